//
// Generated by NVIDIA NVVM Compiler
//
// Compiler Build ID: CL-36424714
// Cuda compilation tools, release 13.0, V13.0.88
// Based on NVVM 20.0.0
//

.version 9.0
.target sm_100
.address_size 64

	// .globl	_ZN15flash_llm_utils16SplitK_ReductionEP6__halfS1_iii
.extern .shared .align 128 .b8 _ZN15flash_llm_utils4smemE[];

.visible .entry _ZN15flash_llm_utils16SplitK_ReductionEP6__halfS1_iii(
	.param .u64 .ptr .align 1 _ZN15flash_llm_utils16SplitK_ReductionEP6__halfS1_iii_param_0,
	.param .u64 .ptr .align 1 _ZN15flash_llm_utils16SplitK_ReductionEP6__halfS1_iii_param_1,
	.param .u32 _ZN15flash_llm_utils16SplitK_ReductionEP6__halfS1_iii_param_2,
	.param .u32 _ZN15flash_llm_utils16SplitK_ReductionEP6__halfS1_iii_param_3,
	.param .u32 _ZN15flash_llm_utils16SplitK_ReductionEP6__halfS1_iii_param_4
)
{
	.reg .pred 	%p<8>;
	.reg .b16 	%rs<65>;
	.reg .b32 	%r<18>;
	.reg .b32 	%f<188>;
	.reg .b64 	%rd<39>;

	ld.param.u64 	%rd13, [_ZN15flash_llm_utils16SplitK_ReductionEP6__halfS1_iii_param_0];
	ld.param.u64 	%rd14, [_ZN15flash_llm_utils16SplitK_ReductionEP6__halfS1_iii_param_1];
	ld.param.u32 	%r8, [_ZN15flash_llm_utils16SplitK_ReductionEP6__halfS1_iii_param_2];
	ld.param.u32 	%r9, [_ZN15flash_llm_utils16SplitK_ReductionEP6__halfS1_iii_param_3];
	ld.param.u32 	%r10, [_ZN15flash_llm_utils16SplitK_ReductionEP6__halfS1_iii_param_4];
	cvta.to.global.u64 	%rd1, %rd14;
	mov.u32 	%r11, %ctaid.x;
	shl.b32 	%r12, %r11, 8;
	cvt.u64.u32 	%rd2, %r12;
	setp.lt.s32 	%p1, %r10, 1;
	mov.f32 	%f180, 0f00000000;
	mov.f32 	%f181, %f180;
	mov.f32 	%f182, %f180;
	mov.f32 	%f183, %f180;
	mov.f32 	%f184, %f180;
	mov.f32 	%f185, %f180;
	mov.f32 	%f186, %f180;
	mov.f32 	%f187, %f180;
	@%p1 bra 	$L__BB0_9;
	shl.b64 	%rd15, %rd2, 1;
	add.s64 	%rd37, %rd1, %rd15;
	mul.lo.s32 	%r1, %r9, %r8;
	mov.u32 	%r2, %tid.x;
	shl.b32 	%r3, %r2, 3;
	and.b32  	%r4, %r10, 3;
	setp.lt.u32 	%p2, %r10, 4;
	mov.f32 	%f180, 0f00000000;
	@%p2 bra 	$L__BB0_4;
	and.b32  	%r13, %r10, 2147483644;
	neg.s32 	%r17, %r13;
	mul.wide.u32 	%rd4, %r2, 16;
	mul.wide.s32 	%rd16, %r1, 6;
	add.s64 	%rd5, %rd4, %rd16;
	mul.wide.s32 	%rd17, %r1, 2;
	add.s64 	%rd6, %rd4, %rd17;
	mul.wide.s32 	%rd18, %r1, 4;
	add.s64 	%rd7, %rd4, %rd18;
	mov.f32 	%f180, 0f00000000;
	mov.f32 	%f181, %f180;
	mov.f32 	%f182, %f180;
	mov.f32 	%f183, %f180;
	mov.f32 	%f184, %f180;
	mov.f32 	%f185, %f180;
	mov.f32 	%f186, %f180;
	mov.f32 	%f187, %f180;
$L__BB0_3:
	.pragma "nounroll";
	add.s64 	%rd19, %rd37, %rd4;
	ld.global.u16 	%rs1, [%rd19];
	// begin inline asm
	{  cvt.f32.f16 %f60, %rs1;}

	// end inline asm
	add.f32 	%f92, %f60, %f187;
	ld.global.u16 	%rs2, [%rd19+2];
	// begin inline asm
	{  cvt.f32.f16 %f61, %rs2;}

	// end inline asm
	add.f32 	%f93, %f61, %f186;
	ld.global.u16 	%rs3, [%rd19+4];
	// begin inline asm
	{  cvt.f32.f16 %f62, %rs3;}

	// end inline asm
	add.f32 	%f94, %f62, %f185;
	ld.global.u16 	%rs4, [%rd19+6];
	// begin inline asm
	{  cvt.f32.f16 %f63, %rs4;}

	// end inline asm
	add.f32 	%f95, %f63, %f184;
	ld.global.u16 	%rs5, [%rd19+8];
	// begin inline asm
	{  cvt.f32.f16 %f64, %rs5;}

	// end inline asm
	add.f32 	%f96, %f64, %f183;
	ld.global.u16 	%rs6, [%rd19+10];
	// begin inline asm
	{  cvt.f32.f16 %f65, %rs6;}

	// end inline asm
	add.f32 	%f97, %f65, %f182;
	ld.global.u16 	%rs7, [%rd19+12];
	// begin inline asm
	{  cvt.f32.f16 %f66, %rs7;}

	// end inline asm
	add.f32 	%f98, %f66, %f181;
	ld.global.u16 	%rs8, [%rd19+14];
	// begin inline asm
	{  cvt.f32.f16 %f67, %rs8;}

	// end inline asm
	add.f32 	%f99, %f67, %f180;
	add.s64 	%rd20, %rd37, %rd6;
	ld.global.u16 	%rs9, [%rd20];
	// begin inline asm
	{  cvt.f32.f16 %f68, %rs9;}

	// end inline asm
	add.f32 	%f100, %f68, %f92;
	ld.global.u16 	%rs10, [%rd20+2];
	// begin inline asm
	{  cvt.f32.f16 %f69, %rs10;}

	// end inline asm
	add.f32 	%f101, %f69, %f93;
	ld.global.u16 	%rs11, [%rd20+4];
	// begin inline asm
	{  cvt.f32.f16 %f70, %rs11;}

	// end inline asm
	add.f32 	%f102, %f70, %f94;
	ld.global.u16 	%rs12, [%rd20+6];
	// begin inline asm
	{  cvt.f32.f16 %f71, %rs12;}

	// end inline asm
	add.f32 	%f103, %f71, %f95;
	ld.global.u16 	%rs13, [%rd20+8];
	// begin inline asm
	{  cvt.f32.f16 %f72, %rs13;}

	// end inline asm
	add.f32 	%f104, %f72, %f96;
	ld.global.u16 	%rs14, [%rd20+10];
	// begin inline asm
	{  cvt.f32.f16 %f73, %rs14;}

	// end inline asm
	add.f32 	%f105, %f73, %f97;
	ld.global.u16 	%rs15, [%rd20+12];
	// begin inline asm
	{  cvt.f32.f16 %f74, %rs15;}

	// end inline asm
	add.f32 	%f106, %f74, %f98;
	ld.global.u16 	%rs16, [%rd20+14];
	// begin inline asm
	{  cvt.f32.f16 %f75, %rs16;}

	// end inline asm
	add.f32 	%f107, %f75, %f99;
	add.s64 	%rd21, %rd37, %rd7;
	ld.global.u16 	%rs17, [%rd21];
	// begin inline asm
	{  cvt.f32.f16 %f76, %rs17;}

	// end inline asm
	add.f32 	%f108, %f76, %f100;
	ld.global.u16 	%rs18, [%rd21+2];
	// begin inline asm
	{  cvt.f32.f16 %f77, %rs18;}

	// end inline asm
	add.f32 	%f109, %f77, %f101;
	ld.global.u16 	%rs19, [%rd21+4];
	// begin inline asm
	{  cvt.f32.f16 %f78, %rs19;}

	// end inline asm
	add.f32 	%f110, %f78, %f102;
	ld.global.u16 	%rs20, [%rd21+6];
	// begin inline asm
	{  cvt.f32.f16 %f79, %rs20;}

	// end inline asm
	add.f32 	%f111, %f79, %f103;
	ld.global.u16 	%rs21, [%rd21+8];
	// begin inline asm
	{  cvt.f32.f16 %f80, %rs21;}

	// end inline asm
	add.f32 	%f112, %f80, %f104;
	ld.global.u16 	%rs22, [%rd21+10];
	// begin inline asm
	{  cvt.f32.f16 %f81, %rs22;}

	// end inline asm
	add.f32 	%f113, %f81, %f105;
	ld.global.u16 	%rs23, [%rd21+12];
	// begin inline asm
	{  cvt.f32.f16 %f82, %rs23;}

	// end inline asm
	add.f32 	%f114, %f82, %f106;
	ld.global.u16 	%rs24, [%rd21+14];
	// begin inline asm
	{  cvt.f32.f16 %f83, %rs24;}

	// end inline asm
	add.f32 	%f115, %f83, %f107;
	add.s64 	%rd22, %rd37, %rd5;
	ld.global.u16 	%rs25, [%rd22];
	// begin inline asm
	{  cvt.f32.f16 %f84, %rs25;}

	// end inline asm
	add.f32 	%f187, %f84, %f108;
	ld.global.u16 	%rs26, [%rd22+2];
	// begin inline asm
	{  cvt.f32.f16 %f85, %rs26;}

	// end inline asm
	add.f32 	%f186, %f85, %f109;
	ld.global.u16 	%rs27, [%rd22+4];
	// begin inline asm
	{  cvt.f32.f16 %f86, %rs27;}

	// end inline asm
	add.f32 	%f185, %f86, %f110;
	ld.global.u16 	%rs28, [%rd22+6];
	// begin inline asm
	{  cvt.f32.f16 %f87, %rs28;}

	// end inline asm
	add.f32 	%f184, %f87, %f111;
	ld.global.u16 	%rs29, [%rd22+8];
	// begin inline asm
	{  cvt.f32.f16 %f88, %rs29;}

	// end inline asm
	add.f32 	%f183, %f88, %f112;
	ld.global.u16 	%rs30, [%rd22+10];
	// begin inline asm
	{  cvt.f32.f16 %f89, %rs30;}

	// end inline asm
	add.f32 	%f182, %f89, %f113;
	ld.global.u16 	%rs31, [%rd22+12];
	// begin inline asm
	{  cvt.f32.f16 %f90, %rs31;}

	// end inline asm
	add.f32 	%f181, %f90, %f114;
	ld.global.u16 	%rs32, [%rd22+14];
	// begin inline asm
	{  cvt.f32.f16 %f91, %rs32;}

	// end inline asm
	add.f32 	%f180, %f91, %f115;
	mul.wide.s32 	%rd23, %r1, 8;
	add.s64 	%rd37, %rd37, %rd23;
	add.s32 	%r17, %r17, 4;
	setp.ne.s32 	%p3, %r17, 0;
	@%p3 bra 	$L__BB0_3;
$L__BB0_4:
	setp.eq.s32 	%p4, %r4, 0;
	@%p4 bra 	$L__BB0_9;
	setp.eq.s32 	%p5, %r4, 1;
	@%p5 bra 	$L__BB0_7;
	mul.wide.u32 	%rd24, %r3, 2;
	add.s64 	%rd25, %rd37, %rd24;
	ld.global.u16 	%rs33, [%rd25];
	// begin inline asm
	{  cvt.f32.f16 %f116, %rs33;}

	// end inline asm
	add.f32 	%f132, %f116, %f187;
	ld.global.u16 	%rs34, [%rd25+2];
	// begin inline asm
	{  cvt.f32.f16 %f117, %rs34;}

	// end inline asm
	add.f32 	%f133, %f117, %f186;
	ld.global.u16 	%rs35, [%rd25+4];
	// begin inline asm
	{  cvt.f32.f16 %f118, %rs35;}

	// end inline asm
	add.f32 	%f134, %f118, %f185;
	ld.global.u16 	%rs36, [%rd25+6];
	// begin inline asm
	{  cvt.f32.f16 %f119, %rs36;}

	// end inline asm
	add.f32 	%f135, %f119, %f184;
	ld.global.u16 	%rs37, [%rd25+8];
	// begin inline asm
	{  cvt.f32.f16 %f120, %rs37;}

	// end inline asm
	add.f32 	%f136, %f120, %f183;
	ld.global.u16 	%rs38, [%rd25+10];
	// begin inline asm
	{  cvt.f32.f16 %f121, %rs38;}

	// end inline asm
	add.f32 	%f137, %f121, %f182;
	ld.global.u16 	%rs39, [%rd25+12];
	// begin inline asm
	{  cvt.f32.f16 %f122, %rs39;}

	// end inline asm
	add.f32 	%f138, %f122, %f181;
	ld.global.u16 	%rs40, [%rd25+14];
	// begin inline asm
	{  cvt.f32.f16 %f123, %rs40;}

	// end inline asm
	add.f32 	%f139, %f123, %f180;
	mul.wide.s32 	%rd26, %r1, 2;
	add.s64 	%rd27, %rd37, %rd26;
	add.s64 	%rd28, %rd27, %rd24;
	ld.global.u16 	%rs41, [%rd28];
	// begin inline asm
	{  cvt.f32.f16 %f124, %rs41;}

	// end inline asm
	add.f32 	%f187, %f124, %f132;
	ld.global.u16 	%rs42, [%rd28+2];
	// begin inline asm
	{  cvt.f32.f16 %f125, %rs42;}

	// end inline asm
	add.f32 	%f186, %f125, %f133;
	ld.global.u16 	%rs43, [%rd28+4];
	// begin inline asm
	{  cvt.f32.f16 %f126, %rs43;}

	// end inline asm
	add.f32 	%f185, %f126, %f134;
	ld.global.u16 	%rs44, [%rd28+6];
	// begin inline asm
	{  cvt.f32.f16 %f127, %rs44;}

	// end inline asm
	add.f32 	%f184, %f127, %f135;
	ld.global.u16 	%rs45, [%rd28+8];
	// begin inline asm
	{  cvt.f32.f16 %f128, %rs45;}

	// end inline asm
	add.f32 	%f183, %f128, %f136;
	ld.global.u16 	%rs46, [%rd28+10];
	// begin inline asm
	{  cvt.f32.f16 %f129, %rs46;}

	// end inline asm
	add.f32 	%f182, %f129, %f137;
	ld.global.u16 	%rs47, [%rd28+12];
	// begin inline asm
	{  cvt.f32.f16 %f130, %rs47;}

	// end inline asm
	add.f32 	%f181, %f130, %f138;
	ld.global.u16 	%rs48, [%rd28+14];
	// begin inline asm
	{  cvt.f32.f16 %f131, %rs48;}

	// end inline asm
	add.f32 	%f180, %f131, %f139;
	add.s64 	%rd37, %rd27, %rd26;
$L__BB0_7:
	and.b32  	%r14, %r10, 1;
	setp.eq.b32 	%p6, %r14, 1;
	not.pred 	%p7, %p6;
	@%p7 bra 	$L__BB0_9;
	mul.wide.u32 	%rd29, %r3, 2;
	add.s64 	%rd30, %rd37, %rd29;
	ld.global.u16 	%rs49, [%rd30];
	// begin inline asm
	{  cvt.f32.f16 %f140, %rs49;}

	// end inline asm
	add.f32 	%f187, %f140, %f187;
	ld.global.u16 	%rs50, [%rd30+2];
	// begin inline asm
	{  cvt.f32.f16 %f141, %rs50;}

	// end inline asm
	add.f32 	%f186, %f141, %f186;
	ld.global.u16 	%rs51, [%rd30+4];
	// begin inline asm
	{  cvt.f32.f16 %f142, %rs51;}

	// end inline asm
	add.f32 	%f185, %f142, %f185;
	ld.global.u16 	%rs52, [%rd30+6];
	// begin inline asm
	{  cvt.f32.f16 %f143, %rs52;}

	// end inline asm
	add.f32 	%f184, %f143, %f184;
	ld.global.u16 	%rs53, [%rd30+8];
	// begin inline asm
	{  cvt.f32.f16 %f144, %rs53;}

	// end inline asm
	add.f32 	%f183, %f144, %f183;
	ld.global.u16 	%rs54, [%rd30+10];
	// begin inline asm
	{  cvt.f32.f16 %f145, %rs54;}

	// end inline asm
	add.f32 	%f182, %f145, %f182;
	ld.global.u16 	%rs55, [%rd30+12];
	// begin inline asm
	{  cvt.f32.f16 %f146, %rs55;}

	// end inline asm
	add.f32 	%f181, %f146, %f181;
	ld.global.u16 	%rs56, [%rd30+14];
	// begin inline asm
	{  cvt.f32.f16 %f147, %rs56;}

	// end inline asm
	add.f32 	%f180, %f147, %f180;
$L__BB0_9:
	mov.u32 	%r15, %tid.x;
	shl.b32 	%r16, %r15, 3;
	cvta.to.global.u64 	%rd31, %rd13;
	// begin inline asm
	{  cvt.rn.f16.f32 %rs57, %f187;}

	// end inline asm
	cvt.u64.u32 	%rd32, %r16;
	add.s64 	%rd33, %rd32, %rd2;
	shl.b64 	%rd34, %rd33, 1;
	add.s64 	%rd35, %rd31, %rd34;
	st.global.u16 	[%rd35], %rs57;
	// begin inline asm
	{  cvt.rn.f16.f32 %rs58, %f186;}

	// end inline asm
	st.global.u16 	[%rd35+2], %rs58;
	// begin inline asm
	{  cvt.rn.f16.f32 %rs59, %f185;}

	// end inline asm
	st.global.u16 	[%rd35+4], %rs59;
	// begin inline asm
	{  cvt.rn.f16.f32 %rs60, %f184;}

	// end inline asm
	st.global.u16 	[%rd35+6], %rs60;
	// begin inline asm
	{  cvt.rn.f16.f32 %rs61, %f183;}

	// end inline asm
	st.global.u16 	[%rd35+8], %rs61;
	// begin inline asm
	{  cvt.rn.f16.f32 %rs62, %f182;}

	// end inline asm
	st.global.u16 	[%rd35+10], %rs62;
	// begin inline asm
	{  cvt.rn.f16.f32 %rs63, %f181;}

	// end inline asm
	st.global.u16 	[%rd35+12], %rs63;
	// begin inline asm
	{  cvt.rn.f16.f32 %rs64, %f180;}

	// end inline asm
	st.global.u16 	[%rd35+14], %rs64;
	ret;

}
	// .globl	_ZN15flash_llm_utils11SpMM_KernelINS_12TilingConfigILi4ELi1ELi1ELi1EEENS_18SparseKernelConfigILi96EEEEEvPK6__halfPK5uint4PKiS7_PS5_iiii
.visible .entry _ZN15flash_llm_utils11SpMM_KernelINS_12TilingConfigILi4ELi1ELi1ELi1EEENS_18SparseKernelConfigILi96EEEEEvPK6__halfPK5uint4PKiS7_PS5_iiii(
	.param .u64 .ptr .align 1 _ZN15flash_llm_utils11SpMM_KernelINS_12TilingConfigILi4ELi1ELi1ELi1EEENS_18SparseKernelConfigILi96EEEEEvPK6__halfPK5uint4PKiS7_PS5_iiii_param_0,
	.param .u64 .ptr .align 1 _ZN15flash_llm_utils11SpMM_KernelINS_12TilingConfigILi4ELi1ELi1ELi1EEENS_18SparseKernelConfigILi96EEEEEvPK6__halfPK5uint4PKiS7_PS5_iiii_param_1,
	.param .u64 .ptr .align 1 _ZN15flash_llm_utils11SpMM_KernelINS_12TilingConfigILi4ELi1ELi1ELi1EEENS_18SparseKernelConfigILi96EEEEEvPK6__halfPK5uint4PKiS7_PS5_iiii_param_2,
	.param .u64 .ptr .align 1 _ZN15flash_llm_utils11SpMM_KernelINS_12TilingConfigILi4ELi1ELi1ELi1EEENS_18SparseKernelConfigILi96EEEEEvPK6__halfPK5uint4PKiS7_PS5_iiii_param_3,
	.param .u64 .ptr .align 1 _ZN15flash_llm_utils11SpMM_KernelINS_12TilingConfigILi4ELi1ELi1ELi1EEENS_18SparseKernelConfigILi96EEEEEvPK6__halfPK5uint4PKiS7_PS5_iiii_param_4,
	.param .u32 _ZN15flash_llm_utils11SpMM_KernelINS_12TilingConfigILi4ELi1ELi1ELi1EEENS_18SparseKernelConfigILi96EEEEEvPK6__halfPK5uint4PKiS7_PS5_iiii_param_5,
	.param .u32 _ZN15flash_llm_utils11SpMM_KernelINS_12TilingConfigILi4ELi1ELi1ELi1EEENS_18SparseKernelConfigILi96EEEEEvPK6__halfPK5uint4PKiS7_PS5_iiii_param_6,
	.param .u32 _ZN15flash_llm_utils11SpMM_KernelINS_12TilingConfigILi4ELi1ELi1ELi1EEENS_18SparseKernelConfigILi96EEEEEvPK6__halfPK5uint4PKiS7_PS5_iiii_param_7,
	.param .u32 _ZN15flash_llm_utils11SpMM_KernelINS_12TilingConfigILi4ELi1ELi1ELi1EEENS_18SparseKernelConfigILi96EEEEEvPK6__halfPK5uint4PKiS7_PS5_iiii_param_8
)
{
	.reg .pred 	%p<255>;
	.reg .b16 	%rs<593>;
	.reg .b32 	%r<2838>;
	.reg .b32 	%f<17>;
	.reg .b64 	%rd<114>;

	ld.param.u64 	%rd14, [_ZN15flash_llm_utils11SpMM_KernelINS_12TilingConfigILi4ELi1ELi1ELi1EEENS_18SparseKernelConfigILi96EEEEEvPK6__halfPK5uint4PKiS7_PS5_iiii_param_1];
	ld.param.u64 	%rd17, [_ZN15flash_llm_utils11SpMM_KernelINS_12TilingConfigILi4ELi1ELi1ELi1EEENS_18SparseKernelConfigILi96EEEEEvPK6__halfPK5uint4PKiS7_PS5_iiii_param_2];
	ld.param.u32 	%r998, [_ZN15flash_llm_utils11SpMM_KernelINS_12TilingConfigILi4ELi1ELi1ELi1EEENS_18SparseKernelConfigILi96EEEEEvPK6__halfPK5uint4PKiS7_PS5_iiii_param_5];
	ld.param.u32 	%r1000, [_ZN15flash_llm_utils11SpMM_KernelINS_12TilingConfigILi4ELi1ELi1ELi1EEENS_18SparseKernelConfigILi96EEEEEvPK6__halfPK5uint4PKiS7_PS5_iiii_param_7];
	ld.param.u32 	%r1002, [_ZN15flash_llm_utils11SpMM_KernelINS_12TilingConfigILi4ELi1ELi1ELi1EEENS_18SparseKernelConfigILi96EEEEEvPK6__halfPK5uint4PKiS7_PS5_iiii_param_8];
	cvta.to.global.u64 	%rd1, %rd14;
	cvta.to.global.u64 	%rd18, %rd17;
	mov.u32 	%r1003, %ctaid.y;
	shr.s32 	%r1004, %r998, 31;
	shr.u32 	%r1005, %r1004, 24;
	add.s32 	%r1006, %r998, %r1005;
	shr.s32 	%r1007, %r1006, 8;
	div.u32 	%r1, %r1003, %r1007;
	add.s32 	%r1008, %r1002, -1;
	setp.eq.s32 	%p2, %r1, %r1008;
	mul.lo.s32 	%r1009, %r1, %r1007;
	sub.s32 	%r2, %r1003, %r1009;
	shr.s32 	%r1010, %r1000, 31;
	shr.u32 	%r1011, %r1010, 26;
	add.s32 	%r1012, %r1000, %r1011;
	shr.s32 	%r1013, %r1012, 6;
	add.s32 	%r1014, %r1013, -1;
	div.s32 	%r3, %r1014, %r1002;
	mad.lo.s32 	%r1015, %r1002, %r3, %r1002;
	sub.s32 	%r1016, %r1013, %r1015;
	selp.b32 	%r4, %r1016, 0, %p2;
	add.s32 	%r1017, %r3, %r4;
	add.s32 	%r5, %r1017, 1;
	mul.lo.s32 	%r1018, %r2, %r1013;
	shl.b32 	%r1019, %r1018, 1;
	cvt.s64.s32 	%rd19, %r1019;
	mad.lo.s32 	%r1020, %r1, %r3, %r1;
	cvt.s64.s32 	%rd20, %r1020;
	add.s64 	%rd21, %rd20, %rd19;
	shl.b64 	%rd22, %rd21, 2;
	add.s64 	%rd2, %rd18, %rd22;
	add.s32 	%r1021, %r1019, %r1013;
	cvt.s64.s32 	%rd23, %r1021;
	add.s64 	%rd24, %rd23, %rd20;
	shl.b64 	%rd25, %rd24, 2;
	add.s64 	%rd3, %rd18, %rd25;
	mov.u32 	%r6, %tid.x;
	ld.global.u32 	%r1022, [%rd2+4];
	ld.global.u32 	%r7, [%rd2];
	sub.s32 	%r8, %r1022, %r7;
	ld.global.u32 	%r1023, [%rd3+4];
	ld.global.u32 	%r9, [%rd3];
	sub.s32 	%r10, %r1023, %r9;
	shr.s32 	%r1024, %r8, 31;
	shr.u32 	%r1025, %r1024, 25;
	add.s32 	%r1026, %r8, %r1025;
	shr.s32 	%r1027, %r1026, 7;
	and.b32  	%r1028, %r1026, -128;
	sub.s32 	%r1029, %r8, %r1028;
	setp.lt.u32 	%p3, %r6, %r1029;
	selp.u32 	%r1030, 1, 0, %p3;
	add.s32 	%r11, %r1027, %r1030;
	shr.s32 	%r1031, %r10, 31;
	shr.u32 	%r1032, %r1031, 25;
	add.s32 	%r1033, %r10, %r1032;
	shr.s32 	%r1034, %r1033, 7;
	and.b32  	%r1035, %r1033, -128;
	sub.s32 	%r1036, %r10, %r1035;
	setp.lt.u32 	%p4, %r6, %r1036;
	selp.u32 	%r1037, 1, 0, %p4;
	add.s32 	%r12, %r1034, %r1037;
	max.s32 	%r13, %r8, %r10;
	setp.ge.s32 	%p5, %r6, %r13;
	@%p5 bra 	$L__BB1_95;
	setp.ge.s32 	%p6, %r6, %r8;
	cvt.u64.u32 	%rd4, %r6;
	cvt.s64.s32 	%rd26, %r7;
	add.s64 	%rd27, %rd26, %rd4;
	shl.b64 	%rd28, %rd27, 4;
	add.s64 	%rd5, %rd1, %rd28;
	@%p6 bra 	$L__BB1_3;
	ld.global.v4.b32 	{%r2765, %r2764, %r2763, %r2762}, [%rd5];
$L__BB1_3:
	setp.ge.s32 	%p7, %r6, %r10;
	cvt.s64.s32 	%rd29, %r9;
	add.s64 	%rd30, %rd29, %rd4;
	shl.b64 	%rd31, %rd30, 4;
	add.s64 	%rd6, %rd1, %rd31;
	@%p7 bra 	$L__BB1_5;
	ld.global.v4.b32 	{%r2774, %r2775, %r2776, %r2777}, [%rd6];
$L__BB1_5:
	add.s32 	%r30, %r6, 128;
	setp.ge.u32 	%p8, %r30, %r13;
	@%p8 bra 	$L__BB1_95;
	setp.ge.s32 	%p9, %r30, %r8;
	@%p9 bra 	$L__BB1_8;
	ld.global.v4.b32 	{%r2405, %r2404, %r2403, %r2402}, [%rd5+2048];
$L__BB1_8:
	setp.ge.s32 	%p10, %r30, %r10;
	@%p10 bra 	$L__BB1_10;
	ld.global.v4.b32 	{%r2422, %r2423, %r2424, %r2425}, [%rd6+2048];
$L__BB1_10:
	add.s32 	%r47, %r6, 256;
	setp.ge.u32 	%p11, %r47, %r13;
	@%p11 bra 	$L__BB1_95;
	setp.ge.s32 	%p12, %r47, %r8;
	@%p12 bra 	$L__BB1_13;
	ld.global.v4.b32 	{%r2401, %r2400, %r2399, %r2398}, [%rd5+4096];
$L__BB1_13:
	setp.ge.s32 	%p13, %r47, %r10;
	@%p13 bra 	$L__BB1_15;
	ld.global.v4.b32 	{%r2426, %r2427, %r2428, %r2429}, [%rd6+4096];
$L__BB1_15:
	add.s32 	%r64, %r6, 384;
	setp.ge.u32 	%p14, %r64, %r13;
	@%p14 bra 	$L__BB1_95;
	setp.ge.s32 	%p15, %r64, %r8;
	@%p15 bra 	$L__BB1_18;
	ld.global.v4.b32 	{%r2397, %r2396, %r2395, %r2394}, [%rd5+6144];
$L__BB1_18:
	setp.ge.s32 	%p16, %r64, %r10;
	@%p16 bra 	$L__BB1_20;
	ld.global.v4.b32 	{%r2430, %r2431, %r2432, %r2433}, [%rd6+6144];
$L__BB1_20:
	add.s32 	%r81, %r6, 512;
	setp.ge.u32 	%p17, %r81, %r13;
	@%p17 bra 	$L__BB1_95;
	setp.ge.s32 	%p18, %r81, %r8;
	@%p18 bra 	$L__BB1_23;
	ld.global.v4.b32 	{%r2393, %r2392, %r2391, %r2390}, [%rd5+8192];
$L__BB1_23:
	setp.ge.s32 	%p19, %r81, %r10;
	@%p19 bra 	$L__BB1_25;
	ld.global.v4.b32 	{%r2434, %r2435, %r2436, %r2437}, [%rd6+8192];
$L__BB1_25:
	add.s32 	%r98, %r6, 640;
	setp.ge.u32 	%p20, %r98, %r13;
	@%p20 bra 	$L__BB1_95;
	setp.ge.s32 	%p21, %r98, %r8;
	@%p21 bra 	$L__BB1_28;
	ld.global.v4.b32 	{%r2389, %r2388, %r2387, %r2386}, [%rd5+10240];
$L__BB1_28:
	setp.ge.s32 	%p22, %r98, %r10;
	@%p22 bra 	$L__BB1_30;
	ld.global.v4.b32 	{%r2438, %r2439, %r2440, %r2441}, [%rd6+10240];
$L__BB1_30:
	add.s32 	%r115, %r6, 768;
	setp.ge.u32 	%p23, %r115, %r13;
	@%p23 bra 	$L__BB1_95;
	setp.ge.s32 	%p24, %r115, %r8;
	@%p24 bra 	$L__BB1_33;
	ld.global.v4.b32 	{%r2385, %r2384, %r2383, %r2382}, [%rd5+12288];
$L__BB1_33:
	setp.ge.s32 	%p25, %r115, %r10;
	@%p25 bra 	$L__BB1_35;
	ld.global.v4.b32 	{%r2442, %r2443, %r2444, %r2445}, [%rd6+12288];
$L__BB1_35:
	add.s32 	%r132, %r6, 896;
	setp.ge.u32 	%p26, %r132, %r13;
	@%p26 bra 	$L__BB1_95;
	setp.ge.s32 	%p27, %r132, %r8;
	@%p27 bra 	$L__BB1_38;
	ld.global.v4.b32 	{%r2381, %r2380, %r2379, %r2378}, [%rd5+14336];
$L__BB1_38:
	setp.ge.s32 	%p28, %r132, %r10;
	@%p28 bra 	$L__BB1_40;
	ld.global.v4.b32 	{%r2446, %r2447, %r2448, %r2449}, [%rd6+14336];
$L__BB1_40:
	or.b32  	%r149, %r6, 1024;
	setp.ge.u32 	%p29, %r149, %r13;
	@%p29 bra 	$L__BB1_95;
	setp.ge.s32 	%p30, %r149, %r8;
	@%p30 bra 	$L__BB1_43;
	ld.global.v4.b32 	{%r2377, %r2376, %r2375, %r2374}, [%rd5+16384];
$L__BB1_43:
	setp.ge.s32 	%p31, %r149, %r10;
	@%p31 bra 	$L__BB1_45;
	ld.global.v4.b32 	{%r2450, %r2451, %r2452, %r2453}, [%rd6+16384];
$L__BB1_45:
	add.s32 	%r166, %r6, 1152;
	setp.ge.u32 	%p32, %r166, %r13;
	@%p32 bra 	$L__BB1_95;
	setp.ge.s32 	%p33, %r166, %r8;
	@%p33 bra 	$L__BB1_48;
	ld.global.v4.b32 	{%r2373, %r2372, %r2371, %r2370}, [%rd5+18432];
$L__BB1_48:
	setp.ge.s32 	%p34, %r166, %r10;
	@%p34 bra 	$L__BB1_50;
	ld.global.v4.b32 	{%r2454, %r2455, %r2456, %r2457}, [%rd6+18432];
$L__BB1_50:
	add.s32 	%r183, %r6, 1280;
	setp.ge.u32 	%p35, %r183, %r13;
	@%p35 bra 	$L__BB1_95;
	setp.ge.s32 	%p36, %r183, %r8;
	@%p36 bra 	$L__BB1_53;
	ld.global.v4.b32 	{%r2410, %r2411, %r2412, %r2413}, [%rd5+20480];
$L__BB1_53:
	setp.ge.s32 	%p37, %r183, %r10;
	@%p37 bra 	$L__BB1_55;
	ld.global.v4.b32 	{%r2458, %r2459, %r2460, %r2461}, [%rd6+20480];
$L__BB1_55:
	add.s32 	%r200, %r6, 1408;
	setp.ge.u32 	%p38, %r200, %r13;
	@%p38 bra 	$L__BB1_95;
	setp.ge.s32 	%p39, %r200, %r8;
	@%p39 bra 	$L__BB1_58;
	ld.global.v4.b32 	{%r2414, %r2415, %r2416, %r2417}, [%rd5+22528];
$L__BB1_58:
	setp.ge.s32 	%p40, %r200, %r10;
	@%p40 bra 	$L__BB1_60;
	ld.global.v4.b32 	{%r2462, %r2463, %r2464, %r2465}, [%rd6+22528];
$L__BB1_60:
	add.s32 	%r217, %r6, 1536;
	setp.ge.u32 	%p41, %r217, %r13;
	@%p41 bra 	$L__BB1_95;
	setp.ge.s32 	%p42, %r217, %r8;
	@%p42 bra 	$L__BB1_63;
	ld.global.v4.b32 	{%r2774, %r2775, %r2776, %r2777}, [%rd5+24576];
$L__BB1_63:
	add.s32 	%r226, %r6, 1664;
	setp.ge.u32 	%p43, %r226, %r13;
	@%p43 bra 	$L__BB1_95;
	setp.ge.s32 	%p44, %r226, %r8;
	@%p44 bra 	$L__BB1_66;
	ld.global.v4.b32 	{%r2422, %r2423, %r2424, %r2425}, [%rd5+26624];
$L__BB1_66:
	add.s32 	%r235, %r6, 1792;
	setp.ge.u32 	%p45, %r235, %r13;
	@%p45 bra 	$L__BB1_95;
	setp.ge.s32 	%p46, %r235, %r8;
	@%p46 bra 	$L__BB1_69;
	ld.global.v4.b32 	{%r2426, %r2427, %r2428, %r2429}, [%rd5+28672];
$L__BB1_69:
	add.s32 	%r244, %r6, 1920;
	setp.ge.u32 	%p47, %r244, %r13;
	@%p47 bra 	$L__BB1_95;
	setp.ge.s32 	%p48, %r244, %r8;
	@%p48 bra 	$L__BB1_72;
	ld.global.v4.b32 	{%r2430, %r2431, %r2432, %r2433}, [%rd5+30720];
$L__BB1_72:
	or.b32  	%r253, %r6, 2048;
	setp.ge.u32 	%p49, %r253, %r13;
	@%p49 bra 	$L__BB1_95;
	setp.ge.s32 	%p50, %r253, %r8;
	@%p50 bra 	$L__BB1_75;
	ld.global.v4.b32 	{%r2434, %r2435, %r2436, %r2437}, [%rd5+32768];
$L__BB1_75:
	add.s32 	%r262, %r6, 2176;
	setp.ge.u32 	%p51, %r262, %r13;
	@%p51 bra 	$L__BB1_95;
	setp.ge.s32 	%p52, %r262, %r8;
	@%p52 bra 	$L__BB1_78;
	ld.global.v4.b32 	{%r2438, %r2439, %r2440, %r2441}, [%rd5+34816];
$L__BB1_78:
	add.s32 	%r271, %r6, 2304;
	setp.ge.u32 	%p53, %r271, %r13;
	@%p53 bra 	$L__BB1_95;
	setp.ge.s32 	%p54, %r271, %r8;
	@%p54 bra 	$L__BB1_81;
	ld.global.v4.b32 	{%r2442, %r2443, %r2444, %r2445}, [%rd5+36864];
$L__BB1_81:
	add.s32 	%r280, %r6, 2432;
	setp.ge.u32 	%p55, %r280, %r13;
	@%p55 bra 	$L__BB1_95;
	setp.ge.s32 	%p56, %r280, %r8;
	@%p56 bra 	$L__BB1_84;
	ld.global.v4.b32 	{%r2446, %r2447, %r2448, %r2449}, [%rd5+38912];
$L__BB1_84:
	add.s32 	%r289, %r6, 2560;
	setp.ge.u32 	%p57, %r289, %r13;
	@%p57 bra 	$L__BB1_95;
	setp.ge.s32 	%p58, %r289, %r8;
	@%p58 bra 	$L__BB1_87;
	ld.global.v4.b32 	{%r2450, %r2451, %r2452, %r2453}, [%rd5+40960];
$L__BB1_87:
	add.s32 	%r298, %r6, 2688;
	setp.ge.u32 	%p59, %r298, %r13;
	@%p59 bra 	$L__BB1_95;
	setp.ge.s32 	%p60, %r298, %r8;
	@%p60 bra 	$L__BB1_90;
	ld.global.v4.b32 	{%r2454, %r2455, %r2456, %r2457}, [%rd5+43008];
$L__BB1_90:
	add.s32 	%r307, %r6, 2816;
	setp.ge.u32 	%p61, %r307, %r13;
	@%p61 bra 	$L__BB1_95;
	setp.ge.s32 	%p62, %r307, %r8;
	@%p62 bra 	$L__BB1_93;
	ld.global.v4.b32 	{%r2458, %r2459, %r2460, %r2461}, [%rd5+45056];
$L__BB1_93:
	add.s32 	%r1073, %r6, 2944;
	setp.ge.s32 	%p63, %r1073, %r8;
	@%p63 bra 	$L__BB1_95;
	ld.global.v4.b32 	{%r2462, %r2463, %r2464, %r2465}, [%rd5+47104];
$L__BB1_95:
	ld.param.u32 	%r2228, [_ZN15flash_llm_utils11SpMM_KernelINS_12TilingConfigILi4ELi1ELi1ELi1EEENS_18SparseKernelConfigILi96EEEEEvPK6__halfPK5uint4PKiS7_PS5_iiii_param_7];
	ld.param.u64 	%rd112, [_ZN15flash_llm_utils11SpMM_KernelINS_12TilingConfigILi4ELi1ELi1ELi1EEENS_18SparseKernelConfigILi96EEEEEvPK6__halfPK5uint4PKiS7_PS5_iiii_param_3];
	mov.u32 	%r1094, %tid.x;
	shl.b32 	%r1095, %r1094, 7;
	{ .reg .b16 tmp; mov.b32 {tmp, %rs1}, %r2382; }
	mov.b32 	{%rs3, %rs2}, %r2383;
	{ .reg .b16 tmp; mov.b32 {%rs4, tmp}, %r2384; }
	mov.b32 	{%rs6, %rs5}, %r2441;
	mov.b32 	{%rs8, %rs7}, %r2440;
	mov.b32 	{%rs10, %rs9}, %r2439;
	mov.b32 	{%rs12, %rs11}, %r2438;
	mov.b32 	{%rs14, %rs13}, %r2386;
	mov.b32 	{%rs16, %rs15}, %r2387;
	mov.b32 	{%rs18, %rs17}, %r2388;
	mov.b32 	{%rs20, %rs19}, %r2389;
	mov.b32 	{%rs22, %rs21}, %r2437;
	mov.b32 	{%rs24, %rs23}, %r2436;
	mov.b32 	{%rs26, %rs25}, %r2435;
	mov.b32 	{%rs28, %rs27}, %r2434;
	mov.b32 	{%rs30, %rs29}, %r2390;
	mov.b32 	{%rs32, %rs31}, %r2391;
	mov.b32 	{%rs34, %rs33}, %r2392;
	mov.b32 	{%rs36, %rs35}, %r2393;
	mov.b32 	{%rs38, %rs37}, %r2433;
	mov.b32 	{%rs40, %rs39}, %r2432;
	mov.b32 	{%rs42, %rs41}, %r2431;
	mov.b32 	{%rs44, %rs43}, %r2430;
	mov.b32 	{%rs46, %rs45}, %r2394;
	mov.b32 	{%rs48, %rs47}, %r2395;
	mov.b32 	{%rs50, %rs49}, %r2396;
	mov.b32 	{%rs52, %rs51}, %r2397;
	mov.b32 	{%rs54, %rs53}, %r2429;
	mov.b32 	{%rs56, %rs55}, %r2428;
	mov.b32 	{%rs58, %rs57}, %r2427;
	mov.b32 	{%rs60, %rs59}, %r2426;
	mov.b32 	{%rs62, %rs61}, %r2398;
	mov.b32 	{%rs64, %rs63}, %r2399;
	mov.b32 	{%rs66, %rs65}, %r2400;
	mov.b32 	{%rs68, %rs67}, %r2401;
	mov.b32 	{%rs70, %rs69}, %r2425;
	mov.b32 	{%rs72, %rs71}, %r2424;
	mov.b32 	{%rs74, %rs73}, %r2423;
	mov.b32 	{%rs76, %rs75}, %r2422;
	mov.b32 	{%rs78, %rs77}, %r2402;
	mov.b32 	{%rs80, %rs79}, %r2403;
	mov.b32 	{%rs82, %rs81}, %r2404;
	mov.b32 	{%rs84, %rs83}, %r2405;
	mov.b32 	{%rs86, %rs85}, %r2777;
	mov.b32 	{%rs88, %rs87}, %r2776;
	mov.b32 	{%rs90, %rs89}, %r2775;
	mov.b32 	{%rs92, %rs91}, %r2774;
	mov.b32 	{%rs94, %rs93}, %r2762;
	mov.b32 	{%rs96, %rs95}, %r2763;
	mov.b32 	{%rs98, %rs97}, %r2764;
	mov.b32 	{%rs100, %rs99}, %r2765;
	and.b32  	%r1096, %r1095, 126976;
	shl.b32 	%r1097, %r1094, 3;
	and.b32  	%r1098, %r1097, 248;
	or.b32  	%r1099, %r1096, %r1098;
	shl.b32 	%r1100, %r1099, 1;
	mov.u32 	%r1101, _ZN15flash_llm_utils4smemE;
	add.s32 	%r1074, %r1101, %r1100;
	mov.b64 	%rd47, 0;
	// begin inline asm
	{ 
  cp.async.cg.shared.global [%r1074], [%rd47], 16, 0;
}

	// end inline asm
	add.s32 	%r1075, %r1074, 512;
	// begin inline asm
	{ 
  cp.async.cg.shared.global [%r1075], [%rd47], 16, 0;
}

	// end inline asm
	add.s32 	%r1076, %r1074, 1024;
	// begin inline asm
	{ 
  cp.async.cg.shared.global [%r1076], [%rd47], 16, 0;
}

	// end inline asm
	add.s32 	%r1077, %r1074, 1536;
	// begin inline asm
	{ 
  cp.async.cg.shared.global [%r1077], [%rd47], 16, 0;
}

	// end inline asm
	add.s32 	%r1078, %r1074, 2048;
	// begin inline asm
	{ 
  cp.async.cg.shared.global [%r1078], [%rd47], 16, 0;
}

	// end inline asm
	add.s32 	%r1079, %r1074, 2560;
	// begin inline asm
	{ 
  cp.async.cg.shared.global [%r1079], [%rd47], 16, 0;
}

	// end inline asm
	add.s32 	%r1080, %r1074, 3072;
	// begin inline asm
	{ 
  cp.async.cg.shared.global [%r1080], [%rd47], 16, 0;
}

	// end inline asm
	add.s32 	%r1081, %r1074, 3584;
	// begin inline asm
	{ 
  cp.async.cg.shared.global [%r1081], [%rd47], 16, 0;
}

	// end inline asm
	add.s32 	%r1082, %r1074, 4096;
	// begin inline asm
	{ 
  cp.async.cg.shared.global [%r1082], [%rd47], 16, 0;
}

	// end inline asm
	add.s32 	%r1083, %r1074, 4608;
	// begin inline asm
	{ 
  cp.async.cg.shared.global [%r1083], [%rd47], 16, 0;
}

	// end inline asm
	add.s32 	%r1084, %r1074, 5120;
	// begin inline asm
	{ 
  cp.async.cg.shared.global [%r1084], [%rd47], 16, 0;
}

	// end inline asm
	add.s32 	%r1085, %r1074, 5632;
	// begin inline asm
	{ 
  cp.async.cg.shared.global [%r1085], [%rd47], 16, 0;
}

	// end inline asm
	add.s32 	%r1086, %r1074, 6144;
	// begin inline asm
	{ 
  cp.async.cg.shared.global [%r1086], [%rd47], 16, 0;
}

	// end inline asm
	add.s32 	%r1087, %r1074, 6656;
	// begin inline asm
	{ 
  cp.async.cg.shared.global [%r1087], [%rd47], 16, 0;
}

	// end inline asm
	add.s32 	%r1088, %r1074, 7168;
	// begin inline asm
	{ 
  cp.async.cg.shared.global [%r1088], [%rd47], 16, 0;
}

	// end inline asm
	add.s32 	%r1089, %r1074, 7680;
	// begin inline asm
	{ 
  cp.async.cg.shared.global [%r1089], [%rd47], 16, 0;
}

	// end inline asm
	// begin inline asm
	cp.async.commit_group;

	// end inline asm
	and.b32  	%r1102, %r1094, 31;
	and.b32  	%r1103, %r1094, 7;
	shr.u32 	%r1104, %r1102, 3;
	or.b32  	%r1105, %r1104, 4;
	xor.b32  	%r1106, %r1104, %r1103;
	xor.b32  	%r1107, %r1105, %r1103;
	setp.lt.u32 	%p64, %r1094, 32;
	shr.u32 	%r1108, %r1094, 5;
	mul.lo.s32 	%r1109, %r1108, %r2228;
	shl.b32 	%r1110, %r1109, 3;
	cvt.s64.s32 	%rd50, %r1110;
	mad.lo.s32 	%r1111, %r1, %r3, %r1;
	shl.b32 	%r1112, %r1111, 6;
	cvt.s64.s32 	%rd51, %r1112;
	mov.u32 	%r1113, %ctaid.x;
	mul.lo.s32 	%r1114, %r1113, %r2228;
	shl.b32 	%r1115, %r1114, 4;
	cvt.s64.s32 	%rd52, %r1115;
	add.s64 	%rd53, %rd51, %rd52;
	add.s64 	%rd54, %rd53, %rd50;
	shl.b64 	%rd55, %rd54, 1;
	add.s64 	%rd7, %rd112, %rd55;
	shl.b32 	%r1116, %r1108, 9;
	shl.b32 	%r1117, %r1106, 3;
	shl.b32 	%r1118, %r1104, 6;
	or.b32  	%r1119, %r1117, %r1118;
	and.b32  	%r1120, %r1097, 56;
	cvt.u64.u32 	%rd56, %r1120;
	mul.lo.s32 	%r1121, %r2228, %r1104;
	cvt.s64.s32 	%rd57, %r1121;
	add.s64 	%rd58, %rd57, %rd56;
	shl.b64 	%rd59, %rd58, 1;
	add.s64 	%rd48, %rd7, %rd59;
	or.b32  	%r1122, %r1116, %r1119;
	shl.b32 	%r1123, %r1122, 1;
	add.s32 	%r1124, %r1101, 32768;
	add.s32 	%r1091, %r1124, %r1123;
	selp.u32 	%r1092, 1, 0, %p64;
	// begin inline asm
	{ 
  .reg .pred p;
  setp.ne.b32 p, %r1092, 0;
  @p cp.async.cg.shared.global [%r1091], [%rd48], 16;
}

	// end inline asm
	shl.b32 	%r1125, %r1107, 3;
	or.b32  	%r1126, %r1118, %r1125;
	or.b32  	%r1127, %r1126, %r1116;
	shl.b32 	%r1128, %r1127, 1;
	shl.b32 	%r1129, %r2228, 2;
	add.s32 	%r1130, %r1121, %r1129;
	cvt.s64.s32 	%rd60, %r1130;
	add.s64 	%rd61, %rd60, %rd56;
	shl.b64 	%rd62, %rd61, 1;
	add.s64 	%rd49, %rd7, %rd62;
	or.b32  	%r1131, %r1128, 512;
	add.s32 	%r1093, %r1124, %r1131;
	// begin inline asm
	{ 
  .reg .pred p;
  setp.ne.b32 p, %r1092, 0;
  @p cp.async.cg.shared.global [%r1093], [%rd49], 16;
}

	// end inline asm
	// begin inline asm
	cp.async.commit_group;

	// end inline asm
	// begin inline asm
	cp.async.wait_group 1;

	// end inline asm
	bar.sync 	0;
	max.u32 	%r416, %r11, %r12;
	setp.lt.s32 	%p65, %r416, 1;
	@%p65 bra 	$L__BB1_190;
	add.s32 	%r417, %r416, -1;
	min.u32 	%r1132, %r417, 23;
	add.s32 	%r418, %r1132, 1;
	setp.eq.s32 	%p66, %r11, 0;
	@%p66 bra 	$L__BB1_98;
	mul.wide.s16 	%r1133, %rs99, 2;
	mov.u32 	%r1134, _ZN15flash_llm_utils4smemE;
	add.s32 	%r1135, %r1134, %r1133;
	st.shared.u16 	[%r1135], %rs100;
	mul.wide.s16 	%r1136, %rs97, 2;
	add.s32 	%r1137, %r1134, %r1136;
	st.shared.u16 	[%r1137], %rs98;
	mul.wide.s16 	%r1138, %rs95, 2;
	add.s32 	%r1139, %r1134, %r1138;
	st.shared.u16 	[%r1139], %rs96;
	mul.wide.s16 	%r1140, %rs93, 2;
	add.s32 	%r1141, %r1134, %r1140;
	st.shared.u16 	[%r1141], %rs94;
$L__BB1_98:
	setp.eq.s32 	%p67, %r12, 0;
	@%p67 bra 	$L__BB1_100;
	mul.wide.s16 	%r1142, %rs91, 2;
	mov.u32 	%r1143, _ZN15flash_llm_utils4smemE;
	add.s32 	%r1144, %r1143, 16384;
	add.s32 	%r1145, %r1144, %r1142;
	st.shared.u16 	[%r1145], %rs92;
	mul.wide.s16 	%r1146, %rs89, 2;
	add.s32 	%r1147, %r1144, %r1146;
	st.shared.u16 	[%r1147], %rs90;
	mul.wide.s16 	%r1148, %rs87, 2;
	add.s32 	%r1149, %r1144, %r1148;
	st.shared.u16 	[%r1149], %rs88;
	mul.wide.s16 	%r1150, %rs85, 2;
	add.s32 	%r1151, %r1144, %r1150;
	st.shared.u16 	[%r1151], %rs86;
$L__BB1_100:
	setp.eq.s32 	%p68, %r417, 0;
	@%p68 bra 	$L__BB1_190;
	setp.lt.u32 	%p69, %r11, 2;
	@%p69 bra 	$L__BB1_103;
	mul.wide.s16 	%r1152, %rs83, 2;
	mov.u32 	%r1153, _ZN15flash_llm_utils4smemE;
	add.s32 	%r1154, %r1153, %r1152;
	st.shared.u16 	[%r1154], %rs84;
	mul.wide.s16 	%r1155, %rs81, 2;
	add.s32 	%r1156, %r1153, %r1155;
	st.shared.u16 	[%r1156], %rs82;
	mul.wide.s16 	%r1157, %rs79, 2;
	add.s32 	%r1158, %r1153, %r1157;
	st.shared.u16 	[%r1158], %rs80;
	mul.wide.s16 	%r1159, %rs77, 2;
	add.s32 	%r1160, %r1153, %r1159;
	st.shared.u16 	[%r1160], %rs78;
$L__BB1_103:
	setp.lt.u32 	%p70, %r12, 2;
	@%p70 bra 	$L__BB1_105;
	mul.wide.s16 	%r1161, %rs75, 2;
	mov.u32 	%r1162, _ZN15flash_llm_utils4smemE;
	add.s32 	%r1163, %r1162, 16384;
	add.s32 	%r1164, %r1163, %r1161;
	st.shared.u16 	[%r1164], %rs76;
	mul.wide.s16 	%r1165, %rs73, 2;
	add.s32 	%r1166, %r1163, %r1165;
	st.shared.u16 	[%r1166], %rs74;
	mul.wide.s16 	%r1167, %rs71, 2;
	add.s32 	%r1168, %r1163, %r1167;
	st.shared.u16 	[%r1168], %rs72;
	mul.wide.s16 	%r1169, %rs69, 2;
	add.s32 	%r1170, %r1163, %r1169;
	st.shared.u16 	[%r1170], %rs70;
$L__BB1_105:
	setp.eq.s32 	%p71, %r418, 2;
	@%p71 bra 	$L__BB1_190;
	setp.lt.u32 	%p72, %r11, 3;
	@%p72 bra 	$L__BB1_108;
	mul.wide.s16 	%r1171, %rs67, 2;
	mov.u32 	%r1172, _ZN15flash_llm_utils4smemE;
	add.s32 	%r1173, %r1172, %r1171;
	st.shared.u16 	[%r1173], %rs68;
	mul.wide.s16 	%r1174, %rs65, 2;
	add.s32 	%r1175, %r1172, %r1174;
	st.shared.u16 	[%r1175], %rs66;
	mul.wide.s16 	%r1176, %rs63, 2;
	add.s32 	%r1177, %r1172, %r1176;
	st.shared.u16 	[%r1177], %rs64;
	mul.wide.s16 	%r1178, %rs61, 2;
	add.s32 	%r1179, %r1172, %r1178;
	st.shared.u16 	[%r1179], %rs62;
$L__BB1_108:
	setp.lt.u32 	%p73, %r12, 3;
	@%p73 bra 	$L__BB1_110;
	mul.wide.s16 	%r1180, %rs59, 2;
	mov.u32 	%r1181, _ZN15flash_llm_utils4smemE;
	add.s32 	%r1182, %r1181, 16384;
	add.s32 	%r1183, %r1182, %r1180;
	st.shared.u16 	[%r1183], %rs60;
	mul.wide.s16 	%r1184, %rs57, 2;
	add.s32 	%r1185, %r1182, %r1184;
	st.shared.u16 	[%r1185], %rs58;
	mul.wide.s16 	%r1186, %rs55, 2;
	add.s32 	%r1187, %r1182, %r1186;
	st.shared.u16 	[%r1187], %rs56;
	mul.wide.s16 	%r1188, %rs53, 2;
	add.s32 	%r1189, %r1182, %r1188;
	st.shared.u16 	[%r1189], %rs54;
$L__BB1_110:
	setp.eq.s32 	%p74, %r418, 3;
	@%p74 bra 	$L__BB1_190;
	setp.lt.u32 	%p75, %r11, 4;
	@%p75 bra 	$L__BB1_113;
	mul.wide.s16 	%r1190, %rs51, 2;
	mov.u32 	%r1191, _ZN15flash_llm_utils4smemE;
	add.s32 	%r1192, %r1191, %r1190;
	st.shared.u16 	[%r1192], %rs52;
	mul.wide.s16 	%r1193, %rs49, 2;
	add.s32 	%r1194, %r1191, %r1193;
	st.shared.u16 	[%r1194], %rs50;
	mul.wide.s16 	%r1195, %rs47, 2;
	add.s32 	%r1196, %r1191, %r1195;
	st.shared.u16 	[%r1196], %rs48;
	mul.wide.s16 	%r1197, %rs45, 2;
	add.s32 	%r1198, %r1191, %r1197;
	st.shared.u16 	[%r1198], %rs46;
$L__BB1_113:
	setp.lt.u32 	%p76, %r12, 4;
	@%p76 bra 	$L__BB1_115;
	mul.wide.s16 	%r1199, %rs43, 2;
	mov.u32 	%r1200, _ZN15flash_llm_utils4smemE;
	add.s32 	%r1201, %r1200, 16384;
	add.s32 	%r1202, %r1201, %r1199;
	st.shared.u16 	[%r1202], %rs44;
	mul.wide.s16 	%r1203, %rs41, 2;
	add.s32 	%r1204, %r1201, %r1203;
	st.shared.u16 	[%r1204], %rs42;
	mul.wide.s16 	%r1205, %rs39, 2;
	add.s32 	%r1206, %r1201, %r1205;
	st.shared.u16 	[%r1206], %rs40;
	mul.wide.s16 	%r1207, %rs37, 2;
	add.s32 	%r1208, %r1201, %r1207;
	st.shared.u16 	[%r1208], %rs38;
$L__BB1_115:
	setp.eq.s32 	%p77, %r418, 4;
	@%p77 bra 	$L__BB1_190;
	setp.lt.u32 	%p78, %r11, 5;
	@%p78 bra 	$L__BB1_118;
	mul.wide.s16 	%r1209, %rs35, 2;
	mov.u32 	%r1210, _ZN15flash_llm_utils4smemE;
	add.s32 	%r1211, %r1210, %r1209;
	st.shared.u16 	[%r1211], %rs36;
	mul.wide.s16 	%r1212, %rs33, 2;
	add.s32 	%r1213, %r1210, %r1212;
	st.shared.u16 	[%r1213], %rs34;
	mul.wide.s16 	%r1214, %rs31, 2;
	add.s32 	%r1215, %r1210, %r1214;
	st.shared.u16 	[%r1215], %rs32;
	mul.wide.s16 	%r1216, %rs29, 2;
	add.s32 	%r1217, %r1210, %r1216;
	st.shared.u16 	[%r1217], %rs30;
$L__BB1_118:
	setp.lt.u32 	%p79, %r12, 5;
	@%p79 bra 	$L__BB1_120;
	mul.wide.s16 	%r1218, %rs27, 2;
	mov.u32 	%r1219, _ZN15flash_llm_utils4smemE;
	add.s32 	%r1220, %r1219, 16384;
	add.s32 	%r1221, %r1220, %r1218;
	st.shared.u16 	[%r1221], %rs28;
	mul.wide.s16 	%r1222, %rs25, 2;
	add.s32 	%r1223, %r1220, %r1222;
	st.shared.u16 	[%r1223], %rs26;
	mul.wide.s16 	%r1224, %rs23, 2;
	add.s32 	%r1225, %r1220, %r1224;
	st.shared.u16 	[%r1225], %rs24;
	mul.wide.s16 	%r1226, %rs21, 2;
	add.s32 	%r1227, %r1220, %r1226;
	st.shared.u16 	[%r1227], %rs22;
$L__BB1_120:
	setp.eq.s32 	%p80, %r418, 5;
	@%p80 bra 	$L__BB1_190;
	setp.lt.u32 	%p81, %r11, 6;
	@%p81 bra 	$L__BB1_123;
	mul.wide.s16 	%r1228, %rs19, 2;
	mov.u32 	%r1229, _ZN15flash_llm_utils4smemE;
	add.s32 	%r1230, %r1229, %r1228;
	st.shared.u16 	[%r1230], %rs20;
	mul.wide.s16 	%r1231, %rs17, 2;
	add.s32 	%r1232, %r1229, %r1231;
	st.shared.u16 	[%r1232], %rs18;
	mul.wide.s16 	%r1233, %rs15, 2;
	add.s32 	%r1234, %r1229, %r1233;
	st.shared.u16 	[%r1234], %rs16;
	mul.wide.s16 	%r1235, %rs13, 2;
	add.s32 	%r1236, %r1229, %r1235;
	st.shared.u16 	[%r1236], %rs14;
$L__BB1_123:
	setp.lt.u32 	%p82, %r12, 6;
	@%p82 bra 	$L__BB1_125;
	mul.wide.s16 	%r1237, %rs11, 2;
	mov.u32 	%r1238, _ZN15flash_llm_utils4smemE;
	add.s32 	%r1239, %r1238, 16384;
	add.s32 	%r1240, %r1239, %r1237;
	st.shared.u16 	[%r1240], %rs12;
	mul.wide.s16 	%r1241, %rs9, 2;
	add.s32 	%r1242, %r1239, %r1241;
	st.shared.u16 	[%r1242], %rs10;
	mul.wide.s16 	%r1243, %rs7, 2;
	add.s32 	%r1244, %r1239, %r1243;
	st.shared.u16 	[%r1244], %rs8;
	mul.wide.s16 	%r1245, %rs5, 2;
	add.s32 	%r1246, %r1239, %r1245;
	st.shared.u16 	[%r1246], %rs6;
$L__BB1_125:
	setp.eq.s32 	%p83, %r418, 6;
	@%p83 bra 	$L__BB1_190;
	setp.lt.u32 	%p84, %r11, 7;
	@%p84 bra 	$L__BB1_128;
	mov.b32 	{%rs151, %rs152}, %r2385;
	mul.wide.s16 	%r1247, %rs152, 2;
	mov.u32 	%r1248, _ZN15flash_llm_utils4smemE;
	add.s32 	%r1249, %r1248, %r1247;
	st.shared.u16 	[%r1249], %rs151;
	{ .reg .b16 tmp; mov.b32 {tmp, %rs153}, %r2384; }
	mul.wide.s16 	%r1250, %rs153, 2;
	add.s32 	%r1251, %r1248, %r1250;
	st.shared.u16 	[%r1251], %rs4;
	mul.wide.s16 	%r1252, %rs2, 2;
	add.s32 	%r1253, %r1248, %r1252;
	st.shared.u16 	[%r1253], %rs3;
	mul.wide.s16 	%r1254, %rs1, 2;
	add.s32 	%r1255, %r1248, %r1254;
	{ .reg .b16 tmp; mov.b32 {%rs154, tmp}, %r2382; }
	st.shared.u16 	[%r1255], %rs154;
$L__BB1_128:
	setp.lt.u32 	%p85, %r12, 7;
	@%p85 bra 	$L__BB1_130;
	mov.b32 	{%rs155, %rs156}, %r2442;
	mov.u32 	%r1256, _ZN15flash_llm_utils4smemE;
	add.s32 	%r1257, %r1256, 16384;
	mul.wide.s16 	%r1258, %rs156, 2;
	add.s32 	%r1259, %r1257, %r1258;
	st.shared.u16 	[%r1259], %rs155;
	mov.b32 	{%rs157, %rs158}, %r2443;
	mul.wide.s16 	%r1260, %rs158, 2;
	add.s32 	%r1261, %r1257, %r1260;
	st.shared.u16 	[%r1261], %rs157;
	mov.b32 	{%rs159, %rs160}, %r2444;
	mul.wide.s16 	%r1262, %rs160, 2;
	add.s32 	%r1263, %r1257, %r1262;
	st.shared.u16 	[%r1263], %rs159;
	mov.b32 	{%rs161, %rs162}, %r2445;
	mul.wide.s16 	%r1264, %rs162, 2;
	add.s32 	%r1265, %r1257, %r1264;
	st.shared.u16 	[%r1265], %rs161;
$L__BB1_130:
	setp.eq.s32 	%p86, %r418, 7;
	@%p86 bra 	$L__BB1_190;
	setp.lt.u32 	%p87, %r11, 8;
	@%p87 bra 	$L__BB1_133;
	mov.b32 	{%rs163, %rs164}, %r2381;
	mul.wide.s16 	%r1266, %rs164, 2;
	mov.u32 	%r1267, _ZN15flash_llm_utils4smemE;
	add.s32 	%r1268, %r1267, %r1266;
	st.shared.u16 	[%r1268], %rs163;
	mov.b32 	{%rs165, %rs166}, %r2380;
	mul.wide.s16 	%r1269, %rs166, 2;
	add.s32 	%r1270, %r1267, %r1269;
	st.shared.u16 	[%r1270], %rs165;
	mov.b32 	{%rs167, %rs168}, %r2379;
	mul.wide.s16 	%r1271, %rs168, 2;
	add.s32 	%r1272, %r1267, %r1271;
	st.shared.u16 	[%r1272], %rs167;
	mov.b32 	{%rs169, %rs170}, %r2378;
	mul.wide.s16 	%r1273, %rs170, 2;
	add.s32 	%r1274, %r1267, %r1273;
	st.shared.u16 	[%r1274], %rs169;
$L__BB1_133:
	setp.lt.u32 	%p88, %r12, 8;
	@%p88 bra 	$L__BB1_135;
	mov.b32 	{%rs171, %rs172}, %r2446;
	mov.u32 	%r1275, _ZN15flash_llm_utils4smemE;
	add.s32 	%r1276, %r1275, 16384;
	mul.wide.s16 	%r1277, %rs172, 2;
	add.s32 	%r1278, %r1276, %r1277;
	st.shared.u16 	[%r1278], %rs171;
	mov.b32 	{%rs173, %rs174}, %r2447;
	mul.wide.s16 	%r1279, %rs174, 2;
	add.s32 	%r1280, %r1276, %r1279;
	st.shared.u16 	[%r1280], %rs173;
	mov.b32 	{%rs175, %rs176}, %r2448;
	mul.wide.s16 	%r1281, %rs176, 2;
	add.s32 	%r1282, %r1276, %r1281;
	st.shared.u16 	[%r1282], %rs175;
	mov.b32 	{%rs177, %rs178}, %r2449;
	mul.wide.s16 	%r1283, %rs178, 2;
	add.s32 	%r1284, %r1276, %r1283;
	st.shared.u16 	[%r1284], %rs177;
$L__BB1_135:
	setp.eq.s32 	%p89, %r418, 8;
	@%p89 bra 	$L__BB1_190;
	setp.lt.u32 	%p90, %r11, 9;
	@%p90 bra 	$L__BB1_138;
	mov.b32 	{%rs179, %rs180}, %r2377;
	mul.wide.s16 	%r1285, %rs180, 2;
	mov.u32 	%r1286, _ZN15flash_llm_utils4smemE;
	add.s32 	%r1287, %r1286, %r1285;
	st.shared.u16 	[%r1287], %rs179;
	mov.b32 	{%rs181, %rs182}, %r2376;
	mul.wide.s16 	%r1288, %rs182, 2;
	add.s32 	%r1289, %r1286, %r1288;
	st.shared.u16 	[%r1289], %rs181;
	mov.b32 	{%rs183, %rs184}, %r2375;
	mul.wide.s16 	%r1290, %rs184, 2;
	add.s32 	%r1291, %r1286, %r1290;
	st.shared.u16 	[%r1291], %rs183;
	mov.b32 	{%rs185, %rs186}, %r2374;
	mul.wide.s16 	%r1292, %rs186, 2;
	add.s32 	%r1293, %r1286, %r1292;
	st.shared.u16 	[%r1293], %rs185;
$L__BB1_138:
	setp.lt.u32 	%p91, %r12, 9;
	@%p91 bra 	$L__BB1_140;
	mov.b32 	{%rs187, %rs188}, %r2450;
	mov.u32 	%r1294, _ZN15flash_llm_utils4smemE;
	add.s32 	%r1295, %r1294, 16384;
	mul.wide.s16 	%r1296, %rs188, 2;
	add.s32 	%r1297, %r1295, %r1296;
	st.shared.u16 	[%r1297], %rs187;
	mov.b32 	{%rs189, %rs190}, %r2451;
	mul.wide.s16 	%r1298, %rs190, 2;
	add.s32 	%r1299, %r1295, %r1298;
	st.shared.u16 	[%r1299], %rs189;
	mov.b32 	{%rs191, %rs192}, %r2452;
	mul.wide.s16 	%r1300, %rs192, 2;
	add.s32 	%r1301, %r1295, %r1300;
	st.shared.u16 	[%r1301], %rs191;
	mov.b32 	{%rs193, %rs194}, %r2453;
	mul.wide.s16 	%r1302, %rs194, 2;
	add.s32 	%r1303, %r1295, %r1302;
	st.shared.u16 	[%r1303], %rs193;
$L__BB1_140:
	setp.eq.s32 	%p92, %r418, 9;
	@%p92 bra 	$L__BB1_190;
	setp.lt.u32 	%p93, %r11, 10;
	@%p93 bra 	$L__BB1_143;
	mov.b32 	{%rs195, %rs196}, %r2373;
	mul.wide.s16 	%r1304, %rs196, 2;
	mov.u32 	%r1305, _ZN15flash_llm_utils4smemE;
	add.s32 	%r1306, %r1305, %r1304;
	st.shared.u16 	[%r1306], %rs195;
	mov.b32 	{%rs197, %rs198}, %r2372;
	mul.wide.s16 	%r1307, %rs198, 2;
	add.s32 	%r1308, %r1305, %r1307;
	st.shared.u16 	[%r1308], %rs197;
	mov.b32 	{%rs199, %rs200}, %r2371;
	mul.wide.s16 	%r1309, %rs200, 2;
	add.s32 	%r1310, %r1305, %r1309;
	st.shared.u16 	[%r1310], %rs199;
	mov.b32 	{%rs201, %rs202}, %r2370;
	mul.wide.s16 	%r1311, %rs202, 2;
	add.s32 	%r1312, %r1305, %r1311;
	st.shared.u16 	[%r1312], %rs201;
$L__BB1_143:
	setp.lt.u32 	%p94, %r12, 10;
	@%p94 bra 	$L__BB1_145;
	mov.b32 	{%rs203, %rs204}, %r2454;
	mov.u32 	%r1313, _ZN15flash_llm_utils4smemE;
	add.s32 	%r1314, %r1313, 16384;
	mul.wide.s16 	%r1315, %rs204, 2;
	add.s32 	%r1316, %r1314, %r1315;
	st.shared.u16 	[%r1316], %rs203;
	mov.b32 	{%rs205, %rs206}, %r2455;
	mul.wide.s16 	%r1317, %rs206, 2;
	add.s32 	%r1318, %r1314, %r1317;
	st.shared.u16 	[%r1318], %rs205;
	mov.b32 	{%rs207, %rs208}, %r2456;
	mul.wide.s16 	%r1319, %rs208, 2;
	add.s32 	%r1320, %r1314, %r1319;
	st.shared.u16 	[%r1320], %rs207;
	mov.b32 	{%rs209, %rs210}, %r2457;
	mul.wide.s16 	%r1321, %rs210, 2;
	add.s32 	%r1322, %r1314, %r1321;
	st.shared.u16 	[%r1322], %rs209;
$L__BB1_145:
	setp.eq.s32 	%p95, %r418, 10;
	@%p95 bra 	$L__BB1_190;
	setp.lt.u32 	%p96, %r11, 11;
	@%p96 bra 	$L__BB1_148;
	mov.b32 	{%rs211, %rs212}, %r2410;
	mul.wide.s16 	%r1323, %rs212, 2;
	mov.u32 	%r1324, _ZN15flash_llm_utils4smemE;
	add.s32 	%r1325, %r1324, %r1323;
	st.shared.u16 	[%r1325], %rs211;
	mov.b32 	{%rs213, %rs214}, %r2411;
	mul.wide.s16 	%r1326, %rs214, 2;
	add.s32 	%r1327, %r1324, %r1326;
	st.shared.u16 	[%r1327], %rs213;
	mov.b32 	{%rs215, %rs216}, %r2412;
	mul.wide.s16 	%r1328, %rs216, 2;
	add.s32 	%r1329, %r1324, %r1328;
	st.shared.u16 	[%r1329], %rs215;
	mov.b32 	{%rs217, %rs218}, %r2413;
	mul.wide.s16 	%r1330, %rs218, 2;
	add.s32 	%r1331, %r1324, %r1330;
	st.shared.u16 	[%r1331], %rs217;
$L__BB1_148:
	setp.lt.u32 	%p97, %r12, 11;
	@%p97 bra 	$L__BB1_150;
	mov.b32 	{%rs219, %rs220}, %r2458;
	mov.u32 	%r1332, _ZN15flash_llm_utils4smemE;
	add.s32 	%r1333, %r1332, 16384;
	mul.wide.s16 	%r1334, %rs220, 2;
	add.s32 	%r1335, %r1333, %r1334;
	st.shared.u16 	[%r1335], %rs219;
	mov.b32 	{%rs221, %rs222}, %r2459;
	mul.wide.s16 	%r1336, %rs222, 2;
	add.s32 	%r1337, %r1333, %r1336;
	st.shared.u16 	[%r1337], %rs221;
	mov.b32 	{%rs223, %rs224}, %r2460;
	mul.wide.s16 	%r1338, %rs224, 2;
	add.s32 	%r1339, %r1333, %r1338;
	st.shared.u16 	[%r1339], %rs223;
	mov.b32 	{%rs225, %rs226}, %r2461;
	mul.wide.s16 	%r1340, %rs226, 2;
	add.s32 	%r1341, %r1333, %r1340;
	st.shared.u16 	[%r1341], %rs225;
$L__BB1_150:
	setp.eq.s32 	%p98, %r418, 11;
	@%p98 bra 	$L__BB1_190;
	setp.lt.u32 	%p99, %r11, 12;
	@%p99 bra 	$L__BB1_153;
	mov.b32 	{%rs227, %rs228}, %r2414;
	mul.wide.s16 	%r1342, %rs228, 2;
	mov.u32 	%r1343, _ZN15flash_llm_utils4smemE;
	add.s32 	%r1344, %r1343, %r1342;
	st.shared.u16 	[%r1344], %rs227;
	mov.b32 	{%rs229, %rs230}, %r2415;
	mul.wide.s16 	%r1345, %rs230, 2;
	add.s32 	%r1346, %r1343, %r1345;
	st.shared.u16 	[%r1346], %rs229;
	mov.b32 	{%rs231, %rs232}, %r2416;
	mul.wide.s16 	%r1347, %rs232, 2;
	add.s32 	%r1348, %r1343, %r1347;
	st.shared.u16 	[%r1348], %rs231;
	mov.b32 	{%rs233, %rs234}, %r2417;
	mul.wide.s16 	%r1349, %rs234, 2;
	add.s32 	%r1350, %r1343, %r1349;
	st.shared.u16 	[%r1350], %rs233;
$L__BB1_153:
	setp.lt.u32 	%p100, %r12, 12;
	@%p100 bra 	$L__BB1_155;
	mov.b32 	{%rs235, %rs236}, %r2462;
	mov.u32 	%r1351, _ZN15flash_llm_utils4smemE;
	add.s32 	%r1352, %r1351, 16384;
	mul.wide.s16 	%r1353, %rs236, 2;
	add.s32 	%r1354, %r1352, %r1353;
	st.shared.u16 	[%r1354], %rs235;
	mov.b32 	{%rs237, %rs238}, %r2463;
	mul.wide.s16 	%r1355, %rs238, 2;
	add.s32 	%r1356, %r1352, %r1355;
	st.shared.u16 	[%r1356], %rs237;
	mov.b32 	{%rs239, %rs240}, %r2464;
	mul.wide.s16 	%r1357, %rs240, 2;
	add.s32 	%r1358, %r1352, %r1357;
	st.shared.u16 	[%r1358], %rs239;
	mov.b32 	{%rs241, %rs242}, %r2465;
	mul.wide.s16 	%r1359, %rs242, 2;
	add.s32 	%r1360, %r1352, %r1359;
	st.shared.u16 	[%r1360], %rs241;
$L__BB1_155:
	setp.eq.s32 	%p101, %r418, 12;
	@%p101 bra 	$L__BB1_190;
	setp.lt.u32 	%p102, %r11, 13;
	@%p102 bra 	$L__BB1_158;
	mov.b32 	{%rs243, %rs244}, %r2774;
	mul.wide.s16 	%r1361, %rs244, 2;
	mov.u32 	%r1362, _ZN15flash_llm_utils4smemE;
	add.s32 	%r1363, %r1362, %r1361;
	st.shared.u16 	[%r1363], %rs243;
	mov.b32 	{%rs245, %rs246}, %r2775;
	mul.wide.s16 	%r1364, %rs246, 2;
	add.s32 	%r1365, %r1362, %r1364;
	st.shared.u16 	[%r1365], %rs245;
	mov.b32 	{%rs247, %rs248}, %r2776;
	mul.wide.s16 	%r1366, %rs248, 2;
	add.s32 	%r1367, %r1362, %r1366;
	st.shared.u16 	[%r1367], %rs247;
	mov.b32 	{%rs249, %rs250}, %r2777;
	mul.wide.s16 	%r1368, %rs250, 2;
	add.s32 	%r1369, %r1362, %r1368;
	st.shared.u16 	[%r1369], %rs249;
$L__BB1_158:
	setp.eq.s32 	%p103, %r418, 13;
	@%p103 bra 	$L__BB1_190;
	setp.lt.u32 	%p104, %r11, 14;
	@%p104 bra 	$L__BB1_161;
	mov.b32 	{%rs251, %rs252}, %r2422;
	mul.wide.s16 	%r1370, %rs252, 2;
	mov.u32 	%r1371, _ZN15flash_llm_utils4smemE;
	add.s32 	%r1372, %r1371, %r1370;
	st.shared.u16 	[%r1372], %rs251;
	mov.b32 	{%rs253, %rs254}, %r2423;
	mul.wide.s16 	%r1373, %rs254, 2;
	add.s32 	%r1374, %r1371, %r1373;
	st.shared.u16 	[%r1374], %rs253;
	mov.b32 	{%rs255, %rs256}, %r2424;
	mul.wide.s16 	%r1375, %rs256, 2;
	add.s32 	%r1376, %r1371, %r1375;
	st.shared.u16 	[%r1376], %rs255;
	mov.b32 	{%rs257, %rs258}, %r2425;
	mul.wide.s16 	%r1377, %rs258, 2;
	add.s32 	%r1378, %r1371, %r1377;
	st.shared.u16 	[%r1378], %rs257;
$L__BB1_161:
	setp.eq.s32 	%p105, %r418, 14;
	@%p105 bra 	$L__BB1_190;
	setp.lt.u32 	%p106, %r11, 15;
	@%p106 bra 	$L__BB1_164;
	mov.b32 	{%rs259, %rs260}, %r2426;
	mul.wide.s16 	%r1379, %rs260, 2;
	mov.u32 	%r1380, _ZN15flash_llm_utils4smemE;
	add.s32 	%r1381, %r1380, %r1379;
	st.shared.u16 	[%r1381], %rs259;
	mov.b32 	{%rs261, %rs262}, %r2427;
	mul.wide.s16 	%r1382, %rs262, 2;
	add.s32 	%r1383, %r1380, %r1382;
	st.shared.u16 	[%r1383], %rs261;
	mov.b32 	{%rs263, %rs264}, %r2428;
	mul.wide.s16 	%r1384, %rs264, 2;
	add.s32 	%r1385, %r1380, %r1384;
	st.shared.u16 	[%r1385], %rs263;
	mov.b32 	{%rs265, %rs266}, %r2429;
	mul.wide.s16 	%r1386, %rs266, 2;
	add.s32 	%r1387, %r1380, %r1386;
	st.shared.u16 	[%r1387], %rs265;
$L__BB1_164:
	setp.eq.s32 	%p107, %r418, 15;
	@%p107 bra 	$L__BB1_190;
	setp.lt.u32 	%p108, %r11, 16;
	@%p108 bra 	$L__BB1_167;
	mov.b32 	{%rs267, %rs268}, %r2430;
	mul.wide.s16 	%r1388, %rs268, 2;
	mov.u32 	%r1389, _ZN15flash_llm_utils4smemE;
	add.s32 	%r1390, %r1389, %r1388;
	st.shared.u16 	[%r1390], %rs267;
	mov.b32 	{%rs269, %rs270}, %r2431;
	mul.wide.s16 	%r1391, %rs270, 2;
	add.s32 	%r1392, %r1389, %r1391;
	st.shared.u16 	[%r1392], %rs269;
	mov.b32 	{%rs271, %rs272}, %r2432;
	mul.wide.s16 	%r1393, %rs272, 2;
	add.s32 	%r1394, %r1389, %r1393;
	st.shared.u16 	[%r1394], %rs271;
	mov.b32 	{%rs273, %rs274}, %r2433;
	mul.wide.s16 	%r1395, %rs274, 2;
	add.s32 	%r1396, %r1389, %r1395;
	st.shared.u16 	[%r1396], %rs273;
$L__BB1_167:
	setp.eq.s32 	%p109, %r418, 16;
	@%p109 bra 	$L__BB1_190;
	setp.lt.u32 	%p110, %r11, 17;
	@%p110 bra 	$L__BB1_170;
	mov.b32 	{%rs275, %rs276}, %r2434;
	mul.wide.s16 	%r1397, %rs276, 2;
	mov.u32 	%r1398, _ZN15flash_llm_utils4smemE;
	add.s32 	%r1399, %r1398, %r1397;
	st.shared.u16 	[%r1399], %rs275;
	mov.b32 	{%rs277, %rs278}, %r2435;
	mul.wide.s16 	%r1400, %rs278, 2;
	add.s32 	%r1401, %r1398, %r1400;
	st.shared.u16 	[%r1401], %rs277;
	mov.b32 	{%rs279, %rs280}, %r2436;
	mul.wide.s16 	%r1402, %rs280, 2;
	add.s32 	%r1403, %r1398, %r1402;
	st.shared.u16 	[%r1403], %rs279;
	mov.b32 	{%rs281, %rs282}, %r2437;
	mul.wide.s16 	%r1404, %rs282, 2;
	add.s32 	%r1405, %r1398, %r1404;
	st.shared.u16 	[%r1405], %rs281;
$L__BB1_170:
	setp.eq.s32 	%p111, %r418, 17;
	@%p111 bra 	$L__BB1_190;
	setp.lt.u32 	%p112, %r11, 18;
	@%p112 bra 	$L__BB1_173;
	mov.b32 	{%rs283, %rs284}, %r2438;
	mul.wide.s16 	%r1406, %rs284, 2;
	mov.u32 	%r1407, _ZN15flash_llm_utils4smemE;
	add.s32 	%r1408, %r1407, %r1406;
	st.shared.u16 	[%r1408], %rs283;
	mov.b32 	{%rs285, %rs286}, %r2439;
	mul.wide.s16 	%r1409, %rs286, 2;
	add.s32 	%r1410, %r1407, %r1409;
	st.shared.u16 	[%r1410], %rs285;
	mov.b32 	{%rs287, %rs288}, %r2440;
	mul.wide.s16 	%r1411, %rs288, 2;
	add.s32 	%r1412, %r1407, %r1411;
	st.shared.u16 	[%r1412], %rs287;
	mov.b32 	{%rs289, %rs290}, %r2441;
	mul.wide.s16 	%r1413, %rs290, 2;
	add.s32 	%r1414, %r1407, %r1413;
	st.shared.u16 	[%r1414], %rs289;
$L__BB1_173:
	setp.eq.s32 	%p113, %r418, 18;
	@%p113 bra 	$L__BB1_190;
	setp.lt.u32 	%p114, %r11, 19;
	@%p114 bra 	$L__BB1_176;
	mov.b32 	{%rs291, %rs292}, %r2442;
	mul.wide.s16 	%r1415, %rs292, 2;
	mov.u32 	%r1416, _ZN15flash_llm_utils4smemE;
	add.s32 	%r1417, %r1416, %r1415;
	st.shared.u16 	[%r1417], %rs291;
	mov.b32 	{%rs293, %rs294}, %r2443;
	mul.wide.s16 	%r1418, %rs294, 2;
	add.s32 	%r1419, %r1416, %r1418;
	st.shared.u16 	[%r1419], %rs293;
	mov.b32 	{%rs295, %rs296}, %r2444;
	mul.wide.s16 	%r1420, %rs296, 2;
	add.s32 	%r1421, %r1416, %r1420;
	st.shared.u16 	[%r1421], %rs295;
	mov.b32 	{%rs297, %rs298}, %r2445;
	mul.wide.s16 	%r1422, %rs298, 2;
	add.s32 	%r1423, %r1416, %r1422;
	st.shared.u16 	[%r1423], %rs297;
$L__BB1_176:
	setp.eq.s32 	%p115, %r418, 19;
	@%p115 bra 	$L__BB1_190;
	setp.lt.u32 	%p116, %r11, 20;
	@%p116 bra 	$L__BB1_179;
	mov.b32 	{%rs299, %rs300}, %r2446;
	mul.wide.s16 	%r1424, %rs300, 2;
	mov.u32 	%r1425, _ZN15flash_llm_utils4smemE;
	add.s32 	%r1426, %r1425, %r1424;
	st.shared.u16 	[%r1426], %rs299;
	mov.b32 	{%rs301, %rs302}, %r2447;
	mul.wide.s16 	%r1427, %rs302, 2;
	add.s32 	%r1428, %r1425, %r1427;
	st.shared.u16 	[%r1428], %rs301;
	mov.b32 	{%rs303, %rs304}, %r2448;
	mul.wide.s16 	%r1429, %rs304, 2;
	add.s32 	%r1430, %r1425, %r1429;
	st.shared.u16 	[%r1430], %rs303;
	mov.b32 	{%rs305, %rs306}, %r2449;
	mul.wide.s16 	%r1431, %rs306, 2;
	add.s32 	%r1432, %r1425, %r1431;
	st.shared.u16 	[%r1432], %rs305;
$L__BB1_179:
	setp.eq.s32 	%p117, %r418, 20;
	@%p117 bra 	$L__BB1_190;
	setp.lt.u32 	%p118, %r11, 21;
	@%p118 bra 	$L__BB1_182;
	mov.b32 	{%rs307, %rs308}, %r2450;
	mul.wide.s16 	%r1433, %rs308, 2;
	mov.u32 	%r1434, _ZN15flash_llm_utils4smemE;
	add.s32 	%r1435, %r1434, %r1433;
	st.shared.u16 	[%r1435], %rs307;
	mov.b32 	{%rs309, %rs310}, %r2451;
	mul.wide.s16 	%r1436, %rs310, 2;
	add.s32 	%r1437, %r1434, %r1436;
	st.shared.u16 	[%r1437], %rs309;
	mov.b32 	{%rs311, %rs312}, %r2452;
	mul.wide.s16 	%r1438, %rs312, 2;
	add.s32 	%r1439, %r1434, %r1438;
	st.shared.u16 	[%r1439], %rs311;
	mov.b32 	{%rs313, %rs314}, %r2453;
	mul.wide.s16 	%r1440, %rs314, 2;
	add.s32 	%r1441, %r1434, %r1440;
	st.shared.u16 	[%r1441], %rs313;
$L__BB1_182:
	setp.eq.s32 	%p119, %r418, 21;
	@%p119 bra 	$L__BB1_190;
	setp.lt.u32 	%p120, %r11, 22;
	@%p120 bra 	$L__BB1_185;
	mov.b32 	{%rs315, %rs316}, %r2454;
	mul.wide.s16 	%r1442, %rs316, 2;
	mov.u32 	%r1443, _ZN15flash_llm_utils4smemE;
	add.s32 	%r1444, %r1443, %r1442;
	st.shared.u16 	[%r1444], %rs315;
	mov.b32 	{%rs317, %rs318}, %r2455;
	mul.wide.s16 	%r1445, %rs318, 2;
	add.s32 	%r1446, %r1443, %r1445;
	st.shared.u16 	[%r1446], %rs317;
	mov.b32 	{%rs319, %rs320}, %r2456;
	mul.wide.s16 	%r1447, %rs320, 2;
	add.s32 	%r1448, %r1443, %r1447;
	st.shared.u16 	[%r1448], %rs319;
	mov.b32 	{%rs321, %rs322}, %r2457;
	mul.wide.s16 	%r1449, %rs322, 2;
	add.s32 	%r1450, %r1443, %r1449;
	st.shared.u16 	[%r1450], %rs321;
$L__BB1_185:
	setp.eq.s32 	%p121, %r418, 22;
	@%p121 bra 	$L__BB1_190;
	setp.lt.u32 	%p122, %r11, 23;
	@%p122 bra 	$L__BB1_188;
	mov.b32 	{%rs323, %rs324}, %r2458;
	mul.wide.s16 	%r1451, %rs324, 2;
	mov.u32 	%r1452, _ZN15flash_llm_utils4smemE;
	add.s32 	%r1453, %r1452, %r1451;
	st.shared.u16 	[%r1453], %rs323;
	mov.b32 	{%rs325, %rs326}, %r2459;
	mul.wide.s16 	%r1454, %rs326, 2;
	add.s32 	%r1455, %r1452, %r1454;
	st.shared.u16 	[%r1455], %rs325;
	mov.b32 	{%rs327, %rs328}, %r2460;
	mul.wide.s16 	%r1456, %rs328, 2;
	add.s32 	%r1457, %r1452, %r1456;
	st.shared.u16 	[%r1457], %rs327;
	mov.b32 	{%rs329, %rs330}, %r2461;
	mul.wide.s16 	%r1458, %rs330, 2;
	add.s32 	%r1459, %r1452, %r1458;
	st.shared.u16 	[%r1459], %rs329;
$L__BB1_188:
	setp.eq.s32 	%p123, %r418, 23;
	setp.lt.u32 	%p124, %r11, 24;
	or.pred  	%p125, %p123, %p124;
	@%p125 bra 	$L__BB1_190;
	mov.b32 	{%rs331, %rs332}, %r2462;
	mul.wide.s16 	%r1461, %rs332, 2;
	mov.u32 	%r1462, _ZN15flash_llm_utils4smemE;
	add.s32 	%r1463, %r1462, %r1461;
	st.shared.u16 	[%r1463], %rs331;
	mov.b32 	{%rs333, %rs334}, %r2463;
	mul.wide.s16 	%r1464, %rs334, 2;
	add.s32 	%r1465, %r1462, %r1464;
	st.shared.u16 	[%r1465], %rs333;
	mov.b32 	{%rs335, %rs336}, %r2464;
	mul.wide.s16 	%r1466, %rs336, 2;
	add.s32 	%r1467, %r1462, %r1466;
	st.shared.u16 	[%r1467], %rs335;
	mov.b32 	{%rs337, %rs338}, %r2465;
	mul.wide.s16 	%r1468, %rs338, 2;
	add.s32 	%r1469, %r1462, %r1468;
	st.shared.u16 	[%r1469], %rs337;
$L__BB1_190:
	// begin inline asm
	cp.async.wait_group 0;

	// end inline asm
	bar.sync 	0;
	ld.global.u32 	%r2585, [%rd2+4];
	ld.global.u32 	%r2583, [%rd3+4];
	setp.lt.s32 	%p126, %r5, 1;
	mov.b32 	%r2822, 0;
	mov.u32 	%r2823, %r2822;
	mov.u32 	%r2824, %r2822;
	mov.u32 	%r2825, %r2822;
	mov.u32 	%r2826, %r2822;
	mov.u32 	%r2827, %r2822;
	mov.u32 	%r2828, %r2822;
	mov.u32 	%r2829, %r2822;
	mov.u32 	%r2830, %r2822;
	mov.u32 	%r2831, %r2822;
	mov.u32 	%r2832, %r2822;
	mov.u32 	%r2833, %r2822;
	mov.u32 	%r2834, %r2822;
	mov.u32 	%r2835, %r2822;
	mov.u32 	%r2836, %r2822;
	mov.u32 	%r2837, %r2822;
	@%p126 bra 	$L__BB1_383;
	ld.global.u32 	%r1473, [%rd2+8];
	ld.global.u32 	%r1474, [%rd3+8];
	add.s32 	%r1475, %r4, %r3;
	neg.s32 	%r2467, %r1475;
	sub.s32 	%r2582, %r1474, %r2583;
	sub.s32 	%r2584, %r1473, %r2585;
	mov.b32 	%r2468, -1;
	mov.b32 	%r2466, 0;
	mov.u32 	%r2822, %r2466;
	mov.u32 	%r2823, %r2466;
	mov.u32 	%r2824, %r2466;
	mov.u32 	%r2825, %r2466;
	mov.u32 	%r2826, %r2466;
	mov.u32 	%r2827, %r2466;
	mov.u32 	%r2828, %r2466;
	mov.u32 	%r2829, %r2466;
	mov.u32 	%r2830, %r2466;
	mov.u32 	%r2831, %r2466;
	mov.u32 	%r2832, %r2466;
	mov.u32 	%r2833, %r2466;
	mov.u32 	%r2834, %r2466;
	mov.u32 	%r2835, %r2466;
	mov.u32 	%r2836, %r2466;
	mov.u32 	%r2837, %r2466;
	mov.u32 	%r2581, %r2466;
$L__BB1_192:
	.pragma "nounroll";
	mov.u32 	%r543, %r2585;
	mov.u32 	%r542, %r2584;
	mov.u32 	%r541, %r2583;
	mov.u32 	%r540, %r2582;
	add.s32 	%r1492, %r2468, 1;
	not.b32 	%r1493, %r1492;
	mul.wide.u32 	%rd79, %r2581, 4;
	add.s64 	%rd80, %rd2, %rd79;
	ld.global.u32 	%r2585, [%rd80+8];
	ld.global.u32 	%r1494, [%rd80+12];
	sub.s32 	%r2584, %r1494, %r2585;
	add.s64 	%rd81, %rd3, %rd79;
	ld.global.u32 	%r2583, [%rd81+8];
	ld.global.u32 	%r1495, [%rd81+12];
	sub.s32 	%r2582, %r1495, %r2583;
	add.s32 	%r2466, %r2466, 64;
	and.b32  	%r1496, %r1493, 1;
	mov.u32 	%r1497, _ZN15flash_llm_utils4smemE;
	mad.lo.s32 	%r1498, %r1496, 34816, %r1497;
	and.b32  	%r1499, %r1492, 1;
	setp.eq.b32 	%p1, %r1499, 1;
	mov.u32 	%r549, %tid.x;
	shl.b32 	%r1500, %r549, 7;
	and.b32  	%r1501, %r1500, 126976;
	shl.b32 	%r1502, %r549, 3;
	and.b32  	%r1503, %r1502, 248;
	or.b32  	%r1504, %r1501, %r1503;
	shl.b32 	%r1505, %r1504, 1;
	add.s32 	%r1476, %r1498, %r1505;
	mov.b64 	%rd78, 0;
	// begin inline asm
	{ 
  cp.async.cg.shared.global [%r1476], [%rd78], 16, 0;
}

	// end inline asm
	add.s32 	%r1477, %r1476, 512;
	// begin inline asm
	{ 
  cp.async.cg.shared.global [%r1477], [%rd78], 16, 0;
}

	// end inline asm
	add.s32 	%r1478, %r1476, 1024;
	// begin inline asm
	{ 
  cp.async.cg.shared.global [%r1478], [%rd78], 16, 0;
}

	// end inline asm
	add.s32 	%r1479, %r1476, 1536;
	// begin inline asm
	{ 
  cp.async.cg.shared.global [%r1479], [%rd78], 16, 0;
}

	// end inline asm
	add.s32 	%r1480, %r1476, 2048;
	// begin inline asm
	{ 
  cp.async.cg.shared.global [%r1480], [%rd78], 16, 0;
}

	// end inline asm
	add.s32 	%r1481, %r1476, 2560;
	// begin inline asm
	{ 
  cp.async.cg.shared.global [%r1481], [%rd78], 16, 0;
}

	// end inline asm
	add.s32 	%r1482, %r1476, 3072;
	// begin inline asm
	{ 
  cp.async.cg.shared.global [%r1482], [%rd78], 16, 0;
}

	// end inline asm
	add.s32 	%r1483, %r1476, 3584;
	// begin inline asm
	{ 
  cp.async.cg.shared.global [%r1483], [%rd78], 16, 0;
}

	// end inline asm
	add.s32 	%r1484, %r1476, 4096;
	// begin inline asm
	{ 
  cp.async.cg.shared.global [%r1484], [%rd78], 16, 0;
}

	// end inline asm
	add.s32 	%r1485, %r1476, 4608;
	// begin inline asm
	{ 
  cp.async.cg.shared.global [%r1485], [%rd78], 16, 0;
}

	// end inline asm
	add.s32 	%r1486, %r1476, 5120;
	// begin inline asm
	{ 
  cp.async.cg.shared.global [%r1486], [%rd78], 16, 0;
}

	// end inline asm
	add.s32 	%r1487, %r1476, 5632;
	// begin inline asm
	{ 
  cp.async.cg.shared.global [%r1487], [%rd78], 16, 0;
}

	// end inline asm
	add.s32 	%r1488, %r1476, 6144;
	// begin inline asm
	{ 
  cp.async.cg.shared.global [%r1488], [%rd78], 16, 0;
}

	// end inline asm
	add.s32 	%r1489, %r1476, 6656;
	// begin inline asm
	{ 
  cp.async.cg.shared.global [%r1489], [%rd78], 16, 0;
}

	// end inline asm
	add.s32 	%r1490, %r1476, 7168;
	// begin inline asm
	{ 
  cp.async.cg.shared.global [%r1490], [%rd78], 16, 0;
}

	// end inline asm
	add.s32 	%r1491, %r1476, 7680;
	// begin inline asm
	{ 
  cp.async.cg.shared.global [%r1491], [%rd78], 16, 0;
}

	// end inline asm
	// begin inline asm
	cp.async.commit_group;

	// end inline asm
	shr.s32 	%r1506, %r542, 31;
	shr.u32 	%r1507, %r1506, 25;
	add.s32 	%r1508, %r542, %r1507;
	shr.s32 	%r1509, %r1508, 7;
	and.b32  	%r1510, %r1508, -128;
	sub.s32 	%r1511, %r542, %r1510;
	setp.lt.u32 	%p127, %r549, %r1511;
	selp.u32 	%r1512, 1, 0, %p127;
	add.s32 	%r550, %r1509, %r1512;
	shr.s32 	%r1513, %r540, 31;
	shr.u32 	%r1514, %r1513, 25;
	add.s32 	%r1515, %r540, %r1514;
	shr.s32 	%r1516, %r1515, 7;
	and.b32  	%r1517, %r1515, -128;
	sub.s32 	%r1518, %r540, %r1517;
	setp.lt.u32 	%p128, %r549, %r1518;
	selp.u32 	%r1519, 1, 0, %p128;
	add.s32 	%r551, %r1516, %r1519;
	max.s32 	%r552, %r542, %r540;
	setp.ge.s32 	%p129, %r549, %r552;
	@%p129 bra 	$L__BB1_287;
	ld.param.u64 	%rd111, [_ZN15flash_llm_utils11SpMM_KernelINS_12TilingConfigILi4ELi1ELi1ELi1EEENS_18SparseKernelConfigILi96EEEEEvPK6__halfPK5uint4PKiS7_PS5_iiii_param_1];
	cvt.s64.s32 	%rd82, %r543;
	setp.ge.s32 	%p130, %r549, %r542;
	cvt.u64.u32 	%rd8, %r549;
	add.s64 	%rd83, %rd82, %rd8;
	cvta.to.global.u64 	%rd9, %rd111;
	shl.b64 	%rd84, %rd83, 4;
	add.s64 	%rd10, %rd9, %rd84;
	@%p130 bra 	$L__BB1_195;
	ld.global.v4.b32 	{%r2765, %r2764, %r2763, %r2762}, [%rd10];
$L__BB1_195:
	setp.ge.s32 	%p131, %r549, %r540;
	cvt.s64.s32 	%rd85, %r541;
	add.s64 	%rd86, %rd85, %rd8;
	shl.b64 	%rd87, %rd86, 4;
	add.s64 	%rd11, %rd9, %rd87;
	@%p131 bra 	$L__BB1_197;
	ld.global.v4.b32 	{%r2774, %r2775, %r2776, %r2777}, [%rd11];
$L__BB1_197:
	add.s32 	%r569, %r549, 128;
	setp.ge.s32 	%p132, %r569, %r552;
	@%p132 bra 	$L__BB1_287;
	setp.ge.s32 	%p133, %r569, %r542;
	@%p133 bra 	$L__BB1_200;
	ld.global.v4.b32 	{%r2405, %r2404, %r2403, %r2402}, [%rd10+2048];
$L__BB1_200:
	setp.ge.s32 	%p134, %r569, %r540;
	@%p134 bra 	$L__BB1_202;
	ld.global.v4.b32 	{%r2422, %r2423, %r2424, %r2425}, [%rd11+2048];
$L__BB1_202:
	add.s32 	%r586, %r549, 256;
	setp.ge.s32 	%p135, %r586, %r552;
	@%p135 bra 	$L__BB1_287;
	setp.ge.s32 	%p136, %r586, %r542;
	@%p136 bra 	$L__BB1_205;
	ld.global.v4.b32 	{%r2401, %r2400, %r2399, %r2398}, [%rd10+4096];
$L__BB1_205:
	setp.ge.s32 	%p137, %r586, %r540;
	@%p137 bra 	$L__BB1_207;
	ld.global.v4.b32 	{%r2426, %r2427, %r2428, %r2429}, [%rd11+4096];
$L__BB1_207:
	add.s32 	%r603, %r549, 384;
	setp.ge.s32 	%p138, %r603, %r552;
	@%p138 bra 	$L__BB1_287;
	setp.ge.s32 	%p139, %r603, %r542;
	@%p139 bra 	$L__BB1_210;
	ld.global.v4.b32 	{%r2397, %r2396, %r2395, %r2394}, [%rd10+6144];
$L__BB1_210:
	setp.ge.s32 	%p140, %r603, %r540;
	@%p140 bra 	$L__BB1_212;
	ld.global.v4.b32 	{%r2430, %r2431, %r2432, %r2433}, [%rd11+6144];
$L__BB1_212:
	add.s32 	%r620, %r549, 512;
	setp.ge.s32 	%p141, %r620, %r552;
	@%p141 bra 	$L__BB1_287;
	setp.ge.s32 	%p142, %r620, %r542;
	@%p142 bra 	$L__BB1_215;
	ld.global.v4.b32 	{%r2393, %r2392, %r2391, %r2390}, [%rd10+8192];
$L__BB1_215:
	setp.ge.s32 	%p143, %r620, %r540;
	@%p143 bra 	$L__BB1_217;
	ld.global.v4.b32 	{%r2434, %r2435, %r2436, %r2437}, [%rd11+8192];
$L__BB1_217:
	add.s32 	%r637, %r549, 640;
	setp.ge.s32 	%p144, %r637, %r552;
	@%p144 bra 	$L__BB1_287;
	setp.ge.s32 	%p145, %r637, %r542;
	@%p145 bra 	$L__BB1_220;
	ld.global.v4.b32 	{%r2389, %r2388, %r2387, %r2386}, [%rd10+10240];
$L__BB1_220:
	setp.ge.s32 	%p146, %r637, %r540;
	@%p146 bra 	$L__BB1_222;
	ld.global.v4.b32 	{%r2438, %r2439, %r2440, %r2441}, [%rd11+10240];
$L__BB1_222:
	add.s32 	%r654, %r549, 768;
	setp.ge.s32 	%p147, %r654, %r552;
	@%p147 bra 	$L__BB1_287;
	setp.ge.s32 	%p148, %r654, %r542;
	@%p148 bra 	$L__BB1_225;
	ld.global.v4.b32 	{%r2385, %r2384, %r2383, %r2382}, [%rd10+12288];
$L__BB1_225:
	setp.ge.s32 	%p149, %r654, %r540;
	@%p149 bra 	$L__BB1_227;
	ld.global.v4.b32 	{%r2442, %r2443, %r2444, %r2445}, [%rd11+12288];
$L__BB1_227:
	add.s32 	%r671, %r549, 896;
	setp.ge.s32 	%p150, %r671, %r552;
	@%p150 bra 	$L__BB1_287;
	setp.ge.s32 	%p151, %r671, %r542;
	@%p151 bra 	$L__BB1_230;
	ld.global.v4.b32 	{%r2381, %r2380, %r2379, %r2378}, [%rd10+14336];
$L__BB1_230:
	setp.ge.s32 	%p152, %r671, %r540;
	@%p152 bra 	$L__BB1_232;
	ld.global.v4.b32 	{%r2446, %r2447, %r2448, %r2449}, [%rd11+14336];
$L__BB1_232:
	or.b32  	%r688, %r549, 1024;
	setp.ge.s32 	%p153, %r688, %r552;
	@%p153 bra 	$L__BB1_287;
	setp.ge.s32 	%p154, %r688, %r542;
	@%p154 bra 	$L__BB1_235;
	ld.global.v4.b32 	{%r2377, %r2376, %r2375, %r2374}, [%rd10+16384];
$L__BB1_235:
	setp.ge.s32 	%p155, %r688, %r540;
	@%p155 bra 	$L__BB1_237;
	ld.global.v4.b32 	{%r2450, %r2451, %r2452, %r2453}, [%rd11+16384];
$L__BB1_237:
	add.s32 	%r705, %r549, 1152;
	setp.ge.s32 	%p156, %r705, %r552;
	@%p156 bra 	$L__BB1_287;
	setp.ge.s32 	%p157, %r705, %r542;
	@%p157 bra 	$L__BB1_240;
	ld.global.v4.b32 	{%r2373, %r2372, %r2371, %r2370}, [%rd10+18432];
$L__BB1_240:
	setp.ge.s32 	%p158, %r705, %r540;
	@%p158 bra 	$L__BB1_242;
	ld.global.v4.b32 	{%r2454, %r2455, %r2456, %r2457}, [%rd11+18432];
$L__BB1_242:
	add.s32 	%r722, %r549, 1280;
	setp.ge.s32 	%p159, %r722, %r552;
	@%p159 bra 	$L__BB1_287;
	setp.ge.s32 	%p160, %r722, %r542;
	@%p160 bra 	$L__BB1_245;
	ld.global.v4.b32 	{%r2410, %r2411, %r2412, %r2413}, [%rd10+20480];
$L__BB1_245:
	setp.ge.s32 	%p161, %r722, %r540;
	@%p161 bra 	$L__BB1_247;
	ld.global.v4.b32 	{%r2458, %r2459, %r2460, %r2461}, [%rd11+20480];
$L__BB1_247:
	add.s32 	%r739, %r549, 1408;
	setp.ge.s32 	%p162, %r739, %r552;
	@%p162 bra 	$L__BB1_287;
	setp.ge.s32 	%p163, %r739, %r542;
	@%p163 bra 	$L__BB1_250;
	ld.global.v4.b32 	{%r2414, %r2415, %r2416, %r2417}, [%rd10+22528];
$L__BB1_250:
	setp.ge.s32 	%p164, %r739, %r540;
	@%p164 bra 	$L__BB1_252;
	ld.global.v4.b32 	{%r2462, %r2463, %r2464, %r2465}, [%rd11+22528];
$L__BB1_252:
	add.s32 	%r756, %r549, 1536;
	setp.ge.s32 	%p165, %r756, %r552;
	@%p165 bra 	$L__BB1_287;
	setp.ge.s32 	%p166, %r756, %r542;
	@%p166 bra 	$L__BB1_255;
	ld.global.v4.b32 	{%r2774, %r2775, %r2776, %r2777}, [%rd10+24576];
$L__BB1_255:
	add.s32 	%r765, %r549, 1664;
	setp.ge.s32 	%p167, %r765, %r552;
	@%p167 bra 	$L__BB1_287;
	setp.ge.s32 	%p168, %r765, %r542;
	@%p168 bra 	$L__BB1_258;
	ld.global.v4.b32 	{%r2422, %r2423, %r2424, %r2425}, [%rd10+26624];
$L__BB1_258:
	add.s32 	%r774, %r549, 1792;
	setp.ge.s32 	%p169, %r774, %r552;
	@%p169 bra 	$L__BB1_287;
	setp.ge.s32 	%p170, %r774, %r542;
	@%p170 bra 	$L__BB1_261;
	ld.global.v4.b32 	{%r2426, %r2427, %r2428, %r2429}, [%rd10+28672];
$L__BB1_261:
	add.s32 	%r783, %r549, 1920;
	setp.ge.s32 	%p171, %r783, %r552;
	@%p171 bra 	$L__BB1_287;
	setp.ge.s32 	%p172, %r783, %r542;
	@%p172 bra 	$L__BB1_264;
	ld.global.v4.b32 	{%r2430, %r2431, %r2432, %r2433}, [%rd10+30720];
$L__BB1_264:
	or.b32  	%r792, %r549, 2048;
	setp.ge.s32 	%p173, %r792, %r552;
	@%p173 bra 	$L__BB1_287;
	setp.ge.s32 	%p174, %r792, %r542;
	@%p174 bra 	$L__BB1_267;
	ld.global.v4.b32 	{%r2434, %r2435, %r2436, %r2437}, [%rd10+32768];
$L__BB1_267:
	add.s32 	%r801, %r549, 2176;
	setp.ge.s32 	%p175, %r801, %r552;
	@%p175 bra 	$L__BB1_287;
	setp.ge.s32 	%p176, %r801, %r542;
	@%p176 bra 	$L__BB1_270;
	ld.global.v4.b32 	{%r2438, %r2439, %r2440, %r2441}, [%rd10+34816];
$L__BB1_270:
	add.s32 	%r810, %r549, 2304;
	setp.ge.s32 	%p177, %r810, %r552;
	@%p177 bra 	$L__BB1_287;
	setp.ge.s32 	%p178, %r810, %r542;
	@%p178 bra 	$L__BB1_273;
	ld.global.v4.b32 	{%r2442, %r2443, %r2444, %r2445}, [%rd10+36864];
$L__BB1_273:
	add.s32 	%r819, %r549, 2432;
	setp.ge.s32 	%p179, %r819, %r552;
	@%p179 bra 	$L__BB1_287;
	setp.ge.s32 	%p180, %r819, %r542;
	@%p180 bra 	$L__BB1_276;
	ld.global.v4.b32 	{%r2446, %r2447, %r2448, %r2449}, [%rd10+38912];
$L__BB1_276:
	add.s32 	%r828, %r549, 2560;
	setp.ge.s32 	%p181, %r828, %r552;
	@%p181 bra 	$L__BB1_287;
	setp.ge.s32 	%p182, %r828, %r542;
	@%p182 bra 	$L__BB1_279;
	ld.global.v4.b32 	{%r2450, %r2451, %r2452, %r2453}, [%rd10+40960];
$L__BB1_279:
	add.s32 	%r837, %r549, 2688;
	setp.ge.s32 	%p183, %r837, %r552;
	@%p183 bra 	$L__BB1_287;
	setp.ge.s32 	%p184, %r837, %r542;
	@%p184 bra 	$L__BB1_282;
	ld.global.v4.b32 	{%r2454, %r2455, %r2456, %r2457}, [%rd10+43008];
$L__BB1_282:
	add.s32 	%r846, %r549, 2816;
	setp.ge.s32 	%p185, %r846, %r552;
	@%p185 bra 	$L__BB1_287;
	setp.ge.s32 	%p186, %r846, %r542;
	@%p186 bra 	$L__BB1_285;
	ld.global.v4.b32 	{%r2458, %r2459, %r2460, %r2461}, [%rd10+45056];
$L__BB1_285:
	add.s32 	%r1520, %r549, 2944;
	setp.ge.s32 	%p187, %r1520, %r542;
	@%p187 bra 	$L__BB1_287;
	ld.global.v4.b32 	{%r2462, %r2463, %r2464, %r2465}, [%rd10+47104];
$L__BB1_287:
	ld.param.u32 	%r2229, [_ZN15flash_llm_utils11SpMM_KernelINS_12TilingConfigILi4ELi1ELi1ELi1EEENS_18SparseKernelConfigILi96EEEEEvPK6__halfPK5uint4PKiS7_PS5_iiii_param_7];
	add.s32 	%r1849, %r2468, 2;
	setp.lt.s32 	%p188, %r1849, %r5;
	{ .reg .b16 tmp; mov.b32 {tmp, %rs101}, %r2394; }
	{ .reg .b16 tmp; mov.b32 {tmp, %rs102}, %r2396; }
	mov.b32 	{%rs104, %rs103}, %r2429;
	mov.b32 	{%rs106, %rs105}, %r2428;
	mov.b32 	{%rs108, %rs107}, %r2427;
	mov.b32 	{%rs110, %rs109}, %r2426;
	mov.b32 	{%rs112, %rs111}, %r2398;
	mov.b32 	{%rs114, %rs113}, %r2399;
	mov.b32 	{%rs116, %rs115}, %r2400;
	mov.b32 	{%rs118, %rs117}, %r2401;
	mov.b32 	{%rs120, %rs119}, %r2425;
	mov.b32 	{%rs122, %rs121}, %r2424;
	mov.b32 	{%rs124, %rs123}, %r2423;
	mov.b32 	{%rs126, %rs125}, %r2422;
	mov.b32 	{%rs128, %rs127}, %r2402;
	mov.b32 	{%rs130, %rs129}, %r2403;
	mov.b32 	{%rs132, %rs131}, %r2404;
	mov.b32 	{%rs134, %rs133}, %r2405;
	mov.b32 	{%rs136, %rs135}, %r2777;
	mov.b32 	{%rs138, %rs137}, %r2776;
	mov.b32 	{%rs140, %rs139}, %r2775;
	mov.b32 	{%rs142, %rs141}, %r2774;
	mov.b32 	{%rs144, %rs143}, %r2762;
	mov.b32 	{%rs146, %rs145}, %r2763;
	mov.b32 	{%rs148, %rs147}, %r2764;
	mov.b32 	{%rs150, %rs149}, %r2765;
	mov.u32 	%r1850, %tid.x;
	setp.lt.u32 	%p189, %r1850, 32;
	and.pred  	%p190, %p189, %p188;
	mul.wide.s32 	%rd90, %r2466, 2;
	add.s64 	%rd91, %rd7, %rd90;
	and.b32  	%r1851, %r1850, 31;
	shr.u32 	%r1852, %r1851, 3;
	mul.lo.s32 	%r1853, %r2229, %r1852;
	cvt.s64.s32 	%rd92, %r1853;
	and.b32  	%r1854, %r1850, 7;
	shl.b32 	%r1855, %r1850, 3;
	and.b32  	%r1856, %r1855, 56;
	cvt.u64.u32 	%rd93, %r1856;
	add.s64 	%rd94, %rd92, %rd93;
	shl.b64 	%rd95, %rd94, 1;
	add.s64 	%rd88, %rd91, %rd95;
	shr.u32 	%r1857, %r1850, 5;
	shl.b32 	%r1858, %r1857, 9;
	xor.b32  	%r1859, %r1852, %r1854;
	shl.b32 	%r1860, %r1859, 3;
	shl.b32 	%r1861, %r1852, 6;
	or.b32  	%r1862, %r1860, %r1861;
	or.b32  	%r1863, %r1858, %r1862;
	shl.b32 	%r1864, %r1863, 1;
	mov.u32 	%r1865, _ZN15flash_llm_utils4smemE;
	add.s32 	%r1866, %r1865, 32768;
	add.s32 	%r1867, %r1866, %r1864;
	sub.s32 	%r1868, -2, %r2468;
	and.b32  	%r1869, %r1868, 1;
	mul.lo.s32 	%r1870, %r1869, 34816;
	add.s32 	%r1522, %r1867, %r1870;
	selp.u32 	%r1523, 1, 0, %p190;
	// begin inline asm
	{ 
  .reg .pred p;
  setp.ne.b32 p, %r1523, 0;
  @p cp.async.cg.shared.global [%r1522], [%rd88], 16;
}

	// end inline asm
	shl.b32 	%r1871, %r2229, 2;
	add.s32 	%r1872, %r1853, %r1871;
	cvt.s64.s32 	%rd96, %r1872;
	add.s64 	%rd97, %rd96, %rd93;
	shl.b64 	%rd98, %rd97, 1;
	add.s64 	%rd89, %rd91, %rd98;
	or.b32  	%r1873, %r1852, 4;
	xor.b32  	%r1874, %r1873, %r1854;
	shl.b32 	%r1875, %r1874, 3;
	or.b32  	%r1876, %r1861, %r1875;
	or.b32  	%r1877, %r1876, %r1858;
	shl.b32 	%r1878, %r1877, 1;
	or.b32  	%r1879, %r1878, 512;
	add.s32 	%r1880, %r1866, %r1879;
	add.s32 	%r1524, %r1880, %r1870;
	// begin inline asm
	{ 
  .reg .pred p;
  setp.ne.b32 p, %r1523, 0;
  @p cp.async.cg.shared.global [%r1524], [%rd89], 16;
}

	// end inline asm
	// begin inline asm
	cp.async.commit_group;

	// end inline asm
	selp.b32 	%r1881, 17408, 0, %p1;
	shl.b32 	%r1882, %r1857, 12;
	shl.b32 	%r1883, %r1850, 6;
	and.b32  	%r1884, %r1883, 960;
	or.b32  	%r1885, %r1882, %r1884;
	shr.u32 	%r1886, %r1850, 1;
	and.b32  	%r1887, %r1886, 8;
	or.b32  	%r1888, %r1885, %r1887;
	add.s32 	%r1889, %r1888, %r1881;
	shl.b32 	%r1890, %r1889, 1;
	add.s32 	%r1891, %r1865, %r1890;
	shl.b32 	%r1892, %r1850, 4;
	and.b32  	%r1893, %r1892, 112;
	xor.b32  	%r1529, %r1893, %r1891;
	// begin inline asm
	ldmatrix.sync.aligned.x4.m8n8.shared.b16 {%r1525, %r1526, %r1527, %r1528}, [%r1529];

	// end inline asm
	add.s32 	%r1534, %r1529, 2048;
	// begin inline asm
	ldmatrix.sync.aligned.x4.m8n8.shared.b16 {%r1530, %r1531, %r1532, %r1533}, [%r1534];

	// end inline asm
	add.s32 	%r1539, %r1529, 4096;
	// begin inline asm
	ldmatrix.sync.aligned.x4.m8n8.shared.b16 {%r1535, %r1536, %r1537, %r1538}, [%r1539];

	// end inline asm
	add.s32 	%r1544, %r1529, 6144;
	// begin inline asm
	ldmatrix.sync.aligned.x4.m8n8.shared.b16 {%r1540, %r1541, %r1542, %r1543}, [%r1544];

	// end inline asm
	or.b32  	%r1894, %r1887, %r1854;
	shl.b32 	%r1895, %r1894, 6;
	and.b32  	%r1896, %r1850, 8;
	or.b32  	%r1897, %r1895, %r1896;
	or.b32  	%r1898, %r1897, %r1881;
	shl.b32 	%r1899, %r1898, 1;
	add.s32 	%r1900, %r1866, %r1899;
	xor.b32  	%r1549, %r1893, %r1900;
	// begin inline asm
	ldmatrix.sync.aligned.x4.m8n8.shared.b16 {%r1545, %r1546, %r1547, %r1548}, [%r1549];

	// end inline asm
	add.s32 	%r1901, %r1891, 32;
	xor.b32  	%r1554, %r1893, %r1901;
	// begin inline asm
	ldmatrix.sync.aligned.x4.m8n8.shared.b16 {%r1550, %r1551, %r1552, %r1553}, [%r1554];

	// end inline asm
	add.s32 	%r1559, %r1554, 2048;
	// begin inline asm
	ldmatrix.sync.aligned.x4.m8n8.shared.b16 {%r1555, %r1556, %r1557, %r1558}, [%r1559];

	// end inline asm
	add.s32 	%r1564, %r1554, 4096;
	// begin inline asm
	ldmatrix.sync.aligned.x4.m8n8.shared.b16 {%r1560, %r1561, %r1562, %r1563}, [%r1564];

	// end inline asm
	add.s32 	%r1569, %r1554, 6144;
	// begin inline asm
	ldmatrix.sync.aligned.x4.m8n8.shared.b16 {%r1565, %r1566, %r1567, %r1568}, [%r1569];

	// end inline asm
	add.s32 	%r1902, %r1900, 32;
	xor.b32  	%r1574, %r1893, %r1902;
	// begin inline asm
	ldmatrix.sync.aligned.x4.m8n8.shared.b16 {%r1570, %r1571, %r1572, %r1573}, [%r1574];

	// end inline asm
	// begin inline asm
	mma.sync.aligned.m16n8k16.row.col.f32.f16.f16.f32{ %r1575, %r1576, %r1577, %r1578},{ %r1525, %r1526, %r1527, %r1528 },{ %r1545, %r1546 },{ %r2837, %r2836, %r2835, %r2834 };
	// end inline asm
	// begin inline asm
	mma.sync.aligned.m16n8k16.row.col.f32.f16.f16.f32{ %r1589, %r1590, %r1591, %r1592},{ %r1530, %r1531, %r1532, %r1533 },{ %r1545, %r1546 },{ %r2833, %r2832, %r2831, %r2830 };
	// end inline asm
	// begin inline asm
	mma.sync.aligned.m16n8k16.row.col.f32.f16.f16.f32{ %r1603, %r1604, %r1605, %r1606},{ %r1535, %r1536, %r1537, %r1538 },{ %r1545, %r1546 },{ %r2829, %r2828, %r2827, %r2826 };
	// end inline asm
	// begin inline asm
	mma.sync.aligned.m16n8k16.row.col.f32.f16.f16.f32{ %r1617, %r1618, %r1619, %r1620},{ %r1540, %r1541, %r1542, %r1543 },{ %r1545, %r1546 },{ %r2825, %r2824, %r2823, %r2822 };
	// end inline asm
	add.s32 	%r1903, %r1891, 64;
	xor.b32  	%r1635, %r1893, %r1903;
	// begin inline asm
	ldmatrix.sync.aligned.x4.m8n8.shared.b16 {%r1631, %r1632, %r1633, %r1634}, [%r1635];

	// end inline asm
	add.s32 	%r1640, %r1635, 2048;
	// begin inline asm
	ldmatrix.sync.aligned.x4.m8n8.shared.b16 {%r1636, %r1637, %r1638, %r1639}, [%r1640];

	// end inline asm
	add.s32 	%r1645, %r1635, 4096;
	// begin inline asm
	ldmatrix.sync.aligned.x4.m8n8.shared.b16 {%r1641, %r1642, %r1643, %r1644}, [%r1645];

	// end inline asm
	add.s32 	%r1650, %r1635, 6144;
	// begin inline asm
	ldmatrix.sync.aligned.x4.m8n8.shared.b16 {%r1646, %r1647, %r1648, %r1649}, [%r1650];

	// end inline asm
	add.s32 	%r1904, %r1900, 64;
	xor.b32  	%r1655, %r1893, %r1904;
	// begin inline asm
	ldmatrix.sync.aligned.x4.m8n8.shared.b16 {%r1651, %r1652, %r1653, %r1654}, [%r1655];

	// end inline asm
	// begin inline asm
	mma.sync.aligned.m16n8k16.row.col.f32.f16.f16.f32{ %r1656, %r1657, %r1658, %r1659},{ %r1550, %r1551, %r1552, %r1553 },{ %r1570, %r1571 },{ %r1575, %r1576, %r1577, %r1578 };
	// end inline asm
	// begin inline asm
	mma.sync.aligned.m16n8k16.row.col.f32.f16.f16.f32{ %r1670, %r1671, %r1672, %r1673},{ %r1555, %r1556, %r1557, %r1558 },{ %r1570, %r1571 },{ %r1589, %r1590, %r1591, %r1592 };
	// end inline asm
	// begin inline asm
	mma.sync.aligned.m16n8k16.row.col.f32.f16.f16.f32{ %r1684, %r1685, %r1686, %r1687},{ %r1560, %r1561, %r1562, %r1563 },{ %r1570, %r1571 },{ %r1603, %r1604, %r1605, %r1606 };
	// end inline asm
	// begin inline asm
	mma.sync.aligned.m16n8k16.row.col.f32.f16.f16.f32{ %r1698, %r1699, %r1700, %r1701},{ %r1565, %r1566, %r1567, %r1568 },{ %r1570, %r1571 },{ %r1617, %r1618, %r1619, %r1620 };
	// end inline asm
	add.s32 	%r1905, %r1891, 96;
	xor.b32  	%r1716, %r1893, %r1905;
	// begin inline asm
	ldmatrix.sync.aligned.x4.m8n8.shared.b16 {%r1712, %r1713, %r1714, %r1715}, [%r1716];

	// end inline asm
	add.s32 	%r1721, %r1716, 2048;
	// begin inline asm
	ldmatrix.sync.aligned.x4.m8n8.shared.b16 {%r1717, %r1718, %r1719, %r1720}, [%r1721];

	// end inline asm
	add.s32 	%r1726, %r1716, 4096;
	// begin inline asm
	ldmatrix.sync.aligned.x4.m8n8.shared.b16 {%r1722, %r1723, %r1724, %r1725}, [%r1726];

	// end inline asm
	add.s32 	%r1731, %r1716, 6144;
	// begin inline asm
	ldmatrix.sync.aligned.x4.m8n8.shared.b16 {%r1727, %r1728, %r1729, %r1730}, [%r1731];

	// end inline asm
	add.s32 	%r1906, %r1900, 96;
	xor.b32  	%r1736, %r1893, %r1906;
	// begin inline asm
	ldmatrix.sync.aligned.x4.m8n8.shared.b16 {%r1732, %r1733, %r1734, %r1735}, [%r1736];

	// end inline asm
	// begin inline asm
	mma.sync.aligned.m16n8k16.row.col.f32.f16.f16.f32{ %r1737, %r1738, %r1739, %r1740},{ %r1631, %r1632, %r1633, %r1634 },{ %r1651, %r1652 },{ %r1656, %r1657, %r1658, %r1659 };
	// end inline asm
	// begin inline asm
	mma.sync.aligned.m16n8k16.row.col.f32.f16.f16.f32{ %r1751, %r1752, %r1753, %r1754},{ %r1636, %r1637, %r1638, %r1639 },{ %r1651, %r1652 },{ %r1670, %r1671, %r1672, %r1673 };
	// end inline asm
	// begin inline asm
	mma.sync.aligned.m16n8k16.row.col.f32.f16.f16.f32{ %r1765, %r1766, %r1767, %r1768},{ %r1641, %r1642, %r1643, %r1644 },{ %r1651, %r1652 },{ %r1684, %r1685, %r1686, %r1687 };
	// end inline asm
	// begin inline asm
	mma.sync.aligned.m16n8k16.row.col.f32.f16.f16.f32{ %r1779, %r1780, %r1781, %r1782},{ %r1646, %r1647, %r1648, %r1649 },{ %r1651, %r1652 },{ %r1698, %r1699, %r1700, %r1701 };
	// end inline asm
	// begin inline asm
	mma.sync.aligned.m16n8k16.row.col.f32.f16.f16.f32{ %r2837, %r2836, %r2835, %r2834},{ %r1712, %r1713, %r1714, %r1715 },{ %r1732, %r1733 },{ %r1737, %r1738, %r1739, %r1740 };
	// end inline asm
	// begin inline asm
	mma.sync.aligned.m16n8k16.row.col.f32.f16.f16.f32{ %r2833, %r2832, %r2831, %r2830},{ %r1717, %r1718, %r1719, %r1720 },{ %r1732, %r1733 },{ %r1751, %r1752, %r1753, %r1754 };
	// end inline asm
	// begin inline asm
	mma.sync.aligned.m16n8k16.row.col.f32.f16.f16.f32{ %r2829, %r2828, %r2827, %r2826},{ %r1722, %r1723, %r1724, %r1725 },{ %r1732, %r1733 },{ %r1765, %r1766, %r1767, %r1768 };
	// end inline asm
	// begin inline asm
	mma.sync.aligned.m16n8k16.row.col.f32.f16.f16.f32{ %r2825, %r2824, %r2823, %r2822},{ %r1727, %r1728, %r1729, %r1730 },{ %r1732, %r1733 },{ %r1779, %r1780, %r1781, %r1782 };
	// end inline asm
	// begin inline asm
	cp.async.wait_group 1;

	// end inline asm
	bar.sync 	0;
	max.u32 	%r971, %r550, %r551;
	setp.lt.s32 	%p191, %r971, 1;
	@%p191 bra 	$L__BB1_382;
	sub.s32 	%r1907, -2, %r2468;
	and.b32  	%r1908, %r1907, 1;
	mov.u32 	%r1909, _ZN15flash_llm_utils4smemE;
	mad.lo.s32 	%r972, %r1908, 34816, %r1909;
	add.s32 	%r973, %r971, -1;
	min.u32 	%r1910, %r973, 23;
	add.s32 	%r974, %r1910, 1;
	setp.eq.s32 	%p192, %r550, 0;
	@%p192 bra 	$L__BB1_290;
	mul.wide.s16 	%r1911, %rs149, 2;
	add.s32 	%r1912, %r972, %r1911;
	st.shared.u16 	[%r1912], %rs150;
	mul.wide.s16 	%r1913, %rs147, 2;
	add.s32 	%r1914, %r972, %r1913;
	st.shared.u16 	[%r1914], %rs148;
	mul.wide.s16 	%r1915, %rs145, 2;
	add.s32 	%r1916, %r972, %r1915;
	st.shared.u16 	[%r1916], %rs146;
	mul.wide.s16 	%r1917, %rs143, 2;
	add.s32 	%r1918, %r972, %r1917;
	st.shared.u16 	[%r1918], %rs144;
$L__BB1_290:
	setp.eq.s32 	%p193, %r551, 0;
	@%p193 bra 	$L__BB1_292;
	mul.wide.s16 	%r1919, %rs141, 2;
	add.s32 	%r1920, %r972, %r1919;
	st.shared.u16 	[%r1920+16384], %rs142;
	mul.wide.s16 	%r1921, %rs139, 2;
	add.s32 	%r1922, %r972, %r1921;
	st.shared.u16 	[%r1922+16384], %rs140;
	mul.wide.s16 	%r1923, %rs137, 2;
	add.s32 	%r1924, %r972, %r1923;
	st.shared.u16 	[%r1924+16384], %rs138;
	mul.wide.s16 	%r1925, %rs135, 2;
	add.s32 	%r1926, %r972, %r1925;
	st.shared.u16 	[%r1926+16384], %rs136;
$L__BB1_292:
	setp.eq.s32 	%p194, %r973, 0;
	@%p194 bra 	$L__BB1_382;
	setp.lt.u32 	%p195, %r550, 2;
	@%p195 bra 	$L__BB1_295;
	mul.wide.s16 	%r1927, %rs133, 2;
	add.s32 	%r1928, %r972, %r1927;
	st.shared.u16 	[%r1928], %rs134;
	mul.wide.s16 	%r1929, %rs131, 2;
	add.s32 	%r1930, %r972, %r1929;
	st.shared.u16 	[%r1930], %rs132;
	mul.wide.s16 	%r1931, %rs129, 2;
	add.s32 	%r1932, %r972, %r1931;
	st.shared.u16 	[%r1932], %rs130;
	mul.wide.s16 	%r1933, %rs127, 2;
	add.s32 	%r1934, %r972, %r1933;
	st.shared.u16 	[%r1934], %rs128;
$L__BB1_295:
	setp.lt.u32 	%p196, %r551, 2;
	@%p196 bra 	$L__BB1_297;
	mul.wide.s16 	%r1935, %rs125, 2;
	add.s32 	%r1936, %r972, %r1935;
	st.shared.u16 	[%r1936+16384], %rs126;
	mul.wide.s16 	%r1937, %rs123, 2;
	add.s32 	%r1938, %r972, %r1937;
	st.shared.u16 	[%r1938+16384], %rs124;
	mul.wide.s16 	%r1939, %rs121, 2;
	add.s32 	%r1940, %r972, %r1939;
	st.shared.u16 	[%r1940+16384], %rs122;
	mul.wide.s16 	%r1941, %rs119, 2;
	add.s32 	%r1942, %r972, %r1941;
	st.shared.u16 	[%r1942+16384], %rs120;
$L__BB1_297:
	setp.eq.s32 	%p197, %r974, 2;
	@%p197 bra 	$L__BB1_382;
	setp.lt.u32 	%p198, %r550, 3;
	@%p198 bra 	$L__BB1_300;
	mul.wide.s16 	%r1943, %rs117, 2;
	add.s32 	%r1944, %r972, %r1943;
	st.shared.u16 	[%r1944], %rs118;
	mul.wide.s16 	%r1945, %rs115, 2;
	add.s32 	%r1946, %r972, %r1945;
	st.shared.u16 	[%r1946], %rs116;
	mul.wide.s16 	%r1947, %rs113, 2;
	add.s32 	%r1948, %r972, %r1947;
	st.shared.u16 	[%r1948], %rs114;
	mul.wide.s16 	%r1949, %rs111, 2;
	add.s32 	%r1950, %r972, %r1949;
	st.shared.u16 	[%r1950], %rs112;
$L__BB1_300:
	setp.lt.u32 	%p199, %r551, 3;
	@%p199 bra 	$L__BB1_302;
	mul.wide.s16 	%r1951, %rs109, 2;
	add.s32 	%r1952, %r972, %r1951;
	st.shared.u16 	[%r1952+16384], %rs110;
	mul.wide.s16 	%r1953, %rs107, 2;
	add.s32 	%r1954, %r972, %r1953;
	st.shared.u16 	[%r1954+16384], %rs108;
	mul.wide.s16 	%r1955, %rs105, 2;
	add.s32 	%r1956, %r972, %r1955;
	st.shared.u16 	[%r1956+16384], %rs106;
	mul.wide.s16 	%r1957, %rs103, 2;
	add.s32 	%r1958, %r972, %r1957;
	st.shared.u16 	[%r1958+16384], %rs104;
$L__BB1_302:
	setp.eq.s32 	%p200, %r974, 3;
	@%p200 bra 	$L__BB1_382;
	setp.lt.u32 	%p201, %r550, 4;
	@%p201 bra 	$L__BB1_305;
	mov.b32 	{%rs339, %rs340}, %r2397;
	mul.wide.s16 	%r1959, %rs340, 2;
	add.s32 	%r1960, %r972, %r1959;
	st.shared.u16 	[%r1960], %rs339;
	mul.wide.s16 	%r1961, %rs102, 2;
	add.s32 	%r1962, %r972, %r1961;
	{ .reg .b16 tmp; mov.b32 {%rs341, tmp}, %r2396; }
	st.shared.u16 	[%r1962], %rs341;
	mov.b32 	{%rs342, %rs343}, %r2395;
	mul.wide.s16 	%r1963, %rs343, 2;
	add.s32 	%r1964, %r972, %r1963;
	st.shared.u16 	[%r1964], %rs342;
	mul.wide.s16 	%r1965, %rs101, 2;
	add.s32 	%r1966, %r972, %r1965;
	{ .reg .b16 tmp; mov.b32 {%rs344, tmp}, %r2394; }
	st.shared.u16 	[%r1966], %rs344;
$L__BB1_305:
	setp.lt.u32 	%p202, %r551, 4;
	@%p202 bra 	$L__BB1_307;
	mov.b32 	{%rs345, %rs346}, %r2430;
	mul.wide.s16 	%r1967, %rs346, 2;
	add.s32 	%r1968, %r972, %r1967;
	st.shared.u16 	[%r1968+16384], %rs345;
	mov.b32 	{%rs347, %rs348}, %r2431;
	mul.wide.s16 	%r1969, %rs348, 2;
	add.s32 	%r1970, %r972, %r1969;
	st.shared.u16 	[%r1970+16384], %rs347;
	mov.b32 	{%rs349, %rs350}, %r2432;
	mul.wide.s16 	%r1971, %rs350, 2;
	add.s32 	%r1972, %r972, %r1971;
	st.shared.u16 	[%r1972+16384], %rs349;
	mov.b32 	{%rs351, %rs352}, %r2433;
	mul.wide.s16 	%r1973, %rs352, 2;
	add.s32 	%r1974, %r972, %r1973;
	st.shared.u16 	[%r1974+16384], %rs351;
$L__BB1_307:
	setp.eq.s32 	%p203, %r974, 4;
	@%p203 bra 	$L__BB1_382;
	setp.lt.u32 	%p204, %r550, 5;
	@%p204 bra 	$L__BB1_310;
	mov.b32 	{%rs353, %rs354}, %r2393;
	mul.wide.s16 	%r1975, %rs354, 2;
	add.s32 	%r1976, %r972, %r1975;
	st.shared.u16 	[%r1976], %rs353;
	mov.b32 	{%rs355, %rs356}, %r2392;
	mul.wide.s16 	%r1977, %rs356, 2;
	add.s32 	%r1978, %r972, %r1977;
	st.shared.u16 	[%r1978], %rs355;
	mov.b32 	{%rs357, %rs358}, %r2391;
	mul.wide.s16 	%r1979, %rs358, 2;
	add.s32 	%r1980, %r972, %r1979;
	st.shared.u16 	[%r1980], %rs357;
	mov.b32 	{%rs359, %rs360}, %r2390;
	mul.wide.s16 	%r1981, %rs360, 2;
	add.s32 	%r1982, %r972, %r1981;
	st.shared.u16 	[%r1982], %rs359;
$L__BB1_310:
	setp.lt.u32 	%p205, %r551, 5;
	@%p205 bra 	$L__BB1_312;
	mov.b32 	{%rs361, %rs362}, %r2434;
	mul.wide.s16 	%r1983, %rs362, 2;
	add.s32 	%r1984, %r972, %r1983;
	st.shared.u16 	[%r1984+16384], %rs361;
	mov.b32 	{%rs363, %rs364}, %r2435;
	mul.wide.s16 	%r1985, %rs364, 2;
	add.s32 	%r1986, %r972, %r1985;
	st.shared.u16 	[%r1986+16384], %rs363;
	mov.b32 	{%rs365, %rs366}, %r2436;
	mul.wide.s16 	%r1987, %rs366, 2;
	add.s32 	%r1988, %r972, %r1987;
	st.shared.u16 	[%r1988+16384], %rs365;
	mov.b32 	{%rs367, %rs368}, %r2437;
	mul.wide.s16 	%r1989, %rs368, 2;
	add.s32 	%r1990, %r972, %r1989;
	st.shared.u16 	[%r1990+16384], %rs367;
$L__BB1_312:
	setp.eq.s32 	%p206, %r974, 5;
	@%p206 bra 	$L__BB1_382;
	setp.lt.u32 	%p207, %r550, 6;
	@%p207 bra 	$L__BB1_315;
	mov.b32 	{%rs369, %rs370}, %r2389;
	mul.wide.s16 	%r1991, %rs370, 2;
	add.s32 	%r1992, %r972, %r1991;
	st.shared.u16 	[%r1992], %rs369;
	mov.b32 	{%rs371, %rs372}, %r2388;
	mul.wide.s16 	%r1993, %rs372, 2;
	add.s32 	%r1994, %r972, %r1993;
	st.shared.u16 	[%r1994], %rs371;
	mov.b32 	{%rs373, %rs374}, %r2387;
	mul.wide.s16 	%r1995, %rs374, 2;
	add.s32 	%r1996, %r972, %r1995;
	st.shared.u16 	[%r1996], %rs373;
	mov.b32 	{%rs375, %rs376}, %r2386;
	mul.wide.s16 	%r1997, %rs376, 2;
	add.s32 	%r1998, %r972, %r1997;
	st.shared.u16 	[%r1998], %rs375;
$L__BB1_315:
	setp.lt.u32 	%p208, %r551, 6;
	@%p208 bra 	$L__BB1_317;
	mov.b32 	{%rs377, %rs378}, %r2438;
	mul.wide.s16 	%r1999, %rs378, 2;
	add.s32 	%r2000, %r972, %r1999;
	st.shared.u16 	[%r2000+16384], %rs377;
	mov.b32 	{%rs379, %rs380}, %r2439;
	mul.wide.s16 	%r2001, %rs380, 2;
	add.s32 	%r2002, %r972, %r2001;
	st.shared.u16 	[%r2002+16384], %rs379;
	mov.b32 	{%rs381, %rs382}, %r2440;
	mul.wide.s16 	%r2003, %rs382, 2;
	add.s32 	%r2004, %r972, %r2003;
	st.shared.u16 	[%r2004+16384], %rs381;
	mov.b32 	{%rs383, %rs384}, %r2441;
	mul.wide.s16 	%r2005, %rs384, 2;
	add.s32 	%r2006, %r972, %r2005;
	st.shared.u16 	[%r2006+16384], %rs383;
$L__BB1_317:
	setp.eq.s32 	%p209, %r974, 6;
	@%p209 bra 	$L__BB1_382;
	setp.lt.u32 	%p210, %r550, 7;
	@%p210 bra 	$L__BB1_320;
	mov.b32 	{%rs385, %rs386}, %r2385;
	mul.wide.s16 	%r2007, %rs386, 2;
	add.s32 	%r2008, %r972, %r2007;
	st.shared.u16 	[%r2008], %rs385;
	mov.b32 	{%rs387, %rs388}, %r2384;
	mul.wide.s16 	%r2009, %rs388, 2;
	add.s32 	%r2010, %r972, %r2009;
	st.shared.u16 	[%r2010], %rs387;
	mov.b32 	{%rs389, %rs390}, %r2383;
	mul.wide.s16 	%r2011, %rs390, 2;
	add.s32 	%r2012, %r972, %r2011;
	st.shared.u16 	[%r2012], %rs389;
	mov.b32 	{%rs391, %rs392}, %r2382;
	mul.wide.s16 	%r2013, %rs392, 2;
	add.s32 	%r2014, %r972, %r2013;
	st.shared.u16 	[%r2014], %rs391;
$L__BB1_320:
	setp.lt.u32 	%p211, %r551, 7;
	@%p211 bra 	$L__BB1_322;
	mov.b32 	{%rs393, %rs394}, %r2442;
	mul.wide.s16 	%r2015, %rs394, 2;
	add.s32 	%r2016, %r972, %r2015;
	st.shared.u16 	[%r2016+16384], %rs393;
	mov.b32 	{%rs395, %rs396}, %r2443;
	mul.wide.s16 	%r2017, %rs396, 2;
	add.s32 	%r2018, %r972, %r2017;
	st.shared.u16 	[%r2018+16384], %rs395;
	mov.b32 	{%rs397, %rs398}, %r2444;
	mul.wide.s16 	%r2019, %rs398, 2;
	add.s32 	%r2020, %r972, %r2019;
	st.shared.u16 	[%r2020+16384], %rs397;
	mov.b32 	{%rs399, %rs400}, %r2445;
	mul.wide.s16 	%r2021, %rs400, 2;
	add.s32 	%r2022, %r972, %r2021;
	st.shared.u16 	[%r2022+16384], %rs399;
$L__BB1_322:
	setp.eq.s32 	%p212, %r974, 7;
	@%p212 bra 	$L__BB1_382;
	setp.lt.u32 	%p213, %r550, 8;
	@%p213 bra 	$L__BB1_325;
	mov.b32 	{%rs401, %rs402}, %r2381;
	mul.wide.s16 	%r2023, %rs402, 2;
	add.s32 	%r2024, %r972, %r2023;
	st.shared.u16 	[%r2024], %rs401;
	mov.b32 	{%rs403, %rs404}, %r2380;
	mul.wide.s16 	%r2025, %rs404, 2;
	add.s32 	%r2026, %r972, %r2025;
	st.shared.u16 	[%r2026], %rs403;
	mov.b32 	{%rs405, %rs406}, %r2379;
	mul.wide.s16 	%r2027, %rs406, 2;
	add.s32 	%r2028, %r972, %r2027;
	st.shared.u16 	[%r2028], %rs405;
	mov.b32 	{%rs407, %rs408}, %r2378;
	mul.wide.s16 	%r2029, %rs408, 2;
	add.s32 	%r2030, %r972, %r2029;
	st.shared.u16 	[%r2030], %rs407;
$L__BB1_325:
	setp.lt.u32 	%p214, %r551, 8;
	@%p214 bra 	$L__BB1_327;
	mov.b32 	{%rs409, %rs410}, %r2446;
	mul.wide.s16 	%r2031, %rs410, 2;
	add.s32 	%r2032, %r972, %r2031;
	st.shared.u16 	[%r2032+16384], %rs409;
	mov.b32 	{%rs411, %rs412}, %r2447;
	mul.wide.s16 	%r2033, %rs412, 2;
	add.s32 	%r2034, %r972, %r2033;
	st.shared.u16 	[%r2034+16384], %rs411;
	mov.b32 	{%rs413, %rs414}, %r2448;
	mul.wide.s16 	%r2035, %rs414, 2;
	add.s32 	%r2036, %r972, %r2035;
	st.shared.u16 	[%r2036+16384], %rs413;
	mov.b32 	{%rs415, %rs416}, %r2449;
	mul.wide.s16 	%r2037, %rs416, 2;
	add.s32 	%r2038, %r972, %r2037;
	st.shared.u16 	[%r2038+16384], %rs415;
$L__BB1_327:
	setp.eq.s32 	%p215, %r974, 8;
	@%p215 bra 	$L__BB1_382;
	setp.lt.u32 	%p216, %r550, 9;
	@%p216 bra 	$L__BB1_330;
	mov.b32 	{%rs417, %rs418}, %r2377;
	mul.wide.s16 	%r2039, %rs418, 2;
	add.s32 	%r2040, %r972, %r2039;
	st.shared.u16 	[%r2040], %rs417;
	mov.b32 	{%rs419, %rs420}, %r2376;
	mul.wide.s16 	%r2041, %rs420, 2;
	add.s32 	%r2042, %r972, %r2041;
	st.shared.u16 	[%r2042], %rs419;
	mov.b32 	{%rs421, %rs422}, %r2375;
	mul.wide.s16 	%r2043, %rs422, 2;
	add.s32 	%r2044, %r972, %r2043;
	st.shared.u16 	[%r2044], %rs421;
	mov.b32 	{%rs423, %rs424}, %r2374;
	mul.wide.s16 	%r2045, %rs424, 2;
	add.s32 	%r2046, %r972, %r2045;
	st.shared.u16 	[%r2046], %rs423;
$L__BB1_330:
	setp.lt.u32 	%p217, %r551, 9;
	@%p217 bra 	$L__BB1_332;
	mov.b32 	{%rs425, %rs426}, %r2450;
	mul.wide.s16 	%r2047, %rs426, 2;
	add.s32 	%r2048, %r972, %r2047;
	st.shared.u16 	[%r2048+16384], %rs425;
	mov.b32 	{%rs427, %rs428}, %r2451;
	mul.wide.s16 	%r2049, %rs428, 2;
	add.s32 	%r2050, %r972, %r2049;
	st.shared.u16 	[%r2050+16384], %rs427;
	mov.b32 	{%rs429, %rs430}, %r2452;
	mul.wide.s16 	%r2051, %rs430, 2;
	add.s32 	%r2052, %r972, %r2051;
	st.shared.u16 	[%r2052+16384], %rs429;
	mov.b32 	{%rs431, %rs432}, %r2453;
	mul.wide.s16 	%r2053, %rs432, 2;
	add.s32 	%r2054, %r972, %r2053;
	st.shared.u16 	[%r2054+16384], %rs431;
$L__BB1_332:
	setp.eq.s32 	%p218, %r974, 9;
	@%p218 bra 	$L__BB1_382;
	setp.lt.u32 	%p219, %r550, 10;
	@%p219 bra 	$L__BB1_335;
	mov.b32 	{%rs433, %rs434}, %r2373;
	mul.wide.s16 	%r2055, %rs434, 2;
	add.s32 	%r2056, %r972, %r2055;
	st.shared.u16 	[%r2056], %rs433;
	mov.b32 	{%rs435, %rs436}, %r2372;
	mul.wide.s16 	%r2057, %rs436, 2;
	add.s32 	%r2058, %r972, %r2057;
	st.shared.u16 	[%r2058], %rs435;
	mov.b32 	{%rs437, %rs438}, %r2371;
	mul.wide.s16 	%r2059, %rs438, 2;
	add.s32 	%r2060, %r972, %r2059;
	st.shared.u16 	[%r2060], %rs437;
	mov.b32 	{%rs439, %rs440}, %r2370;
	mul.wide.s16 	%r2061, %rs440, 2;
	add.s32 	%r2062, %r972, %r2061;
	st.shared.u16 	[%r2062], %rs439;
$L__BB1_335:
	setp.lt.u32 	%p220, %r551, 10;
	@%p220 bra 	$L__BB1_337;
	mov.b32 	{%rs441, %rs442}, %r2454;
	mul.wide.s16 	%r2063, %rs442, 2;
	add.s32 	%r2064, %r972, %r2063;
	st.shared.u16 	[%r2064+16384], %rs441;
	mov.b32 	{%rs443, %rs444}, %r2455;
	mul.wide.s16 	%r2065, %rs444, 2;
	add.s32 	%r2066, %r972, %r2065;
	st.shared.u16 	[%r2066+16384], %rs443;
	mov.b32 	{%rs445, %rs446}, %r2456;
	mul.wide.s16 	%r2067, %rs446, 2;
	add.s32 	%r2068, %r972, %r2067;
	st.shared.u16 	[%r2068+16384], %rs445;
	mov.b32 	{%rs447, %rs448}, %r2457;
	mul.wide.s16 	%r2069, %rs448, 2;
	add.s32 	%r2070, %r972, %r2069;
	st.shared.u16 	[%r2070+16384], %rs447;
$L__BB1_337:
	setp.eq.s32 	%p221, %r974, 10;
	@%p221 bra 	$L__BB1_382;
	setp.lt.u32 	%p222, %r550, 11;
	@%p222 bra 	$L__BB1_340;
	mov.b32 	{%rs449, %rs450}, %r2410;
	mul.wide.s16 	%r2071, %rs450, 2;
	add.s32 	%r2072, %r972, %r2071;
	st.shared.u16 	[%r2072], %rs449;
	mov.b32 	{%rs451, %rs452}, %r2411;
	mul.wide.s16 	%r2073, %rs452, 2;
	add.s32 	%r2074, %r972, %r2073;
	st.shared.u16 	[%r2074], %rs451;
	mov.b32 	{%rs453, %rs454}, %r2412;
	mul.wide.s16 	%r2075, %rs454, 2;
	add.s32 	%r2076, %r972, %r2075;
	st.shared.u16 	[%r2076], %rs453;
	mov.b32 	{%rs455, %rs456}, %r2413;
	mul.wide.s16 	%r2077, %rs456, 2;
	add.s32 	%r2078, %r972, %r2077;
	st.shared.u16 	[%r2078], %rs455;
$L__BB1_340:
	setp.lt.u32 	%p223, %r551, 11;
	@%p223 bra 	$L__BB1_342;
	mov.b32 	{%rs457, %rs458}, %r2458;
	mul.wide.s16 	%r2079, %rs458, 2;
	add.s32 	%r2080, %r972, %r2079;
	st.shared.u16 	[%r2080+16384], %rs457;
	mov.b32 	{%rs459, %rs460}, %r2459;
	mul.wide.s16 	%r2081, %rs460, 2;
	add.s32 	%r2082, %r972, %r2081;
	st.shared.u16 	[%r2082+16384], %rs459;
	mov.b32 	{%rs461, %rs462}, %r2460;
	mul.wide.s16 	%r2083, %rs462, 2;
	add.s32 	%r2084, %r972, %r2083;
	st.shared.u16 	[%r2084+16384], %rs461;
	mov.b32 	{%rs463, %rs464}, %r2461;
	mul.wide.s16 	%r2085, %rs464, 2;
	add.s32 	%r2086, %r972, %r2085;
	st.shared.u16 	[%r2086+16384], %rs463;
$L__BB1_342:
	setp.eq.s32 	%p224, %r974, 11;
	@%p224 bra 	$L__BB1_382;
	setp.lt.u32 	%p225, %r550, 12;
	@%p225 bra 	$L__BB1_345;
	mov.b32 	{%rs465, %rs466}, %r2414;
	mul.wide.s16 	%r2087, %rs466, 2;
	add.s32 	%r2088, %r972, %r2087;
	st.shared.u16 	[%r2088], %rs465;
	mov.b32 	{%rs467, %rs468}, %r2415;
	mul.wide.s16 	%r2089, %rs468, 2;
	add.s32 	%r2090, %r972, %r2089;
	st.shared.u16 	[%r2090], %rs467;
	mov.b32 	{%rs469, %rs470}, %r2416;
	mul.wide.s16 	%r2091, %rs470, 2;
	add.s32 	%r2092, %r972, %r2091;
	st.shared.u16 	[%r2092], %rs469;
	mov.b32 	{%rs471, %rs472}, %r2417;
	mul.wide.s16 	%r2093, %rs472, 2;
	add.s32 	%r2094, %r972, %r2093;
	st.shared.u16 	[%r2094], %rs471;
$L__BB1_345:
	setp.lt.u32 	%p226, %r551, 12;
	@%p226 bra 	$L__BB1_347;
	mov.b32 	{%rs473, %rs474}, %r2462;
	mul.wide.s16 	%r2095, %rs474, 2;
	add.s32 	%r2096, %r972, %r2095;
	st.shared.u16 	[%r2096+16384], %rs473;
	mov.b32 	{%rs475, %rs476}, %r2463;
	mul.wide.s16 	%r2097, %rs476, 2;
	add.s32 	%r2098, %r972, %r2097;
	st.shared.u16 	[%r2098+16384], %rs475;
	mov.b32 	{%rs477, %rs478}, %r2464;
	mul.wide.s16 	%r2099, %rs478, 2;
	add.s32 	%r2100, %r972, %r2099;
	st.shared.u16 	[%r2100+16384], %rs477;
	mov.b32 	{%rs479, %rs480}, %r2465;
	mul.wide.s16 	%r2101, %rs480, 2;
	add.s32 	%r2102, %r972, %r2101;
	st.shared.u16 	[%r2102+16384], %rs479;
$L__BB1_347:
	setp.eq.s32 	%p227, %r974, 12;
	@%p227 bra 	$L__BB1_382;
	setp.lt.u32 	%p228, %r550, 13;
	@%p228 bra 	$L__BB1_350;
	mov.b32 	{%rs481, %rs482}, %r2774;
	mul.wide.s16 	%r2103, %rs482, 2;
	add.s32 	%r2104, %r972, %r2103;
	st.shared.u16 	[%r2104], %rs481;
	mov.b32 	{%rs483, %rs484}, %r2775;
	mul.wide.s16 	%r2105, %rs484, 2;
	add.s32 	%r2106, %r972, %r2105;
	st.shared.u16 	[%r2106], %rs483;
	mov.b32 	{%rs485, %rs486}, %r2776;
	mul.wide.s16 	%r2107, %rs486, 2;
	add.s32 	%r2108, %r972, %r2107;
	st.shared.u16 	[%r2108], %rs485;
	mov.b32 	{%rs487, %rs488}, %r2777;
	mul.wide.s16 	%r2109, %rs488, 2;
	add.s32 	%r2110, %r972, %r2109;
	st.shared.u16 	[%r2110], %rs487;
$L__BB1_350:
	setp.eq.s32 	%p229, %r974, 13;
	@%p229 bra 	$L__BB1_382;
	setp.lt.u32 	%p230, %r550, 14;
	@%p230 bra 	$L__BB1_353;
	mov.b32 	{%rs489, %rs490}, %r2422;
	mul.wide.s16 	%r2111, %rs490, 2;
	add.s32 	%r2112, %r972, %r2111;
	st.shared.u16 	[%r2112], %rs489;
	mov.b32 	{%rs491, %rs492}, %r2423;
	mul.wide.s16 	%r2113, %rs492, 2;
	add.s32 	%r2114, %r972, %r2113;
	st.shared.u16 	[%r2114], %rs491;
	mov.b32 	{%rs493, %rs494}, %r2424;
	mul.wide.s16 	%r2115, %rs494, 2;
	add.s32 	%r2116, %r972, %r2115;
	st.shared.u16 	[%r2116], %rs493;
	mov.b32 	{%rs495, %rs496}, %r2425;
	mul.wide.s16 	%r2117, %rs496, 2;
	add.s32 	%r2118, %r972, %r2117;
	st.shared.u16 	[%r2118], %rs495;
$L__BB1_353:
	setp.eq.s32 	%p231, %r974, 14;
	@%p231 bra 	$L__BB1_382;
	setp.lt.u32 	%p232, %r550, 15;
	@%p232 bra 	$L__BB1_356;
	mov.b32 	{%rs497, %rs498}, %r2426;
	mul.wide.s16 	%r2119, %rs498, 2;
	add.s32 	%r2120, %r972, %r2119;
	st.shared.u16 	[%r2120], %rs497;
	mov.b32 	{%rs499, %rs500}, %r2427;
	mul.wide.s16 	%r2121, %rs500, 2;
	add.s32 	%r2122, %r972, %r2121;
	st.shared.u16 	[%r2122], %rs499;
	mov.b32 	{%rs501, %rs502}, %r2428;
	mul.wide.s16 	%r2123, %rs502, 2;
	add.s32 	%r2124, %r972, %r2123;
	st.shared.u16 	[%r2124], %rs501;
	mov.b32 	{%rs503, %rs504}, %r2429;
	mul.wide.s16 	%r2125, %rs504, 2;
	add.s32 	%r2126, %r972, %r2125;
	st.shared.u16 	[%r2126], %rs503;
$L__BB1_356:
	setp.eq.s32 	%p233, %r974, 15;
	@%p233 bra 	$L__BB1_382;
	setp.lt.u32 	%p234, %r550, 16;
	@%p234 bra 	$L__BB1_359;
	mov.b32 	{%rs505, %rs506}, %r2430;
	mul.wide.s16 	%r2127, %rs506, 2;
	add.s32 	%r2128, %r972, %r2127;
	st.shared.u16 	[%r2128], %rs505;
	mov.b32 	{%rs507, %rs508}, %r2431;
	mul.wide.s16 	%r2129, %rs508, 2;
	add.s32 	%r2130, %r972, %r2129;
	st.shared.u16 	[%r2130], %rs507;
	mov.b32 	{%rs509, %rs510}, %r2432;
	mul.wide.s16 	%r2131, %rs510, 2;
	add.s32 	%r2132, %r972, %r2131;
	st.shared.u16 	[%r2132], %rs509;
	mov.b32 	{%rs511, %rs512}, %r2433;
	mul.wide.s16 	%r2133, %rs512, 2;
	add.s32 	%r2134, %r972, %r2133;
	st.shared.u16 	[%r2134], %rs511;
$L__BB1_359:
	setp.eq.s32 	%p235, %r974, 16;
	@%p235 bra 	$L__BB1_382;
	setp.lt.u32 	%p236, %r550, 17;
	@%p236 bra 	$L__BB1_362;
	mov.b32 	{%rs513, %rs514}, %r2434;
	mul.wide.s16 	%r2135, %rs514, 2;
	add.s32 	%r2136, %r972, %r2135;
	st.shared.u16 	[%r2136], %rs513;
	mov.b32 	{%rs515, %rs516}, %r2435;
	mul.wide.s16 	%r2137, %rs516, 2;
	add.s32 	%r2138, %r972, %r2137;
	st.shared.u16 	[%r2138], %rs515;
	mov.b32 	{%rs517, %rs518}, %r2436;
	mul.wide.s16 	%r2139, %rs518, 2;
	add.s32 	%r2140, %r972, %r2139;
	st.shared.u16 	[%r2140], %rs517;
	mov.b32 	{%rs519, %rs520}, %r2437;
	mul.wide.s16 	%r2141, %rs520, 2;
	add.s32 	%r2142, %r972, %r2141;
	st.shared.u16 	[%r2142], %rs519;
$L__BB1_362:
	setp.eq.s32 	%p237, %r974, 17;
	@%p237 bra 	$L__BB1_382;
	setp.lt.u32 	%p238, %r550, 18;
	@%p238 bra 	$L__BB1_365;
	mov.b32 	{%rs521, %rs522}, %r2438;
	mul.wide.s16 	%r2143, %rs522, 2;
	add.s32 	%r2144, %r972, %r2143;
	st.shared.u16 	[%r2144], %rs521;
	mov.b32 	{%rs523, %rs524}, %r2439;
	mul.wide.s16 	%r2145, %rs524, 2;
	add.s32 	%r2146, %r972, %r2145;
	st.shared.u16 	[%r2146], %rs523;
	mov.b32 	{%rs525, %rs526}, %r2440;
	mul.wide.s16 	%r2147, %rs526, 2;
	add.s32 	%r2148, %r972, %r2147;
	st.shared.u16 	[%r2148], %rs525;
	mov.b32 	{%rs527, %rs528}, %r2441;
	mul.wide.s16 	%r2149, %rs528, 2;
	add.s32 	%r2150, %r972, %r2149;
	st.shared.u16 	[%r2150], %rs527;
$L__BB1_365:
	setp.eq.s32 	%p239, %r974, 18;
	@%p239 bra 	$L__BB1_382;
	setp.lt.u32 	%p240, %r550, 19;
	@%p240 bra 	$L__BB1_368;
	mov.b32 	{%rs529, %rs530}, %r2442;
	mul.wide.s16 	%r2151, %rs530, 2;
	add.s32 	%r2152, %r972, %r2151;
	st.shared.u16 	[%r2152], %rs529;
	mov.b32 	{%rs531, %rs532}, %r2443;
	mul.wide.s16 	%r2153, %rs532, 2;
	add.s32 	%r2154, %r972, %r2153;
	st.shared.u16 	[%r2154], %rs531;
	mov.b32 	{%rs533, %rs534}, %r2444;
	mul.wide.s16 	%r2155, %rs534, 2;
	add.s32 	%r2156, %r972, %r2155;
	st.shared.u16 	[%r2156], %rs533;
	mov.b32 	{%rs535, %rs536}, %r2445;
	mul.wide.s16 	%r2157, %rs536, 2;
	add.s32 	%r2158, %r972, %r2157;
	st.shared.u16 	[%r2158], %rs535;
$L__BB1_368:
	setp.eq.s32 	%p241, %r974, 19;
	@%p241 bra 	$L__BB1_382;
	setp.lt.u32 	%p242, %r550, 20;
	@%p242 bra 	$L__BB1_371;
	mov.b32 	{%rs537, %rs538}, %r2446;
	mul.wide.s16 	%r2159, %rs538, 2;
	add.s32 	%r2160, %r972, %r2159;
	st.shared.u16 	[%r2160], %rs537;
	mov.b32 	{%rs539, %rs540}, %r2447;
	mul.wide.s16 	%r2161, %rs540, 2;
	add.s32 	%r2162, %r972, %r2161;
	st.shared.u16 	[%r2162], %rs539;
	mov.b32 	{%rs541, %rs542}, %r2448;
	mul.wide.s16 	%r2163, %rs542, 2;
	add.s32 	%r2164, %r972, %r2163;
	st.shared.u16 	[%r2164], %rs541;
	mov.b32 	{%rs543, %rs544}, %r2449;
	mul.wide.s16 	%r2165, %rs544, 2;
	add.s32 	%r2166, %r972, %r2165;
	st.shared.u16 	[%r2166], %rs543;
$L__BB1_371:
	setp.eq.s32 	%p243, %r974, 20;
	@%p243 bra 	$L__BB1_382;
	setp.lt.u32 	%p244, %r550, 21;
	@%p244 bra 	$L__BB1_374;
	mov.b32 	{%rs545, %rs546}, %r2450;
	mul.wide.s16 	%r2167, %rs546, 2;
	add.s32 	%r2168, %r972, %r2167;
	st.shared.u16 	[%r2168], %rs545;
	mov.b32 	{%rs547, %rs548}, %r2451;
	mul.wide.s16 	%r2169, %rs548, 2;
	add.s32 	%r2170, %r972, %r2169;
	st.shared.u16 	[%r2170], %rs547;
	mov.b32 	{%rs549, %rs550}, %r2452;
	mul.wide.s16 	%r2171, %rs550, 2;
	add.s32 	%r2172, %r972, %r2171;
	st.shared.u16 	[%r2172], %rs549;
	mov.b32 	{%rs551, %rs552}, %r2453;
	mul.wide.s16 	%r2173, %rs552, 2;
	add.s32 	%r2174, %r972, %r2173;
	st.shared.u16 	[%r2174], %rs551;
$L__BB1_374:
	setp.eq.s32 	%p245, %r974, 21;
	@%p245 bra 	$L__BB1_382;
	setp.lt.u32 	%p246, %r550, 22;
	@%p246 bra 	$L__BB1_377;
	mov.b32 	{%rs553, %rs554}, %r2454;
	mul.wide.s16 	%r2175, %rs554, 2;
	add.s32 	%r2176, %r972, %r2175;
	st.shared.u16 	[%r2176], %rs553;
	mov.b32 	{%rs555, %rs556}, %r2455;
	mul.wide.s16 	%r2177, %rs556, 2;
	add.s32 	%r2178, %r972, %r2177;
	st.shared.u16 	[%r2178], %rs555;
	mov.b32 	{%rs557, %rs558}, %r2456;
	mul.wide.s16 	%r2179, %rs558, 2;
	add.s32 	%r2180, %r972, %r2179;
	st.shared.u16 	[%r2180], %rs557;
	mov.b32 	{%rs559, %rs560}, %r2457;
	mul.wide.s16 	%r2181, %rs560, 2;
	add.s32 	%r2182, %r972, %r2181;
	st.shared.u16 	[%r2182], %rs559;
$L__BB1_377:
	setp.eq.s32 	%p247, %r974, 22;
	@%p247 bra 	$L__BB1_382;
	setp.lt.u32 	%p248, %r550, 23;
	@%p248 bra 	$L__BB1_380;
	mov.b32 	{%rs561, %rs562}, %r2458;
	mul.wide.s16 	%r2183, %rs562, 2;
	add.s32 	%r2184, %r972, %r2183;
	st.shared.u16 	[%r2184], %rs561;
	mov.b32 	{%rs563, %rs564}, %r2459;
	mul.wide.s16 	%r2185, %rs564, 2;
	add.s32 	%r2186, %r972, %r2185;
	st.shared.u16 	[%r2186], %rs563;
	mov.b32 	{%rs565, %rs566}, %r2460;
	mul.wide.s16 	%r2187, %rs566, 2;
	add.s32 	%r2188, %r972, %r2187;
	st.shared.u16 	[%r2188], %rs565;
	mov.b32 	{%rs567, %rs568}, %r2461;
	mul.wide.s16 	%r2189, %rs568, 2;
	add.s32 	%r2190, %r972, %r2189;
	st.shared.u16 	[%r2190], %rs567;
$L__BB1_380:
	setp.eq.s32 	%p249, %r974, 23;
	setp.lt.u32 	%p250, %r550, 24;
	or.pred  	%p251, %p249, %p250;
	@%p251 bra 	$L__BB1_382;
	mov.b32 	{%rs569, %rs570}, %r2462;
	mul.wide.s16 	%r2192, %rs570, 2;
	add.s32 	%r2193, %r972, %r2192;
	st.shared.u16 	[%r2193], %rs569;
	mov.b32 	{%rs571, %rs572}, %r2463;
	mul.wide.s16 	%r2194, %rs572, 2;
	add.s32 	%r2195, %r972, %r2194;
	st.shared.u16 	[%r2195], %rs571;
	mov.b32 	{%rs573, %rs574}, %r2464;
	mul.wide.s16 	%r2196, %rs574, 2;
	add.s32 	%r2197, %r972, %r2196;
	st.shared.u16 	[%r2197], %rs573;
	mov.b32 	{%rs575, %rs576}, %r2465;
	mul.wide.s16 	%r2198, %rs576, 2;
	add.s32 	%r2199, %r972, %r2198;
	st.shared.u16 	[%r2199], %rs575;
$L__BB1_382:
	// begin inline asm
	cp.async.wait_group 0;

	// end inline asm
	bar.sync 	0;
	add.s32 	%r2468, %r2468, 1;
	add.s32 	%r2467, %r2467, 1;
	add.s32 	%r2581, %r2581, 1;
	setp.ne.s32 	%p252, %r2467, 1;
	@%p252 bra 	$L__BB1_192;
$L__BB1_383:
	ld.param.u32 	%r2227, [_ZN15flash_llm_utils11SpMM_KernelINS_12TilingConfigILi4ELi1ELi1ELi1EEENS_18SparseKernelConfigILi96EEEEEvPK6__halfPK5uint4PKiS7_PS5_iiii_param_6];
	ld.param.u32 	%r2224, [_ZN15flash_llm_utils11SpMM_KernelINS_12TilingConfigILi4ELi1ELi1ELi1EEENS_18SparseKernelConfigILi96EEEEEvPK6__halfPK5uint4PKiS7_PS5_iiii_param_5];
	mov.u32 	%r994, %tid.x;
	shl.b32 	%r2200, %r994, 1;
	and.b32  	%r2201, %r2200, 1984;
	shr.u32 	%r2202, %r994, 2;
	and.b32  	%r2203, %r2202, 7;
	and.b32  	%r2204, %r2200, 6;
	or.b32  	%r2205, %r2203, %r2201;
	mov.u32 	%r2206, _ZN15flash_llm_utils4smemE;
	mad.lo.s32 	%r2207, %r2204, 1040, %r2206;
	shl.b32 	%r2208, %r2205, 2;
	add.s32 	%r2209, %r2207, %r2208;
	st.shared.u32 	[%r2209], %r2837;
	st.shared.u32 	[%r2209+1040], %r2836;
	st.shared.u32 	[%r2209+32], %r2835;
	st.shared.u32 	[%r2209+1072], %r2834;
	mov.b32 	%r2210, 0;
	st.shared.u32 	[%r2209+8320], %r2210;
	st.shared.u32 	[%r2209+9360], %r2210;
	st.shared.u32 	[%r2209+8352], %r2210;
	st.shared.u32 	[%r2209+9392], %r2210;
	st.shared.u32 	[%r2209+64], %r2833;
	st.shared.u32 	[%r2209+1104], %r2832;
	st.shared.u32 	[%r2209+96], %r2831;
	st.shared.u32 	[%r2209+1136], %r2830;
	st.shared.u32 	[%r2209+8384], %r2210;
	st.shared.u32 	[%r2209+9424], %r2210;
	st.shared.u32 	[%r2209+8416], %r2210;
	st.shared.u32 	[%r2209+9456], %r2210;
	st.shared.u32 	[%r2209+128], %r2829;
	st.shared.u32 	[%r2209+1168], %r2828;
	st.shared.u32 	[%r2209+160], %r2827;
	st.shared.u32 	[%r2209+1200], %r2826;
	st.shared.u32 	[%r2209+8448], %r2210;
	st.shared.u32 	[%r2209+9488], %r2210;
	st.shared.u32 	[%r2209+8480], %r2210;
	st.shared.u32 	[%r2209+9520], %r2210;
	st.shared.u32 	[%r2209+192], %r2825;
	st.shared.u32 	[%r2209+1232], %r2824;
	st.shared.u32 	[%r2209+224], %r2823;
	st.shared.u32 	[%r2209+1264], %r2822;
	st.shared.u32 	[%r2209+8512], %r2210;
	st.shared.u32 	[%r2209+9552], %r2210;
	st.shared.u32 	[%r2209+8544], %r2210;
	st.shared.u32 	[%r2209+9584], %r2210;
	bar.sync 	0;
	mul.lo.s32 	%r2211, %r2227, %r2224;
	mul.lo.s32 	%r995, %r2211, %r1;
	setp.gt.u32 	%p253, %r994, 255;
	@%p253 bra 	$L__BB1_386;
	ld.param.u32 	%r2225, [_ZN15flash_llm_utils11SpMM_KernelINS_12TilingConfigILi4ELi1ELi1ELi1EEENS_18SparseKernelConfigILi96EEEEEvPK6__halfPK5uint4PKiS7_PS5_iiii_param_5];
	ld.param.u64 	%rd113, [_ZN15flash_llm_utils11SpMM_KernelINS_12TilingConfigILi4ELi1ELi1ELi1EEENS_18SparseKernelConfigILi96EEEEEvPK6__halfPK5uint4PKiS7_PS5_iiii_param_4];
	mov.u32 	%r2212, %ctaid.x;
	mul.lo.s32 	%r2213, %r2212, %r2225;
	shl.b32 	%r2214, %r2213, 4;
	cvt.s64.s32 	%rd99, %r2214;
	shl.b32 	%r2215, %r2, 8;
	cvt.u64.u32 	%rd100, %r2215;
	cvt.s64.s32 	%rd101, %r995;
	add.s64 	%rd102, %rd101, %rd99;
	add.s64 	%rd12, %rd102, %rd100;
	shr.u32 	%r2216, %r994, 5;
	mad.lo.s32 	%r2218, %r2216, 1040, %r2206;
	and.b32  	%r2219, %r994, 31;
	shl.b32 	%r2220, %r994, 2;
	and.b32  	%r2221, %r2220, 124;
	add.s32 	%r996, %r2218, %r2221;
	ld.shared.f32 	%f1, [%r996];
	// begin inline asm
	{  cvt.rn.f16.f32 %rs577, %f1;}

	// end inline asm
	mad.lo.s32 	%r997, %r2216, %r2225, %r2219;
	cvt.s64.s32 	%rd103, %r997;
	add.s64 	%rd104, %rd12, %rd103;
	cvta.to.global.u64 	%rd13, %rd113;
	shl.b64 	%rd105, %rd104, 1;
	add.s64 	%rd106, %rd13, %rd105;
	st.global.u16 	[%rd106], %rs577;
	ld.shared.f32 	%f2, [%r996+128];
	// begin inline asm
	{  cvt.rn.f16.f32 %rs578, %f2;}

	// end inline asm
	st.global.u16 	[%rd106+64], %rs578;
	ld.shared.f32 	%f3, [%r996+256];
	// begin inline asm
	{  cvt.rn.f16.f32 %rs579, %f3;}

	// end inline asm
	st.global.u16 	[%rd106+128], %rs579;
	ld.shared.f32 	%f4, [%r996+384];
	// begin inline asm
	{  cvt.rn.f16.f32 %rs580, %f4;}

	// end inline asm
	st.global.u16 	[%rd106+192], %rs580;
	ld.shared.f32 	%f5, [%r996+512];
	// begin inline asm
	{  cvt.rn.f16.f32 %rs581, %f5;}

	// end inline asm
	st.global.u16 	[%rd106+256], %rs581;
	ld.shared.f32 	%f6, [%r996+640];
	// begin inline asm
	{  cvt.rn.f16.f32 %rs582, %f6;}

	// end inline asm
	st.global.u16 	[%rd106+320], %rs582;
	ld.shared.f32 	%f7, [%r996+768];
	// begin inline asm
	{  cvt.rn.f16.f32 %rs583, %f7;}

	// end inline asm
	st.global.u16 	[%rd106+384], %rs583;
	ld.shared.f32 	%f8, [%r996+896];
	// begin inline asm
	{  cvt.rn.f16.f32 %rs584, %f8;}

	// end inline asm
	st.global.u16 	[%rd106+448], %rs584;
	setp.gt.u32 	%p254, %r994, 127;
	@%p254 bra 	$L__BB1_386;
	ld.param.u32 	%r2226, [_ZN15flash_llm_utils11SpMM_KernelINS_12TilingConfigILi4ELi1ELi1ELi1EEENS_18SparseKernelConfigILi96EEEEEvPK6__halfPK5uint4PKiS7_PS5_iiii_param_5];
	shl.b32 	%r2222, %r2226, 2;
	ld.shared.f32 	%f9, [%r996+4160];
	// begin inline asm
	{  cvt.rn.f16.f32 %rs585, %f9;}

	// end inline asm
	add.s32 	%r2223, %r997, %r2222;
	cvt.s64.s32 	%rd107, %r2223;
	add.s64 	%rd108, %rd12, %rd107;
	shl.b64 	%rd109, %rd108, 1;
	add.s64 	%rd110, %rd13, %rd109;
	st.global.u16 	[%rd110], %rs585;
	ld.shared.f32 	%f10, [%r996+4288];
	// begin inline asm
	{  cvt.rn.f16.f32 %rs586, %f10;}

	// end inline asm
	st.global.u16 	[%rd110+64], %rs586;
	ld.shared.f32 	%f11, [%r996+4416];
	// begin inline asm
	{  cvt.rn.f16.f32 %rs587, %f11;}

	// end inline asm
	st.global.u16 	[%rd110+128], %rs587;
	ld.shared.f32 	%f12, [%r996+4544];
	// begin inline asm
	{  cvt.rn.f16.f32 %rs588, %f12;}

	// end inline asm
	st.global.u16 	[%rd110+192], %rs588;
	ld.shared.f32 	%f13, [%r996+4672];
	// begin inline asm
	{  cvt.rn.f16.f32 %rs589, %f13;}

	// end inline asm
	st.global.u16 	[%rd110+256], %rs589;
	ld.shared.f32 	%f14, [%r996+4800];
	// begin inline asm
	{  cvt.rn.f16.f32 %rs590, %f14;}

	// end inline asm
	st.global.u16 	[%rd110+320], %rs590;
	ld.shared.f32 	%f15, [%r996+4928];
	// begin inline asm
	{  cvt.rn.f16.f32 %rs591, %f15;}

	// end inline asm
	st.global.u16 	[%rd110+384], %rs591;
	ld.shared.f32 	%f16, [%r996+5056];
	// begin inline asm
	{  cvt.rn.f16.f32 %rs592, %f16;}

	// end inline asm
	st.global.u16 	[%rd110+448], %rs592;
$L__BB1_386:
	ret;

}
	// .globl	_ZN15flash_llm_utils11SpMM_KernelINS_12TilingConfigILi4ELi1ELi1ELi0EEENS_18SparseKernelConfigILi96EEEEEvPK6__halfPK5uint4PKiS7_PS5_iiii
.visible .entry _ZN15flash_llm_utils11SpMM_KernelINS_12TilingConfigILi4ELi1ELi1ELi0EEENS_18SparseKernelConfigILi96EEEEEvPK6__halfPK5uint4PKiS7_PS5_iiii(
	.param .u64 .ptr .align 1 _ZN15flash_llm_utils11SpMM_KernelINS_12TilingConfigILi4ELi1ELi1ELi0EEENS_18SparseKernelConfigILi96EEEEEvPK6__halfPK5uint4PKiS7_PS5_iiii_param_0,
	.param .u64 .ptr .align 1 _ZN15flash_llm_utils11SpMM_KernelINS_12TilingConfigILi4ELi1ELi1ELi0EEENS_18SparseKernelConfigILi96EEEEEvPK6__halfPK5uint4PKiS7_PS5_iiii_param_1,
	.param .u64 .ptr .align 1 _ZN15flash_llm_utils11SpMM_KernelINS_12TilingConfigILi4ELi1ELi1ELi0EEENS_18SparseKernelConfigILi96EEEEEvPK6__halfPK5uint4PKiS7_PS5_iiii_param_2,
	.param .u64 .ptr .align 1 _ZN15flash_llm_utils11SpMM_KernelINS_12TilingConfigILi4ELi1ELi1ELi0EEENS_18SparseKernelConfigILi96EEEEEvPK6__halfPK5uint4PKiS7_PS5_iiii_param_3,
	.param .u64 .ptr .align 1 _ZN15flash_llm_utils11SpMM_KernelINS_12TilingConfigILi4ELi1ELi1ELi0EEENS_18SparseKernelConfigILi96EEEEEvPK6__halfPK5uint4PKiS7_PS5_iiii_param_4,
	.param .u32 _ZN15flash_llm_utils11SpMM_KernelINS_12TilingConfigILi4ELi1ELi1ELi0EEENS_18SparseKernelConfigILi96EEEEEvPK6__halfPK5uint4PKiS7_PS5_iiii_param_5,
	.param .u32 _ZN15flash_llm_utils11SpMM_KernelINS_12TilingConfigILi4ELi1ELi1ELi0EEENS_18SparseKernelConfigILi96EEEEEvPK6__halfPK5uint4PKiS7_PS5_iiii_param_6,
	.param .u32 _ZN15flash_llm_utils11SpMM_KernelINS_12TilingConfigILi4ELi1ELi1ELi0EEENS_18SparseKernelConfigILi96EEEEEvPK6__halfPK5uint4PKiS7_PS5_iiii_param_7,
	.param .u32 _ZN15flash_llm_utils11SpMM_KernelINS_12TilingConfigILi4ELi1ELi1ELi0EEENS_18SparseKernelConfigILi96EEEEEvPK6__halfPK5uint4PKiS7_PS5_iiii_param_8
)
{
	.reg .pred 	%p<257>;
	.reg .b16 	%rs<609>;
	.reg .b32 	%r<3145>;
	.reg .b32 	%f<33>;
	.reg .b64 	%rd<122>;

	ld.param.u64 	%rd14, [_ZN15flash_llm_utils11SpMM_KernelINS_12TilingConfigILi4ELi1ELi1ELi0EEENS_18SparseKernelConfigILi96EEEEEvPK6__halfPK5uint4PKiS7_PS5_iiii_param_1];
	ld.param.u64 	%rd17, [_ZN15flash_llm_utils11SpMM_KernelINS_12TilingConfigILi4ELi1ELi1ELi0EEENS_18SparseKernelConfigILi96EEEEEvPK6__halfPK5uint4PKiS7_PS5_iiii_param_2];
	ld.param.u32 	%r1048, [_ZN15flash_llm_utils11SpMM_KernelINS_12TilingConfigILi4ELi1ELi1ELi0EEENS_18SparseKernelConfigILi96EEEEEvPK6__halfPK5uint4PKiS7_PS5_iiii_param_5];
	ld.param.u32 	%r1050, [_ZN15flash_llm_utils11SpMM_KernelINS_12TilingConfigILi4ELi1ELi1ELi0EEENS_18SparseKernelConfigILi96EEEEEvPK6__halfPK5uint4PKiS7_PS5_iiii_param_7];
	ld.param.u32 	%r1052, [_ZN15flash_llm_utils11SpMM_KernelINS_12TilingConfigILi4ELi1ELi1ELi0EEENS_18SparseKernelConfigILi96EEEEEvPK6__halfPK5uint4PKiS7_PS5_iiii_param_8];
	cvta.to.global.u64 	%rd1, %rd14;
	cvta.to.global.u64 	%rd18, %rd17;
	mov.u32 	%r1053, %ctaid.y;
	shr.s32 	%r1054, %r1048, 31;
	shr.u32 	%r1055, %r1054, 24;
	add.s32 	%r1056, %r1048, %r1055;
	shr.s32 	%r1057, %r1056, 8;
	div.u32 	%r1, %r1053, %r1057;
	add.s32 	%r1058, %r1052, -1;
	setp.eq.s32 	%p2, %r1, %r1058;
	mul.lo.s32 	%r1059, %r1, %r1057;
	sub.s32 	%r2, %r1053, %r1059;
	shr.s32 	%r1060, %r1050, 31;
	shr.u32 	%r1061, %r1060, 26;
	add.s32 	%r1062, %r1050, %r1061;
	shr.s32 	%r1063, %r1062, 6;
	add.s32 	%r1064, %r1063, -1;
	div.s32 	%r3, %r1064, %r1052;
	mad.lo.s32 	%r1065, %r1052, %r3, %r1052;
	sub.s32 	%r1066, %r1063, %r1065;
	selp.b32 	%r4, %r1066, 0, %p2;
	add.s32 	%r1067, %r3, %r4;
	add.s32 	%r5, %r1067, 1;
	mul.lo.s32 	%r1068, %r2, %r1063;
	shl.b32 	%r1069, %r1068, 1;
	cvt.s64.s32 	%rd19, %r1069;
	mad.lo.s32 	%r1070, %r1, %r3, %r1;
	cvt.s64.s32 	%rd20, %r1070;
	add.s64 	%rd21, %rd20, %rd19;
	shl.b64 	%rd22, %rd21, 2;
	add.s64 	%rd2, %rd18, %rd22;
	add.s32 	%r1071, %r1069, %r1063;
	cvt.s64.s32 	%rd23, %r1071;
	add.s64 	%rd24, %rd23, %rd20;
	shl.b64 	%rd25, %rd24, 2;
	add.s64 	%rd3, %rd18, %rd25;
	mov.u32 	%r6, %tid.x;
	ld.global.u32 	%r1072, [%rd2+4];
	ld.global.u32 	%r7, [%rd2];
	sub.s32 	%r8, %r1072, %r7;
	ld.global.u32 	%r1073, [%rd3+4];
	ld.global.u32 	%r9, [%rd3];
	sub.s32 	%r10, %r1073, %r9;
	shr.s32 	%r1074, %r8, 31;
	shr.u32 	%r1075, %r1074, 25;
	add.s32 	%r1076, %r8, %r1075;
	shr.s32 	%r1077, %r1076, 7;
	and.b32  	%r1078, %r1076, -128;
	sub.s32 	%r1079, %r8, %r1078;
	setp.lt.u32 	%p3, %r6, %r1079;
	selp.u32 	%r1080, 1, 0, %p3;
	add.s32 	%r11, %r1077, %r1080;
	shr.s32 	%r1081, %r10, 31;
	shr.u32 	%r1082, %r1081, 25;
	add.s32 	%r1083, %r10, %r1082;
	shr.s32 	%r1084, %r1083, 7;
	and.b32  	%r1085, %r1083, -128;
	sub.s32 	%r1086, %r10, %r1085;
	setp.lt.u32 	%p4, %r6, %r1086;
	selp.u32 	%r1087, 1, 0, %p4;
	add.s32 	%r12, %r1084, %r1087;
	max.s32 	%r13, %r8, %r10;
	setp.ge.s32 	%p5, %r6, %r13;
	@%p5 bra 	$L__BB2_95;
	setp.ge.s32 	%p6, %r6, %r8;
	cvt.u64.u32 	%rd4, %r6;
	cvt.s64.s32 	%rd26, %r7;
	add.s64 	%rd27, %rd26, %rd4;
	shl.b64 	%rd28, %rd27, 4;
	add.s64 	%rd5, %rd1, %rd28;
	@%p6 bra 	$L__BB2_3;
	ld.global.v4.b32 	{%r3072, %r3071, %r3070, %r3069}, [%rd5];
$L__BB2_3:
	setp.ge.s32 	%p7, %r6, %r10;
	cvt.s64.s32 	%rd29, %r9;
	add.s64 	%rd30, %rd29, %rd4;
	shl.b64 	%rd31, %rd30, 4;
	add.s64 	%rd6, %rd1, %rd31;
	@%p7 bra 	$L__BB2_5;
	ld.global.v4.b32 	{%r3024, %r3023, %r3022, %r3021}, [%rd6];
$L__BB2_5:
	add.s32 	%r30, %r6, 128;
	setp.ge.u32 	%p8, %r30, %r13;
	@%p8 bra 	$L__BB2_95;
	setp.ge.s32 	%p9, %r30, %r8;
	@%p9 bra 	$L__BB2_8;
	ld.global.v4.b32 	{%r2696, %r2695, %r2694, %r2693}, [%rd5+2048];
$L__BB2_8:
	setp.ge.s32 	%p10, %r30, %r10;
	@%p10 bra 	$L__BB2_10;
	ld.global.v4.b32 	{%r2648, %r2647, %r2646, %r2645}, [%rd6+2048];
$L__BB2_10:
	add.s32 	%r47, %r6, 256;
	setp.ge.u32 	%p11, %r47, %r13;
	@%p11 bra 	$L__BB2_95;
	setp.ge.s32 	%p12, %r47, %r8;
	@%p12 bra 	$L__BB2_13;
	ld.global.v4.b32 	{%r2692, %r2691, %r2690, %r2689}, [%rd5+4096];
$L__BB2_13:
	setp.ge.s32 	%p13, %r47, %r10;
	@%p13 bra 	$L__BB2_15;
	ld.global.v4.b32 	{%r2701, %r2702, %r2703, %r2704}, [%rd6+4096];
$L__BB2_15:
	add.s32 	%r64, %r6, 384;
	setp.ge.u32 	%p14, %r64, %r13;
	@%p14 bra 	$L__BB2_95;
	setp.ge.s32 	%p15, %r64, %r8;
	@%p15 bra 	$L__BB2_18;
	ld.global.v4.b32 	{%r2688, %r2687, %r2686, %r2685}, [%rd5+6144];
$L__BB2_18:
	setp.ge.s32 	%p16, %r64, %r10;
	@%p16 bra 	$L__BB2_20;
	ld.global.v4.b32 	{%r2705, %r2706, %r2707, %r2708}, [%rd6+6144];
$L__BB2_20:
	add.s32 	%r81, %r6, 512;
	setp.ge.u32 	%p17, %r81, %r13;
	@%p17 bra 	$L__BB2_95;
	setp.ge.s32 	%p18, %r81, %r8;
	@%p18 bra 	$L__BB2_23;
	ld.global.v4.b32 	{%r2684, %r2683, %r2682, %r2681}, [%rd5+8192];
$L__BB2_23:
	setp.ge.s32 	%p19, %r81, %r10;
	@%p19 bra 	$L__BB2_25;
	ld.global.v4.b32 	{%r2709, %r2710, %r2711, %r2712}, [%rd6+8192];
$L__BB2_25:
	add.s32 	%r98, %r6, 640;
	setp.ge.u32 	%p20, %r98, %r13;
	@%p20 bra 	$L__BB2_95;
	setp.ge.s32 	%p21, %r98, %r8;
	@%p21 bra 	$L__BB2_28;
	ld.global.v4.b32 	{%r2680, %r2679, %r2678, %r2677}, [%rd5+10240];
$L__BB2_28:
	setp.ge.s32 	%p22, %r98, %r10;
	@%p22 bra 	$L__BB2_30;
	ld.global.v4.b32 	{%r2713, %r2714, %r2715, %r2716}, [%rd6+10240];
$L__BB2_30:
	add.s32 	%r115, %r6, 768;
	setp.ge.u32 	%p23, %r115, %r13;
	@%p23 bra 	$L__BB2_95;
	setp.ge.s32 	%p24, %r115, %r8;
	@%p24 bra 	$L__BB2_33;
	ld.global.v4.b32 	{%r2676, %r2675, %r2674, %r2673}, [%rd5+12288];
$L__BB2_33:
	setp.ge.s32 	%p25, %r115, %r10;
	@%p25 bra 	$L__BB2_35;
	ld.global.v4.b32 	{%r2717, %r2718, %r2719, %r2720}, [%rd6+12288];
$L__BB2_35:
	add.s32 	%r132, %r6, 896;
	setp.ge.u32 	%p26, %r132, %r13;
	@%p26 bra 	$L__BB2_95;
	setp.ge.s32 	%p27, %r132, %r8;
	@%p27 bra 	$L__BB2_38;
	ld.global.v4.b32 	{%r2672, %r2671, %r2670, %r2669}, [%rd5+14336];
$L__BB2_38:
	setp.ge.s32 	%p28, %r132, %r10;
	@%p28 bra 	$L__BB2_40;
	ld.global.v4.b32 	{%r2721, %r2722, %r2723, %r2724}, [%rd6+14336];
$L__BB2_40:
	or.b32  	%r149, %r6, 1024;
	setp.ge.u32 	%p29, %r149, %r13;
	@%p29 bra 	$L__BB2_95;
	setp.ge.s32 	%p30, %r149, %r8;
	@%p30 bra 	$L__BB2_43;
	ld.global.v4.b32 	{%r2668, %r2667, %r2666, %r2665}, [%rd5+16384];
$L__BB2_43:
	setp.ge.s32 	%p31, %r149, %r10;
	@%p31 bra 	$L__BB2_45;
	ld.global.v4.b32 	{%r2725, %r2726, %r2727, %r2728}, [%rd6+16384];
$L__BB2_45:
	add.s32 	%r166, %r6, 1152;
	setp.ge.u32 	%p32, %r166, %r13;
	@%p32 bra 	$L__BB2_95;
	setp.ge.s32 	%p33, %r166, %r8;
	@%p33 bra 	$L__BB2_48;
	ld.global.v4.b32 	{%r2664, %r2663, %r2662, %r2661}, [%rd5+18432];
$L__BB2_48:
	setp.ge.s32 	%p34, %r166, %r10;
	@%p34 bra 	$L__BB2_50;
	ld.global.v4.b32 	{%r2729, %r2730, %r2731, %r2732}, [%rd6+18432];
$L__BB2_50:
	add.s32 	%r183, %r6, 1280;
	setp.ge.u32 	%p35, %r183, %r13;
	@%p35 bra 	$L__BB2_95;
	setp.ge.s32 	%p36, %r183, %r8;
	@%p36 bra 	$L__BB2_53;
	ld.global.v4.b32 	{%r2660, %r2659, %r2658, %r2657}, [%rd5+20480];
$L__BB2_53:
	setp.ge.s32 	%p37, %r183, %r10;
	@%p37 bra 	$L__BB2_55;
	ld.global.v4.b32 	{%r2733, %r2734, %r2735, %r2736}, [%rd6+20480];
$L__BB2_55:
	add.s32 	%r200, %r6, 1408;
	setp.ge.u32 	%p38, %r200, %r13;
	@%p38 bra 	$L__BB2_95;
	setp.ge.s32 	%p39, %r200, %r8;
	@%p39 bra 	$L__BB2_58;
	ld.global.v4.b32 	{%r2656, %r2655, %r2654, %r2653}, [%rd5+22528];
$L__BB2_58:
	setp.ge.s32 	%p40, %r200, %r10;
	@%p40 bra 	$L__BB2_60;
	ld.global.v4.b32 	{%r2737, %r2738, %r2739, %r2740}, [%rd6+22528];
$L__BB2_60:
	add.s32 	%r217, %r6, 1536;
	setp.ge.u32 	%p41, %r217, %r13;
	@%p41 bra 	$L__BB2_95;
	setp.ge.s32 	%p42, %r217, %r8;
	@%p42 bra 	$L__BB2_63;
	ld.global.v4.b32 	{%r3024, %r3023, %r3022, %r3021}, [%rd5+24576];
$L__BB2_63:
	add.s32 	%r226, %r6, 1664;
	setp.ge.u32 	%p43, %r226, %r13;
	@%p43 bra 	$L__BB2_95;
	setp.ge.s32 	%p44, %r226, %r8;
	@%p44 bra 	$L__BB2_66;
	ld.global.v4.b32 	{%r2648, %r2647, %r2646, %r2645}, [%rd5+26624];
$L__BB2_66:
	add.s32 	%r235, %r6, 1792;
	setp.ge.u32 	%p45, %r235, %r13;
	@%p45 bra 	$L__BB2_95;
	setp.ge.s32 	%p46, %r235, %r8;
	@%p46 bra 	$L__BB2_69;
	ld.global.v4.b32 	{%r2701, %r2702, %r2703, %r2704}, [%rd5+28672];
$L__BB2_69:
	add.s32 	%r244, %r6, 1920;
	setp.ge.u32 	%p47, %r244, %r13;
	@%p47 bra 	$L__BB2_95;
	setp.ge.s32 	%p48, %r244, %r8;
	@%p48 bra 	$L__BB2_72;
	ld.global.v4.b32 	{%r2705, %r2706, %r2707, %r2708}, [%rd5+30720];
$L__BB2_72:
	or.b32  	%r253, %r6, 2048;
	setp.ge.u32 	%p49, %r253, %r13;
	@%p49 bra 	$L__BB2_95;
	setp.ge.s32 	%p50, %r253, %r8;
	@%p50 bra 	$L__BB2_75;
	ld.global.v4.b32 	{%r2709, %r2710, %r2711, %r2712}, [%rd5+32768];
$L__BB2_75:
	add.s32 	%r262, %r6, 2176;
	setp.ge.u32 	%p51, %r262, %r13;
	@%p51 bra 	$L__BB2_95;
	setp.ge.s32 	%p52, %r262, %r8;
	@%p52 bra 	$L__BB2_78;
	ld.global.v4.b32 	{%r2713, %r2714, %r2715, %r2716}, [%rd5+34816];
$L__BB2_78:
	add.s32 	%r271, %r6, 2304;
	setp.ge.u32 	%p53, %r271, %r13;
	@%p53 bra 	$L__BB2_95;
	setp.ge.s32 	%p54, %r271, %r8;
	@%p54 bra 	$L__BB2_81;
	ld.global.v4.b32 	{%r2717, %r2718, %r2719, %r2720}, [%rd5+36864];
$L__BB2_81:
	add.s32 	%r280, %r6, 2432;
	setp.ge.u32 	%p55, %r280, %r13;
	@%p55 bra 	$L__BB2_95;
	setp.ge.s32 	%p56, %r280, %r8;
	@%p56 bra 	$L__BB2_84;
	ld.global.v4.b32 	{%r2721, %r2722, %r2723, %r2724}, [%rd5+38912];
$L__BB2_84:
	add.s32 	%r289, %r6, 2560;
	setp.ge.u32 	%p57, %r289, %r13;
	@%p57 bra 	$L__BB2_95;
	setp.ge.s32 	%p58, %r289, %r8;
	@%p58 bra 	$L__BB2_87;
	ld.global.v4.b32 	{%r2725, %r2726, %r2727, %r2728}, [%rd5+40960];
$L__BB2_87:
	add.s32 	%r298, %r6, 2688;
	setp.ge.u32 	%p59, %r298, %r13;
	@%p59 bra 	$L__BB2_95;
	setp.ge.s32 	%p60, %r298, %r8;
	@%p60 bra 	$L__BB2_90;
	ld.global.v4.b32 	{%r2729, %r2730, %r2731, %r2732}, [%rd5+43008];
$L__BB2_90:
	add.s32 	%r307, %r6, 2816;
	setp.ge.u32 	%p61, %r307, %r13;
	@%p61 bra 	$L__BB2_95;
	setp.ge.s32 	%p62, %r307, %r8;
	@%p62 bra 	$L__BB2_93;
	ld.global.v4.b32 	{%r2733, %r2734, %r2735, %r2736}, [%rd5+45056];
$L__BB2_93:
	add.s32 	%r1123, %r6, 2944;
	setp.ge.s32 	%p63, %r1123, %r8;
	@%p63 bra 	$L__BB2_95;
	ld.global.v4.b32 	{%r2737, %r2738, %r2739, %r2740}, [%rd5+47104];
$L__BB2_95:
	ld.param.u32 	%r2503, [_ZN15flash_llm_utils11SpMM_KernelINS_12TilingConfigILi4ELi1ELi1ELi0EEENS_18SparseKernelConfigILi96EEEEEvPK6__halfPK5uint4PKiS7_PS5_iiii_param_7];
	ld.param.u64 	%rd120, [_ZN15flash_llm_utils11SpMM_KernelINS_12TilingConfigILi4ELi1ELi1ELi0EEENS_18SparseKernelConfigILi96EEEEEvPK6__halfPK5uint4PKiS7_PS5_iiii_param_3];
	mov.u32 	%r1144, %tid.x;
	shl.b32 	%r1145, %r1144, 7;
	{ .reg .b16 tmp; mov.b32 {tmp, %rs1}, %r2673; }
	mov.b32 	{%rs3, %rs2}, %r2674;
	{ .reg .b16 tmp; mov.b32 {%rs4, tmp}, %r2675; }
	mov.b32 	{%rs6, %rs5}, %r2716;
	mov.b32 	{%rs8, %rs7}, %r2715;
	mov.b32 	{%rs10, %rs9}, %r2714;
	mov.b32 	{%rs12, %rs11}, %r2713;
	mov.b32 	{%rs14, %rs13}, %r2677;
	mov.b32 	{%rs16, %rs15}, %r2678;
	mov.b32 	{%rs18, %rs17}, %r2679;
	mov.b32 	{%rs20, %rs19}, %r2680;
	mov.b32 	{%rs22, %rs21}, %r2712;
	mov.b32 	{%rs24, %rs23}, %r2711;
	mov.b32 	{%rs26, %rs25}, %r2710;
	mov.b32 	{%rs28, %rs27}, %r2709;
	mov.b32 	{%rs30, %rs29}, %r2681;
	mov.b32 	{%rs32, %rs31}, %r2682;
	mov.b32 	{%rs34, %rs33}, %r2683;
	mov.b32 	{%rs36, %rs35}, %r2684;
	mov.b32 	{%rs38, %rs37}, %r2708;
	mov.b32 	{%rs40, %rs39}, %r2707;
	mov.b32 	{%rs42, %rs41}, %r2706;
	mov.b32 	{%rs44, %rs43}, %r2705;
	mov.b32 	{%rs46, %rs45}, %r2685;
	mov.b32 	{%rs48, %rs47}, %r2686;
	mov.b32 	{%rs50, %rs49}, %r2687;
	mov.b32 	{%rs52, %rs51}, %r2688;
	mov.b32 	{%rs54, %rs53}, %r2704;
	mov.b32 	{%rs56, %rs55}, %r2703;
	mov.b32 	{%rs58, %rs57}, %r2702;
	mov.b32 	{%rs60, %rs59}, %r2701;
	mov.b32 	{%rs62, %rs61}, %r2689;
	mov.b32 	{%rs64, %rs63}, %r2690;
	mov.b32 	{%rs66, %rs65}, %r2691;
	mov.b32 	{%rs68, %rs67}, %r2692;
	mov.b32 	{%rs70, %rs69}, %r2645;
	mov.b32 	{%rs72, %rs71}, %r2646;
	mov.b32 	{%rs74, %rs73}, %r2647;
	mov.b32 	{%rs76, %rs75}, %r2648;
	mov.b32 	{%rs78, %rs77}, %r2693;
	mov.b32 	{%rs80, %rs79}, %r2694;
	mov.b32 	{%rs82, %rs81}, %r2695;
	mov.b32 	{%rs84, %rs83}, %r2696;
	mov.b32 	{%rs86, %rs85}, %r3021;
	mov.b32 	{%rs88, %rs87}, %r3022;
	mov.b32 	{%rs90, %rs89}, %r3023;
	mov.b32 	{%rs92, %rs91}, %r3024;
	mov.b32 	{%rs94, %rs93}, %r3069;
	mov.b32 	{%rs96, %rs95}, %r3070;
	mov.b32 	{%rs98, %rs97}, %r3071;
	mov.b32 	{%rs100, %rs99}, %r3072;
	and.b32  	%r1146, %r1145, 126976;
	shl.b32 	%r1147, %r1144, 3;
	and.b32  	%r1148, %r1147, 248;
	or.b32  	%r1149, %r1146, %r1148;
	shl.b32 	%r1150, %r1149, 1;
	mov.u32 	%r1151, _ZN15flash_llm_utils4smemE;
	add.s32 	%r1124, %r1151, %r1150;
	mov.b64 	%rd47, 0;
	// begin inline asm
	{ 
  cp.async.cg.shared.global [%r1124], [%rd47], 16, 0;
}

	// end inline asm
	add.s32 	%r1125, %r1124, 512;
	// begin inline asm
	{ 
  cp.async.cg.shared.global [%r1125], [%rd47], 16, 0;
}

	// end inline asm
	add.s32 	%r1126, %r1124, 1024;
	// begin inline asm
	{ 
  cp.async.cg.shared.global [%r1126], [%rd47], 16, 0;
}

	// end inline asm
	add.s32 	%r1127, %r1124, 1536;
	// begin inline asm
	{ 
  cp.async.cg.shared.global [%r1127], [%rd47], 16, 0;
}

	// end inline asm
	add.s32 	%r1128, %r1124, 2048;
	// begin inline asm
	{ 
  cp.async.cg.shared.global [%r1128], [%rd47], 16, 0;
}

	// end inline asm
	add.s32 	%r1129, %r1124, 2560;
	// begin inline asm
	{ 
  cp.async.cg.shared.global [%r1129], [%rd47], 16, 0;
}

	// end inline asm
	add.s32 	%r1130, %r1124, 3072;
	// begin inline asm
	{ 
  cp.async.cg.shared.global [%r1130], [%rd47], 16, 0;
}

	// end inline asm
	add.s32 	%r1131, %r1124, 3584;
	// begin inline asm
	{ 
  cp.async.cg.shared.global [%r1131], [%rd47], 16, 0;
}

	// end inline asm
	add.s32 	%r1132, %r1124, 4096;
	// begin inline asm
	{ 
  cp.async.cg.shared.global [%r1132], [%rd47], 16, 0;
}

	// end inline asm
	add.s32 	%r1133, %r1124, 4608;
	// begin inline asm
	{ 
  cp.async.cg.shared.global [%r1133], [%rd47], 16, 0;
}

	// end inline asm
	add.s32 	%r1134, %r1124, 5120;
	// begin inline asm
	{ 
  cp.async.cg.shared.global [%r1134], [%rd47], 16, 0;
}

	// end inline asm
	add.s32 	%r1135, %r1124, 5632;
	// begin inline asm
	{ 
  cp.async.cg.shared.global [%r1135], [%rd47], 16, 0;
}

	// end inline asm
	add.s32 	%r1136, %r1124, 6144;
	// begin inline asm
	{ 
  cp.async.cg.shared.global [%r1136], [%rd47], 16, 0;
}

	// end inline asm
	add.s32 	%r1137, %r1124, 6656;
	// begin inline asm
	{ 
  cp.async.cg.shared.global [%r1137], [%rd47], 16, 0;
}

	// end inline asm
	add.s32 	%r1138, %r1124, 7168;
	// begin inline asm
	{ 
  cp.async.cg.shared.global [%r1138], [%rd47], 16, 0;
}

	// end inline asm
	add.s32 	%r1139, %r1124, 7680;
	// begin inline asm
	{ 
  cp.async.cg.shared.global [%r1139], [%rd47], 16, 0;
}

	// end inline asm
	// begin inline asm
	cp.async.commit_group;

	// end inline asm
	and.b32  	%r1152, %r1144, 31;
	and.b32  	%r1153, %r1144, 7;
	shr.u32 	%r1154, %r1152, 3;
	or.b32  	%r1155, %r1154, 4;
	xor.b32  	%r1156, %r1154, %r1153;
	xor.b32  	%r1157, %r1155, %r1153;
	setp.lt.u32 	%p64, %r1144, 64;
	shr.u32 	%r1158, %r1144, 5;
	mul.lo.s32 	%r1159, %r1158, %r2503;
	shl.b32 	%r1160, %r1159, 3;
	cvt.s64.s32 	%rd50, %r1160;
	mad.lo.s32 	%r1161, %r1, %r3, %r1;
	shl.b32 	%r1162, %r1161, 6;
	cvt.s64.s32 	%rd51, %r1162;
	mov.u32 	%r1163, %ctaid.x;
	mul.lo.s32 	%r1164, %r1163, %r2503;
	shl.b32 	%r1165, %r1164, 4;
	cvt.s64.s32 	%rd52, %r1165;
	add.s64 	%rd53, %rd51, %rd52;
	add.s64 	%rd54, %rd53, %rd50;
	shl.b64 	%rd55, %rd54, 1;
	add.s64 	%rd7, %rd120, %rd55;
	shl.b32 	%r1166, %r1158, 9;
	shl.b32 	%r1167, %r1156, 3;
	shl.b32 	%r1168, %r1154, 6;
	or.b32  	%r1169, %r1167, %r1168;
	and.b32  	%r1170, %r1147, 56;
	cvt.u64.u32 	%rd56, %r1170;
	mul.lo.s32 	%r1171, %r2503, %r1154;
	cvt.s64.s32 	%rd57, %r1171;
	add.s64 	%rd58, %rd57, %rd56;
	shl.b64 	%rd59, %rd58, 1;
	add.s64 	%rd48, %rd7, %rd59;
	or.b32  	%r1172, %r1166, %r1169;
	shl.b32 	%r1173, %r1172, 1;
	add.s32 	%r1174, %r1151, 32768;
	add.s32 	%r1141, %r1174, %r1173;
	selp.u32 	%r1142, 1, 0, %p64;
	// begin inline asm
	{ 
  .reg .pred p;
  setp.ne.b32 p, %r1142, 0;
  @p cp.async.cg.shared.global [%r1141], [%rd48], 16;
}

	// end inline asm
	shl.b32 	%r1175, %r1157, 3;
	or.b32  	%r1176, %r1168, %r1175;
	or.b32  	%r1177, %r1176, %r1166;
	shl.b32 	%r1178, %r1177, 1;
	shl.b32 	%r1179, %r2503, 2;
	add.s32 	%r1180, %r1171, %r1179;
	cvt.s64.s32 	%rd60, %r1180;
	add.s64 	%rd61, %rd60, %rd56;
	shl.b64 	%rd62, %rd61, 1;
	add.s64 	%rd49, %rd7, %rd62;
	or.b32  	%r1181, %r1178, 512;
	add.s32 	%r1143, %r1174, %r1181;
	// begin inline asm
	{ 
  .reg .pred p;
  setp.ne.b32 p, %r1142, 0;
  @p cp.async.cg.shared.global [%r1143], [%rd49], 16;
}

	// end inline asm
	// begin inline asm
	cp.async.commit_group;

	// end inline asm
	// begin inline asm
	cp.async.wait_group 1;

	// end inline asm
	bar.sync 	0;
	max.u32 	%r416, %r11, %r12;
	setp.lt.s32 	%p65, %r416, 1;
	@%p65 bra 	$L__BB2_190;
	add.s32 	%r417, %r416, -1;
	min.u32 	%r1182, %r417, 23;
	add.s32 	%r418, %r1182, 1;
	setp.eq.s32 	%p66, %r11, 0;
	@%p66 bra 	$L__BB2_98;
	mul.wide.s16 	%r1183, %rs99, 2;
	mov.u32 	%r1184, _ZN15flash_llm_utils4smemE;
	add.s32 	%r1185, %r1184, %r1183;
	st.shared.u16 	[%r1185], %rs100;
	mul.wide.s16 	%r1186, %rs97, 2;
	add.s32 	%r1187, %r1184, %r1186;
	st.shared.u16 	[%r1187], %rs98;
	mul.wide.s16 	%r1188, %rs95, 2;
	add.s32 	%r1189, %r1184, %r1188;
	st.shared.u16 	[%r1189], %rs96;
	mul.wide.s16 	%r1190, %rs93, 2;
	add.s32 	%r1191, %r1184, %r1190;
	st.shared.u16 	[%r1191], %rs94;
$L__BB2_98:
	setp.eq.s32 	%p67, %r12, 0;
	@%p67 bra 	$L__BB2_100;
	mul.wide.s16 	%r1192, %rs91, 2;
	mov.u32 	%r1193, _ZN15flash_llm_utils4smemE;
	add.s32 	%r1194, %r1193, 16384;
	add.s32 	%r1195, %r1194, %r1192;
	st.shared.u16 	[%r1195], %rs92;
	mul.wide.s16 	%r1196, %rs89, 2;
	add.s32 	%r1197, %r1194, %r1196;
	st.shared.u16 	[%r1197], %rs90;
	mul.wide.s16 	%r1198, %rs87, 2;
	add.s32 	%r1199, %r1194, %r1198;
	st.shared.u16 	[%r1199], %rs88;
	mul.wide.s16 	%r1200, %rs85, 2;
	add.s32 	%r1201, %r1194, %r1200;
	st.shared.u16 	[%r1201], %rs86;
$L__BB2_100:
	setp.eq.s32 	%p68, %r417, 0;
	@%p68 bra 	$L__BB2_190;
	setp.lt.u32 	%p69, %r11, 2;
	@%p69 bra 	$L__BB2_103;
	mul.wide.s16 	%r1202, %rs83, 2;
	mov.u32 	%r1203, _ZN15flash_llm_utils4smemE;
	add.s32 	%r1204, %r1203, %r1202;
	st.shared.u16 	[%r1204], %rs84;
	mul.wide.s16 	%r1205, %rs81, 2;
	add.s32 	%r1206, %r1203, %r1205;
	st.shared.u16 	[%r1206], %rs82;
	mul.wide.s16 	%r1207, %rs79, 2;
	add.s32 	%r1208, %r1203, %r1207;
	st.shared.u16 	[%r1208], %rs80;
	mul.wide.s16 	%r1209, %rs77, 2;
	add.s32 	%r1210, %r1203, %r1209;
	st.shared.u16 	[%r1210], %rs78;
$L__BB2_103:
	setp.lt.u32 	%p70, %r12, 2;
	@%p70 bra 	$L__BB2_105;
	mul.wide.s16 	%r1211, %rs75, 2;
	mov.u32 	%r1212, _ZN15flash_llm_utils4smemE;
	add.s32 	%r1213, %r1212, 16384;
	add.s32 	%r1214, %r1213, %r1211;
	st.shared.u16 	[%r1214], %rs76;
	mul.wide.s16 	%r1215, %rs73, 2;
	add.s32 	%r1216, %r1213, %r1215;
	st.shared.u16 	[%r1216], %rs74;
	mul.wide.s16 	%r1217, %rs71, 2;
	add.s32 	%r1218, %r1213, %r1217;
	st.shared.u16 	[%r1218], %rs72;
	mul.wide.s16 	%r1219, %rs69, 2;
	add.s32 	%r1220, %r1213, %r1219;
	st.shared.u16 	[%r1220], %rs70;
$L__BB2_105:
	setp.eq.s32 	%p71, %r418, 2;
	@%p71 bra 	$L__BB2_190;
	setp.lt.u32 	%p72, %r11, 3;
	@%p72 bra 	$L__BB2_108;
	mul.wide.s16 	%r1221, %rs67, 2;
	mov.u32 	%r1222, _ZN15flash_llm_utils4smemE;
	add.s32 	%r1223, %r1222, %r1221;
	st.shared.u16 	[%r1223], %rs68;
	mul.wide.s16 	%r1224, %rs65, 2;
	add.s32 	%r1225, %r1222, %r1224;
	st.shared.u16 	[%r1225], %rs66;
	mul.wide.s16 	%r1226, %rs63, 2;
	add.s32 	%r1227, %r1222, %r1226;
	st.shared.u16 	[%r1227], %rs64;
	mul.wide.s16 	%r1228, %rs61, 2;
	add.s32 	%r1229, %r1222, %r1228;
	st.shared.u16 	[%r1229], %rs62;
$L__BB2_108:
	setp.lt.u32 	%p73, %r12, 3;
	@%p73 bra 	$L__BB2_110;
	mul.wide.s16 	%r1230, %rs59, 2;
	mov.u32 	%r1231, _ZN15flash_llm_utils4smemE;
	add.s32 	%r1232, %r1231, 16384;
	add.s32 	%r1233, %r1232, %r1230;
	st.shared.u16 	[%r1233], %rs60;
	mul.wide.s16 	%r1234, %rs57, 2;
	add.s32 	%r1235, %r1232, %r1234;
	st.shared.u16 	[%r1235], %rs58;
	mul.wide.s16 	%r1236, %rs55, 2;
	add.s32 	%r1237, %r1232, %r1236;
	st.shared.u16 	[%r1237], %rs56;
	mul.wide.s16 	%r1238, %rs53, 2;
	add.s32 	%r1239, %r1232, %r1238;
	st.shared.u16 	[%r1239], %rs54;
$L__BB2_110:
	setp.eq.s32 	%p74, %r418, 3;
	@%p74 bra 	$L__BB2_190;
	setp.lt.u32 	%p75, %r11, 4;
	@%p75 bra 	$L__BB2_113;
	mul.wide.s16 	%r1240, %rs51, 2;
	mov.u32 	%r1241, _ZN15flash_llm_utils4smemE;
	add.s32 	%r1242, %r1241, %r1240;
	st.shared.u16 	[%r1242], %rs52;
	mul.wide.s16 	%r1243, %rs49, 2;
	add.s32 	%r1244, %r1241, %r1243;
	st.shared.u16 	[%r1244], %rs50;
	mul.wide.s16 	%r1245, %rs47, 2;
	add.s32 	%r1246, %r1241, %r1245;
	st.shared.u16 	[%r1246], %rs48;
	mul.wide.s16 	%r1247, %rs45, 2;
	add.s32 	%r1248, %r1241, %r1247;
	st.shared.u16 	[%r1248], %rs46;
$L__BB2_113:
	setp.lt.u32 	%p76, %r12, 4;
	@%p76 bra 	$L__BB2_115;
	mul.wide.s16 	%r1249, %rs43, 2;
	mov.u32 	%r1250, _ZN15flash_llm_utils4smemE;
	add.s32 	%r1251, %r1250, 16384;
	add.s32 	%r1252, %r1251, %r1249;
	st.shared.u16 	[%r1252], %rs44;
	mul.wide.s16 	%r1253, %rs41, 2;
	add.s32 	%r1254, %r1251, %r1253;
	st.shared.u16 	[%r1254], %rs42;
	mul.wide.s16 	%r1255, %rs39, 2;
	add.s32 	%r1256, %r1251, %r1255;
	st.shared.u16 	[%r1256], %rs40;
	mul.wide.s16 	%r1257, %rs37, 2;
	add.s32 	%r1258, %r1251, %r1257;
	st.shared.u16 	[%r1258], %rs38;
$L__BB2_115:
	setp.eq.s32 	%p77, %r418, 4;
	@%p77 bra 	$L__BB2_190;
	setp.lt.u32 	%p78, %r11, 5;
	@%p78 bra 	$L__BB2_118;
	mul.wide.s16 	%r1259, %rs35, 2;
	mov.u32 	%r1260, _ZN15flash_llm_utils4smemE;
	add.s32 	%r1261, %r1260, %r1259;
	st.shared.u16 	[%r1261], %rs36;
	mul.wide.s16 	%r1262, %rs33, 2;
	add.s32 	%r1263, %r1260, %r1262;
	st.shared.u16 	[%r1263], %rs34;
	mul.wide.s16 	%r1264, %rs31, 2;
	add.s32 	%r1265, %r1260, %r1264;
	st.shared.u16 	[%r1265], %rs32;
	mul.wide.s16 	%r1266, %rs29, 2;
	add.s32 	%r1267, %r1260, %r1266;
	st.shared.u16 	[%r1267], %rs30;
$L__BB2_118:
	setp.lt.u32 	%p79, %r12, 5;
	@%p79 bra 	$L__BB2_120;
	mul.wide.s16 	%r1268, %rs27, 2;
	mov.u32 	%r1269, _ZN15flash_llm_utils4smemE;
	add.s32 	%r1270, %r1269, 16384;
	add.s32 	%r1271, %r1270, %r1268;
	st.shared.u16 	[%r1271], %rs28;
	mul.wide.s16 	%r1272, %rs25, 2;
	add.s32 	%r1273, %r1270, %r1272;
	st.shared.u16 	[%r1273], %rs26;
	mul.wide.s16 	%r1274, %rs23, 2;
	add.s32 	%r1275, %r1270, %r1274;
	st.shared.u16 	[%r1275], %rs24;
	mul.wide.s16 	%r1276, %rs21, 2;
	add.s32 	%r1277, %r1270, %r1276;
	st.shared.u16 	[%r1277], %rs22;
$L__BB2_120:
	setp.eq.s32 	%p80, %r418, 5;
	@%p80 bra 	$L__BB2_190;
	setp.lt.u32 	%p81, %r11, 6;
	@%p81 bra 	$L__BB2_123;
	mul.wide.s16 	%r1278, %rs19, 2;
	mov.u32 	%r1279, _ZN15flash_llm_utils4smemE;
	add.s32 	%r1280, %r1279, %r1278;
	st.shared.u16 	[%r1280], %rs20;
	mul.wide.s16 	%r1281, %rs17, 2;
	add.s32 	%r1282, %r1279, %r1281;
	st.shared.u16 	[%r1282], %rs18;
	mul.wide.s16 	%r1283, %rs15, 2;
	add.s32 	%r1284, %r1279, %r1283;
	st.shared.u16 	[%r1284], %rs16;
	mul.wide.s16 	%r1285, %rs13, 2;
	add.s32 	%r1286, %r1279, %r1285;
	st.shared.u16 	[%r1286], %rs14;
$L__BB2_123:
	setp.lt.u32 	%p82, %r12, 6;
	@%p82 bra 	$L__BB2_125;
	mul.wide.s16 	%r1287, %rs11, 2;
	mov.u32 	%r1288, _ZN15flash_llm_utils4smemE;
	add.s32 	%r1289, %r1288, 16384;
	add.s32 	%r1290, %r1289, %r1287;
	st.shared.u16 	[%r1290], %rs12;
	mul.wide.s16 	%r1291, %rs9, 2;
	add.s32 	%r1292, %r1289, %r1291;
	st.shared.u16 	[%r1292], %rs10;
	mul.wide.s16 	%r1293, %rs7, 2;
	add.s32 	%r1294, %r1289, %r1293;
	st.shared.u16 	[%r1294], %rs8;
	mul.wide.s16 	%r1295, %rs5, 2;
	add.s32 	%r1296, %r1289, %r1295;
	st.shared.u16 	[%r1296], %rs6;
$L__BB2_125:
	setp.eq.s32 	%p83, %r418, 6;
	@%p83 bra 	$L__BB2_190;
	setp.lt.u32 	%p84, %r11, 7;
	@%p84 bra 	$L__BB2_128;
	mov.b32 	{%rs135, %rs136}, %r2676;
	mul.wide.s16 	%r1297, %rs136, 2;
	mov.u32 	%r1298, _ZN15flash_llm_utils4smemE;
	add.s32 	%r1299, %r1298, %r1297;
	st.shared.u16 	[%r1299], %rs135;
	{ .reg .b16 tmp; mov.b32 {tmp, %rs137}, %r2675; }
	mul.wide.s16 	%r1300, %rs137, 2;
	add.s32 	%r1301, %r1298, %r1300;
	st.shared.u16 	[%r1301], %rs4;
	mul.wide.s16 	%r1302, %rs2, 2;
	add.s32 	%r1303, %r1298, %r1302;
	st.shared.u16 	[%r1303], %rs3;
	mul.wide.s16 	%r1304, %rs1, 2;
	add.s32 	%r1305, %r1298, %r1304;
	{ .reg .b16 tmp; mov.b32 {%rs138, tmp}, %r2673; }
	st.shared.u16 	[%r1305], %rs138;
$L__BB2_128:
	setp.lt.u32 	%p85, %r12, 7;
	@%p85 bra 	$L__BB2_130;
	mov.b32 	{%rs139, %rs140}, %r2717;
	mov.u32 	%r1306, _ZN15flash_llm_utils4smemE;
	add.s32 	%r1307, %r1306, 16384;
	mul.wide.s16 	%r1308, %rs140, 2;
	add.s32 	%r1309, %r1307, %r1308;
	st.shared.u16 	[%r1309], %rs139;
	mov.b32 	{%rs141, %rs142}, %r2718;
	mul.wide.s16 	%r1310, %rs142, 2;
	add.s32 	%r1311, %r1307, %r1310;
	st.shared.u16 	[%r1311], %rs141;
	mov.b32 	{%rs143, %rs144}, %r2719;
	mul.wide.s16 	%r1312, %rs144, 2;
	add.s32 	%r1313, %r1307, %r1312;
	st.shared.u16 	[%r1313], %rs143;
	mov.b32 	{%rs145, %rs146}, %r2720;
	mul.wide.s16 	%r1314, %rs146, 2;
	add.s32 	%r1315, %r1307, %r1314;
	st.shared.u16 	[%r1315], %rs145;
$L__BB2_130:
	setp.eq.s32 	%p86, %r418, 7;
	@%p86 bra 	$L__BB2_190;
	setp.lt.u32 	%p87, %r11, 8;
	@%p87 bra 	$L__BB2_133;
	mov.b32 	{%rs147, %rs148}, %r2672;
	mul.wide.s16 	%r1316, %rs148, 2;
	mov.u32 	%r1317, _ZN15flash_llm_utils4smemE;
	add.s32 	%r1318, %r1317, %r1316;
	st.shared.u16 	[%r1318], %rs147;
	mov.b32 	{%rs149, %rs150}, %r2671;
	mul.wide.s16 	%r1319, %rs150, 2;
	add.s32 	%r1320, %r1317, %r1319;
	st.shared.u16 	[%r1320], %rs149;
	mov.b32 	{%rs151, %rs152}, %r2670;
	mul.wide.s16 	%r1321, %rs152, 2;
	add.s32 	%r1322, %r1317, %r1321;
	st.shared.u16 	[%r1322], %rs151;
	mov.b32 	{%rs153, %rs154}, %r2669;
	mul.wide.s16 	%r1323, %rs154, 2;
	add.s32 	%r1324, %r1317, %r1323;
	st.shared.u16 	[%r1324], %rs153;
$L__BB2_133:
	setp.lt.u32 	%p88, %r12, 8;
	@%p88 bra 	$L__BB2_135;
	mov.b32 	{%rs155, %rs156}, %r2721;
	mov.u32 	%r1325, _ZN15flash_llm_utils4smemE;
	add.s32 	%r1326, %r1325, 16384;
	mul.wide.s16 	%r1327, %rs156, 2;
	add.s32 	%r1328, %r1326, %r1327;
	st.shared.u16 	[%r1328], %rs155;
	mov.b32 	{%rs157, %rs158}, %r2722;
	mul.wide.s16 	%r1329, %rs158, 2;
	add.s32 	%r1330, %r1326, %r1329;
	st.shared.u16 	[%r1330], %rs157;
	mov.b32 	{%rs159, %rs160}, %r2723;
	mul.wide.s16 	%r1331, %rs160, 2;
	add.s32 	%r1332, %r1326, %r1331;
	st.shared.u16 	[%r1332], %rs159;
	mov.b32 	{%rs161, %rs162}, %r2724;
	mul.wide.s16 	%r1333, %rs162, 2;
	add.s32 	%r1334, %r1326, %r1333;
	st.shared.u16 	[%r1334], %rs161;
$L__BB2_135:
	setp.eq.s32 	%p89, %r418, 8;
	@%p89 bra 	$L__BB2_190;
	setp.lt.u32 	%p90, %r11, 9;
	@%p90 bra 	$L__BB2_138;
	mov.b32 	{%rs163, %rs164}, %r2668;
	mul.wide.s16 	%r1335, %rs164, 2;
	mov.u32 	%r1336, _ZN15flash_llm_utils4smemE;
	add.s32 	%r1337, %r1336, %r1335;
	st.shared.u16 	[%r1337], %rs163;
	mov.b32 	{%rs165, %rs166}, %r2667;
	mul.wide.s16 	%r1338, %rs166, 2;
	add.s32 	%r1339, %r1336, %r1338;
	st.shared.u16 	[%r1339], %rs165;
	mov.b32 	{%rs167, %rs168}, %r2666;
	mul.wide.s16 	%r1340, %rs168, 2;
	add.s32 	%r1341, %r1336, %r1340;
	st.shared.u16 	[%r1341], %rs167;
	mov.b32 	{%rs169, %rs170}, %r2665;
	mul.wide.s16 	%r1342, %rs170, 2;
	add.s32 	%r1343, %r1336, %r1342;
	st.shared.u16 	[%r1343], %rs169;
$L__BB2_138:
	setp.lt.u32 	%p91, %r12, 9;
	@%p91 bra 	$L__BB2_140;
	mov.b32 	{%rs171, %rs172}, %r2725;
	mov.u32 	%r1344, _ZN15flash_llm_utils4smemE;
	add.s32 	%r1345, %r1344, 16384;
	mul.wide.s16 	%r1346, %rs172, 2;
	add.s32 	%r1347, %r1345, %r1346;
	st.shared.u16 	[%r1347], %rs171;
	mov.b32 	{%rs173, %rs174}, %r2726;
	mul.wide.s16 	%r1348, %rs174, 2;
	add.s32 	%r1349, %r1345, %r1348;
	st.shared.u16 	[%r1349], %rs173;
	mov.b32 	{%rs175, %rs176}, %r2727;
	mul.wide.s16 	%r1350, %rs176, 2;
	add.s32 	%r1351, %r1345, %r1350;
	st.shared.u16 	[%r1351], %rs175;
	mov.b32 	{%rs177, %rs178}, %r2728;
	mul.wide.s16 	%r1352, %rs178, 2;
	add.s32 	%r1353, %r1345, %r1352;
	st.shared.u16 	[%r1353], %rs177;
$L__BB2_140:
	setp.eq.s32 	%p92, %r418, 9;
	@%p92 bra 	$L__BB2_190;
	setp.lt.u32 	%p93, %r11, 10;
	@%p93 bra 	$L__BB2_143;
	mov.b32 	{%rs179, %rs180}, %r2664;
	mul.wide.s16 	%r1354, %rs180, 2;
	mov.u32 	%r1355, _ZN15flash_llm_utils4smemE;
	add.s32 	%r1356, %r1355, %r1354;
	st.shared.u16 	[%r1356], %rs179;
	mov.b32 	{%rs181, %rs182}, %r2663;
	mul.wide.s16 	%r1357, %rs182, 2;
	add.s32 	%r1358, %r1355, %r1357;
	st.shared.u16 	[%r1358], %rs181;
	mov.b32 	{%rs183, %rs184}, %r2662;
	mul.wide.s16 	%r1359, %rs184, 2;
	add.s32 	%r1360, %r1355, %r1359;
	st.shared.u16 	[%r1360], %rs183;
	mov.b32 	{%rs185, %rs186}, %r2661;
	mul.wide.s16 	%r1361, %rs186, 2;
	add.s32 	%r1362, %r1355, %r1361;
	st.shared.u16 	[%r1362], %rs185;
$L__BB2_143:
	setp.lt.u32 	%p94, %r12, 10;
	@%p94 bra 	$L__BB2_145;
	mov.b32 	{%rs187, %rs188}, %r2729;
	mov.u32 	%r1363, _ZN15flash_llm_utils4smemE;
	add.s32 	%r1364, %r1363, 16384;
	mul.wide.s16 	%r1365, %rs188, 2;
	add.s32 	%r1366, %r1364, %r1365;
	st.shared.u16 	[%r1366], %rs187;
	mov.b32 	{%rs189, %rs190}, %r2730;
	mul.wide.s16 	%r1367, %rs190, 2;
	add.s32 	%r1368, %r1364, %r1367;
	st.shared.u16 	[%r1368], %rs189;
	mov.b32 	{%rs191, %rs192}, %r2731;
	mul.wide.s16 	%r1369, %rs192, 2;
	add.s32 	%r1370, %r1364, %r1369;
	st.shared.u16 	[%r1370], %rs191;
	mov.b32 	{%rs193, %rs194}, %r2732;
	mul.wide.s16 	%r1371, %rs194, 2;
	add.s32 	%r1372, %r1364, %r1371;
	st.shared.u16 	[%r1372], %rs193;
$L__BB2_145:
	setp.eq.s32 	%p95, %r418, 10;
	@%p95 bra 	$L__BB2_190;
	setp.lt.u32 	%p96, %r11, 11;
	@%p96 bra 	$L__BB2_148;
	mov.b32 	{%rs195, %rs196}, %r2660;
	mul.wide.s16 	%r1373, %rs196, 2;
	mov.u32 	%r1374, _ZN15flash_llm_utils4smemE;
	add.s32 	%r1375, %r1374, %r1373;
	st.shared.u16 	[%r1375], %rs195;
	mov.b32 	{%rs197, %rs198}, %r2659;
	mul.wide.s16 	%r1376, %rs198, 2;
	add.s32 	%r1377, %r1374, %r1376;
	st.shared.u16 	[%r1377], %rs197;
	mov.b32 	{%rs199, %rs200}, %r2658;
	mul.wide.s16 	%r1378, %rs200, 2;
	add.s32 	%r1379, %r1374, %r1378;
	st.shared.u16 	[%r1379], %rs199;
	mov.b32 	{%rs201, %rs202}, %r2657;
	mul.wide.s16 	%r1380, %rs202, 2;
	add.s32 	%r1381, %r1374, %r1380;
	st.shared.u16 	[%r1381], %rs201;
$L__BB2_148:
	setp.lt.u32 	%p97, %r12, 11;
	@%p97 bra 	$L__BB2_150;
	mov.b32 	{%rs203, %rs204}, %r2733;
	mov.u32 	%r1382, _ZN15flash_llm_utils4smemE;
	add.s32 	%r1383, %r1382, 16384;
	mul.wide.s16 	%r1384, %rs204, 2;
	add.s32 	%r1385, %r1383, %r1384;
	st.shared.u16 	[%r1385], %rs203;
	mov.b32 	{%rs205, %rs206}, %r2734;
	mul.wide.s16 	%r1386, %rs206, 2;
	add.s32 	%r1387, %r1383, %r1386;
	st.shared.u16 	[%r1387], %rs205;
	mov.b32 	{%rs207, %rs208}, %r2735;
	mul.wide.s16 	%r1388, %rs208, 2;
	add.s32 	%r1389, %r1383, %r1388;
	st.shared.u16 	[%r1389], %rs207;
	mov.b32 	{%rs209, %rs210}, %r2736;
	mul.wide.s16 	%r1390, %rs210, 2;
	add.s32 	%r1391, %r1383, %r1390;
	st.shared.u16 	[%r1391], %rs209;
$L__BB2_150:
	setp.eq.s32 	%p98, %r418, 11;
	@%p98 bra 	$L__BB2_190;
	setp.lt.u32 	%p99, %r11, 12;
	@%p99 bra 	$L__BB2_153;
	mov.b32 	{%rs211, %rs212}, %r2656;
	mul.wide.s16 	%r1392, %rs212, 2;
	mov.u32 	%r1393, _ZN15flash_llm_utils4smemE;
	add.s32 	%r1394, %r1393, %r1392;
	st.shared.u16 	[%r1394], %rs211;
	mov.b32 	{%rs213, %rs214}, %r2655;
	mul.wide.s16 	%r1395, %rs214, 2;
	add.s32 	%r1396, %r1393, %r1395;
	st.shared.u16 	[%r1396], %rs213;
	mov.b32 	{%rs215, %rs216}, %r2654;
	mul.wide.s16 	%r1397, %rs216, 2;
	add.s32 	%r1398, %r1393, %r1397;
	st.shared.u16 	[%r1398], %rs215;
	mov.b32 	{%rs217, %rs218}, %r2653;
	mul.wide.s16 	%r1399, %rs218, 2;
	add.s32 	%r1400, %r1393, %r1399;
	st.shared.u16 	[%r1400], %rs217;
$L__BB2_153:
	setp.lt.u32 	%p100, %r12, 12;
	@%p100 bra 	$L__BB2_155;
	mov.b32 	{%rs219, %rs220}, %r2737;
	mov.u32 	%r1401, _ZN15flash_llm_utils4smemE;
	add.s32 	%r1402, %r1401, 16384;
	mul.wide.s16 	%r1403, %rs220, 2;
	add.s32 	%r1404, %r1402, %r1403;
	st.shared.u16 	[%r1404], %rs219;
	mov.b32 	{%rs221, %rs222}, %r2738;
	mul.wide.s16 	%r1405, %rs222, 2;
	add.s32 	%r1406, %r1402, %r1405;
	st.shared.u16 	[%r1406], %rs221;
	mov.b32 	{%rs223, %rs224}, %r2739;
	mul.wide.s16 	%r1407, %rs224, 2;
	add.s32 	%r1408, %r1402, %r1407;
	st.shared.u16 	[%r1408], %rs223;
	mov.b32 	{%rs225, %rs226}, %r2740;
	mul.wide.s16 	%r1409, %rs226, 2;
	add.s32 	%r1410, %r1402, %r1409;
	st.shared.u16 	[%r1410], %rs225;
$L__BB2_155:
	setp.eq.s32 	%p101, %r418, 12;
	@%p101 bra 	$L__BB2_190;
	setp.lt.u32 	%p102, %r11, 13;
	@%p102 bra 	$L__BB2_158;
	mov.b32 	{%rs227, %rs228}, %r3024;
	mul.wide.s16 	%r1411, %rs228, 2;
	mov.u32 	%r1412, _ZN15flash_llm_utils4smemE;
	add.s32 	%r1413, %r1412, %r1411;
	st.shared.u16 	[%r1413], %rs227;
	mov.b32 	{%rs229, %rs230}, %r3023;
	mul.wide.s16 	%r1414, %rs230, 2;
	add.s32 	%r1415, %r1412, %r1414;
	st.shared.u16 	[%r1415], %rs229;
	mov.b32 	{%rs231, %rs232}, %r3022;
	mul.wide.s16 	%r1416, %rs232, 2;
	add.s32 	%r1417, %r1412, %r1416;
	st.shared.u16 	[%r1417], %rs231;
	mov.b32 	{%rs233, %rs234}, %r3021;
	mul.wide.s16 	%r1418, %rs234, 2;
	add.s32 	%r1419, %r1412, %r1418;
	st.shared.u16 	[%r1419], %rs233;
$L__BB2_158:
	setp.eq.s32 	%p103, %r418, 13;
	@%p103 bra 	$L__BB2_190;
	setp.lt.u32 	%p104, %r11, 14;
	@%p104 bra 	$L__BB2_161;
	mov.b32 	{%rs235, %rs236}, %r2648;
	mul.wide.s16 	%r1420, %rs236, 2;
	mov.u32 	%r1421, _ZN15flash_llm_utils4smemE;
	add.s32 	%r1422, %r1421, %r1420;
	st.shared.u16 	[%r1422], %rs235;
	mov.b32 	{%rs237, %rs238}, %r2647;
	mul.wide.s16 	%r1423, %rs238, 2;
	add.s32 	%r1424, %r1421, %r1423;
	st.shared.u16 	[%r1424], %rs237;
	mov.b32 	{%rs239, %rs240}, %r2646;
	mul.wide.s16 	%r1425, %rs240, 2;
	add.s32 	%r1426, %r1421, %r1425;
	st.shared.u16 	[%r1426], %rs239;
	mov.b32 	{%rs241, %rs242}, %r2645;
	mul.wide.s16 	%r1427, %rs242, 2;
	add.s32 	%r1428, %r1421, %r1427;
	st.shared.u16 	[%r1428], %rs241;
$L__BB2_161:
	setp.eq.s32 	%p105, %r418, 14;
	@%p105 bra 	$L__BB2_190;
	setp.lt.u32 	%p106, %r11, 15;
	@%p106 bra 	$L__BB2_164;
	mov.b32 	{%rs243, %rs244}, %r2701;
	mul.wide.s16 	%r1429, %rs244, 2;
	mov.u32 	%r1430, _ZN15flash_llm_utils4smemE;
	add.s32 	%r1431, %r1430, %r1429;
	st.shared.u16 	[%r1431], %rs243;
	mov.b32 	{%rs245, %rs246}, %r2702;
	mul.wide.s16 	%r1432, %rs246, 2;
	add.s32 	%r1433, %r1430, %r1432;
	st.shared.u16 	[%r1433], %rs245;
	mov.b32 	{%rs247, %rs248}, %r2703;
	mul.wide.s16 	%r1434, %rs248, 2;
	add.s32 	%r1435, %r1430, %r1434;
	st.shared.u16 	[%r1435], %rs247;
	mov.b32 	{%rs249, %rs250}, %r2704;
	mul.wide.s16 	%r1436, %rs250, 2;
	add.s32 	%r1437, %r1430, %r1436;
	st.shared.u16 	[%r1437], %rs249;
$L__BB2_164:
	setp.eq.s32 	%p107, %r418, 15;
	@%p107 bra 	$L__BB2_190;
	setp.lt.u32 	%p108, %r11, 16;
	@%p108 bra 	$L__BB2_167;
	mov.b32 	{%rs251, %rs252}, %r2705;
	mul.wide.s16 	%r1438, %rs252, 2;
	mov.u32 	%r1439, _ZN15flash_llm_utils4smemE;
	add.s32 	%r1440, %r1439, %r1438;
	st.shared.u16 	[%r1440], %rs251;
	mov.b32 	{%rs253, %rs254}, %r2706;
	mul.wide.s16 	%r1441, %rs254, 2;
	add.s32 	%r1442, %r1439, %r1441;
	st.shared.u16 	[%r1442], %rs253;
	mov.b32 	{%rs255, %rs256}, %r2707;
	mul.wide.s16 	%r1443, %rs256, 2;
	add.s32 	%r1444, %r1439, %r1443;
	st.shared.u16 	[%r1444], %rs255;
	mov.b32 	{%rs257, %rs258}, %r2708;
	mul.wide.s16 	%r1445, %rs258, 2;
	add.s32 	%r1446, %r1439, %r1445;
	st.shared.u16 	[%r1446], %rs257;
$L__BB2_167:
	setp.eq.s32 	%p109, %r418, 16;
	@%p109 bra 	$L__BB2_190;
	setp.lt.u32 	%p110, %r11, 17;
	@%p110 bra 	$L__BB2_170;
	mov.b32 	{%rs259, %rs260}, %r2709;
	mul.wide.s16 	%r1447, %rs260, 2;
	mov.u32 	%r1448, _ZN15flash_llm_utils4smemE;
	add.s32 	%r1449, %r1448, %r1447;
	st.shared.u16 	[%r1449], %rs259;
	mov.b32 	{%rs261, %rs262}, %r2710;
	mul.wide.s16 	%r1450, %rs262, 2;
	add.s32 	%r1451, %r1448, %r1450;
	st.shared.u16 	[%r1451], %rs261;
	mov.b32 	{%rs263, %rs264}, %r2711;
	mul.wide.s16 	%r1452, %rs264, 2;
	add.s32 	%r1453, %r1448, %r1452;
	st.shared.u16 	[%r1453], %rs263;
	mov.b32 	{%rs265, %rs266}, %r2712;
	mul.wide.s16 	%r1454, %rs266, 2;
	add.s32 	%r1455, %r1448, %r1454;
	st.shared.u16 	[%r1455], %rs265;
$L__BB2_170:
	setp.eq.s32 	%p111, %r418, 17;
	@%p111 bra 	$L__BB2_190;
	setp.lt.u32 	%p112, %r11, 18;
	@%p112 bra 	$L__BB2_173;
	mov.b32 	{%rs267, %rs268}, %r2713;
	mul.wide.s16 	%r1456, %rs268, 2;
	mov.u32 	%r1457, _ZN15flash_llm_utils4smemE;
	add.s32 	%r1458, %r1457, %r1456;
	st.shared.u16 	[%r1458], %rs267;
	mov.b32 	{%rs269, %rs270}, %r2714;
	mul.wide.s16 	%r1459, %rs270, 2;
	add.s32 	%r1460, %r1457, %r1459;
	st.shared.u16 	[%r1460], %rs269;
	mov.b32 	{%rs271, %rs272}, %r2715;
	mul.wide.s16 	%r1461, %rs272, 2;
	add.s32 	%r1462, %r1457, %r1461;
	st.shared.u16 	[%r1462], %rs271;
	mov.b32 	{%rs273, %rs274}, %r2716;
	mul.wide.s16 	%r1463, %rs274, 2;
	add.s32 	%r1464, %r1457, %r1463;
	st.shared.u16 	[%r1464], %rs273;
$L__BB2_173:
	setp.eq.s32 	%p113, %r418, 18;
	@%p113 bra 	$L__BB2_190;
	setp.lt.u32 	%p114, %r11, 19;
	@%p114 bra 	$L__BB2_176;
	mov.b32 	{%rs275, %rs276}, %r2717;
	mul.wide.s16 	%r1465, %rs276, 2;
	mov.u32 	%r1466, _ZN15flash_llm_utils4smemE;
	add.s32 	%r1467, %r1466, %r1465;
	st.shared.u16 	[%r1467], %rs275;
	mov.b32 	{%rs277, %rs278}, %r2718;
	mul.wide.s16 	%r1468, %rs278, 2;
	add.s32 	%r1469, %r1466, %r1468;
	st.shared.u16 	[%r1469], %rs277;
	mov.b32 	{%rs279, %rs280}, %r2719;
	mul.wide.s16 	%r1470, %rs280, 2;
	add.s32 	%r1471, %r1466, %r1470;
	st.shared.u16 	[%r1471], %rs279;
	mov.b32 	{%rs281, %rs282}, %r2720;
	mul.wide.s16 	%r1472, %rs282, 2;
	add.s32 	%r1473, %r1466, %r1472;
	st.shared.u16 	[%r1473], %rs281;
$L__BB2_176:
	setp.eq.s32 	%p115, %r418, 19;
	@%p115 bra 	$L__BB2_190;
	setp.lt.u32 	%p116, %r11, 20;
	@%p116 bra 	$L__BB2_179;
	mov.b32 	{%rs283, %rs284}, %r2721;
	mul.wide.s16 	%r1474, %rs284, 2;
	mov.u32 	%r1475, _ZN15flash_llm_utils4smemE;
	add.s32 	%r1476, %r1475, %r1474;
	st.shared.u16 	[%r1476], %rs283;
	mov.b32 	{%rs285, %rs286}, %r2722;
	mul.wide.s16 	%r1477, %rs286, 2;
	add.s32 	%r1478, %r1475, %r1477;
	st.shared.u16 	[%r1478], %rs285;
	mov.b32 	{%rs287, %rs288}, %r2723;
	mul.wide.s16 	%r1479, %rs288, 2;
	add.s32 	%r1480, %r1475, %r1479;
	st.shared.u16 	[%r1480], %rs287;
	mov.b32 	{%rs289, %rs290}, %r2724;
	mul.wide.s16 	%r1481, %rs290, 2;
	add.s32 	%r1482, %r1475, %r1481;
	st.shared.u16 	[%r1482], %rs289;
$L__BB2_179:
	setp.eq.s32 	%p117, %r418, 20;
	@%p117 bra 	$L__BB2_190;
	setp.lt.u32 	%p118, %r11, 21;
	@%p118 bra 	$L__BB2_182;
	mov.b32 	{%rs291, %rs292}, %r2725;
	mul.wide.s16 	%r1483, %rs292, 2;
	mov.u32 	%r1484, _ZN15flash_llm_utils4smemE;
	add.s32 	%r1485, %r1484, %r1483;
	st.shared.u16 	[%r1485], %rs291;
	mov.b32 	{%rs293, %rs294}, %r2726;
	mul.wide.s16 	%r1486, %rs294, 2;
	add.s32 	%r1487, %r1484, %r1486;
	st.shared.u16 	[%r1487], %rs293;
	mov.b32 	{%rs295, %rs296}, %r2727;
	mul.wide.s16 	%r1488, %rs296, 2;
	add.s32 	%r1489, %r1484, %r1488;
	st.shared.u16 	[%r1489], %rs295;
	mov.b32 	{%rs297, %rs298}, %r2728;
	mul.wide.s16 	%r1490, %rs298, 2;
	add.s32 	%r1491, %r1484, %r1490;
	st.shared.u16 	[%r1491], %rs297;
$L__BB2_182:
	setp.eq.s32 	%p119, %r418, 21;
	@%p119 bra 	$L__BB2_190;
	setp.lt.u32 	%p120, %r11, 22;
	@%p120 bra 	$L__BB2_185;
	mov.b32 	{%rs299, %rs300}, %r2729;
	mul.wide.s16 	%r1492, %rs300, 2;
	mov.u32 	%r1493, _ZN15flash_llm_utils4smemE;
	add.s32 	%r1494, %r1493, %r1492;
	st.shared.u16 	[%r1494], %rs299;
	mov.b32 	{%rs301, %rs302}, %r2730;
	mul.wide.s16 	%r1495, %rs302, 2;
	add.s32 	%r1496, %r1493, %r1495;
	st.shared.u16 	[%r1496], %rs301;
	mov.b32 	{%rs303, %rs304}, %r2731;
	mul.wide.s16 	%r1497, %rs304, 2;
	add.s32 	%r1498, %r1493, %r1497;
	st.shared.u16 	[%r1498], %rs303;
	mov.b32 	{%rs305, %rs306}, %r2732;
	mul.wide.s16 	%r1499, %rs306, 2;
	add.s32 	%r1500, %r1493, %r1499;
	st.shared.u16 	[%r1500], %rs305;
$L__BB2_185:
	setp.eq.s32 	%p121, %r418, 22;
	@%p121 bra 	$L__BB2_190;
	setp.lt.u32 	%p122, %r11, 23;
	@%p122 bra 	$L__BB2_188;
	mov.b32 	{%rs307, %rs308}, %r2733;
	mul.wide.s16 	%r1501, %rs308, 2;
	mov.u32 	%r1502, _ZN15flash_llm_utils4smemE;
	add.s32 	%r1503, %r1502, %r1501;
	st.shared.u16 	[%r1503], %rs307;
	mov.b32 	{%rs309, %rs310}, %r2734;
	mul.wide.s16 	%r1504, %rs310, 2;
	add.s32 	%r1505, %r1502, %r1504;
	st.shared.u16 	[%r1505], %rs309;
	mov.b32 	{%rs311, %rs312}, %r2735;
	mul.wide.s16 	%r1506, %rs312, 2;
	add.s32 	%r1507, %r1502, %r1506;
	st.shared.u16 	[%r1507], %rs311;
	mov.b32 	{%rs313, %rs314}, %r2736;
	mul.wide.s16 	%r1508, %rs314, 2;
	add.s32 	%r1509, %r1502, %r1508;
	st.shared.u16 	[%r1509], %rs313;
$L__BB2_188:
	setp.eq.s32 	%p123, %r418, 23;
	setp.lt.u32 	%p124, %r11, 24;
	or.pred  	%p125, %p123, %p124;
	@%p125 bra 	$L__BB2_190;
	mov.b32 	{%rs315, %rs316}, %r2737;
	mul.wide.s16 	%r1511, %rs316, 2;
	mov.u32 	%r1512, _ZN15flash_llm_utils4smemE;
	add.s32 	%r1513, %r1512, %r1511;
	st.shared.u16 	[%r1513], %rs315;
	mov.b32 	{%rs317, %rs318}, %r2738;
	mul.wide.s16 	%r1514, %rs318, 2;
	add.s32 	%r1515, %r1512, %r1514;
	st.shared.u16 	[%r1515], %rs317;
	mov.b32 	{%rs319, %rs320}, %r2739;
	mul.wide.s16 	%r1516, %rs320, 2;
	add.s32 	%r1517, %r1512, %r1516;
	st.shared.u16 	[%r1517], %rs319;
	mov.b32 	{%rs321, %rs322}, %r2740;
	mul.wide.s16 	%r1518, %rs322, 2;
	add.s32 	%r1519, %r1512, %r1518;
	st.shared.u16 	[%r1519], %rs321;
$L__BB2_190:
	// begin inline asm
	cp.async.wait_group 0;

	// end inline asm
	bar.sync 	0;
	ld.global.u32 	%r2876, [%rd2+4];
	ld.global.u32 	%r2874, [%rd3+4];
	setp.lt.s32 	%p126, %r5, 1;
	mov.b32 	%r3113, 0;
	mov.u32 	%r3114, %r3113;
	mov.u32 	%r3115, %r3113;
	mov.u32 	%r3116, %r3113;
	mov.u32 	%r3117, %r3113;
	mov.u32 	%r3118, %r3113;
	mov.u32 	%r3119, %r3113;
	mov.u32 	%r3120, %r3113;
	mov.u32 	%r3121, %r3113;
	mov.u32 	%r3122, %r3113;
	mov.u32 	%r3123, %r3113;
	mov.u32 	%r3124, %r3113;
	mov.u32 	%r3125, %r3113;
	mov.u32 	%r3126, %r3113;
	mov.u32 	%r3127, %r3113;
	mov.u32 	%r3128, %r3113;
	mov.u32 	%r3129, %r3113;
	mov.u32 	%r3130, %r3113;
	mov.u32 	%r3131, %r3113;
	mov.u32 	%r3132, %r3113;
	mov.u32 	%r3133, %r3113;
	mov.u32 	%r3134, %r3113;
	mov.u32 	%r3135, %r3113;
	mov.u32 	%r3136, %r3113;
	mov.u32 	%r3137, %r3113;
	mov.u32 	%r3138, %r3113;
	mov.u32 	%r3139, %r3113;
	mov.u32 	%r3140, %r3113;
	mov.u32 	%r3141, %r3113;
	mov.u32 	%r3142, %r3113;
	mov.u32 	%r3143, %r3113;
	mov.u32 	%r3144, %r3113;
	@%p126 bra 	$L__BB2_383;
	ld.global.u32 	%r1523, [%rd2+8];
	ld.global.u32 	%r1524, [%rd3+8];
	add.s32 	%r1525, %r4, %r3;
	neg.s32 	%r2742, %r1525;
	sub.s32 	%r2873, %r1524, %r2874;
	sub.s32 	%r2875, %r1523, %r2876;
	mov.b32 	%r2743, -1;
	mov.b32 	%r2741, 0;
	mov.u32 	%r3113, %r2741;
	mov.u32 	%r3114, %r2741;
	mov.u32 	%r3115, %r2741;
	mov.u32 	%r3116, %r2741;
	mov.u32 	%r3117, %r2741;
	mov.u32 	%r3118, %r2741;
	mov.u32 	%r3119, %r2741;
	mov.u32 	%r3120, %r2741;
	mov.u32 	%r3121, %r2741;
	mov.u32 	%r3122, %r2741;
	mov.u32 	%r3123, %r2741;
	mov.u32 	%r3124, %r2741;
	mov.u32 	%r3125, %r2741;
	mov.u32 	%r3126, %r2741;
	mov.u32 	%r3127, %r2741;
	mov.u32 	%r3128, %r2741;
	mov.u32 	%r3129, %r2741;
	mov.u32 	%r3130, %r2741;
	mov.u32 	%r3131, %r2741;
	mov.u32 	%r3132, %r2741;
	mov.u32 	%r3133, %r2741;
	mov.u32 	%r3134, %r2741;
	mov.u32 	%r3135, %r2741;
	mov.u32 	%r3136, %r2741;
	mov.u32 	%r3137, %r2741;
	mov.u32 	%r3138, %r2741;
	mov.u32 	%r3139, %r2741;
	mov.u32 	%r3140, %r2741;
	mov.u32 	%r3141, %r2741;
	mov.u32 	%r3142, %r2741;
	mov.u32 	%r3143, %r2741;
	mov.u32 	%r3144, %r2741;
	mov.u32 	%r2872, %r2741;
$L__BB2_192:
	.pragma "nounroll";
	mov.u32 	%r559, %r2876;
	mov.u32 	%r558, %r2875;
	mov.u32 	%r557, %r2874;
	mov.u32 	%r556, %r2873;
	add.s32 	%r1542, %r2743, 1;
	not.b32 	%r1543, %r1542;
	mul.wide.u32 	%rd79, %r2872, 4;
	add.s64 	%rd80, %rd2, %rd79;
	ld.global.u32 	%r2876, [%rd80+8];
	ld.global.u32 	%r1544, [%rd80+12];
	sub.s32 	%r2875, %r1544, %r2876;
	add.s64 	%rd81, %rd3, %rd79;
	ld.global.u32 	%r2874, [%rd81+8];
	ld.global.u32 	%r1545, [%rd81+12];
	sub.s32 	%r2873, %r1545, %r2874;
	add.s32 	%r2741, %r2741, 64;
	and.b32  	%r1546, %r1543, 1;
	mov.u32 	%r1547, _ZN15flash_llm_utils4smemE;
	mad.lo.s32 	%r1548, %r1546, 34816, %r1547;
	and.b32  	%r1549, %r1542, 1;
	setp.eq.b32 	%p1, %r1549, 1;
	mov.u32 	%r565, %tid.x;
	shl.b32 	%r1550, %r565, 7;
	and.b32  	%r1551, %r1550, 126976;
	shl.b32 	%r1552, %r565, 3;
	and.b32  	%r1553, %r1552, 248;
	or.b32  	%r1554, %r1551, %r1553;
	shl.b32 	%r1555, %r1554, 1;
	add.s32 	%r1526, %r1548, %r1555;
	mov.b64 	%rd78, 0;
	// begin inline asm
	{ 
  cp.async.cg.shared.global [%r1526], [%rd78], 16, 0;
}

	// end inline asm
	add.s32 	%r1527, %r1526, 512;
	// begin inline asm
	{ 
  cp.async.cg.shared.global [%r1527], [%rd78], 16, 0;
}

	// end inline asm
	add.s32 	%r1528, %r1526, 1024;
	// begin inline asm
	{ 
  cp.async.cg.shared.global [%r1528], [%rd78], 16, 0;
}

	// end inline asm
	add.s32 	%r1529, %r1526, 1536;
	// begin inline asm
	{ 
  cp.async.cg.shared.global [%r1529], [%rd78], 16, 0;
}

	// end inline asm
	add.s32 	%r1530, %r1526, 2048;
	// begin inline asm
	{ 
  cp.async.cg.shared.global [%r1530], [%rd78], 16, 0;
}

	// end inline asm
	add.s32 	%r1531, %r1526, 2560;
	// begin inline asm
	{ 
  cp.async.cg.shared.global [%r1531], [%rd78], 16, 0;
}

	// end inline asm
	add.s32 	%r1532, %r1526, 3072;
	// begin inline asm
	{ 
  cp.async.cg.shared.global [%r1532], [%rd78], 16, 0;
}

	// end inline asm
	add.s32 	%r1533, %r1526, 3584;
	// begin inline asm
	{ 
  cp.async.cg.shared.global [%r1533], [%rd78], 16, 0;
}

	// end inline asm
	add.s32 	%r1534, %r1526, 4096;
	// begin inline asm
	{ 
  cp.async.cg.shared.global [%r1534], [%rd78], 16, 0;
}

	// end inline asm
	add.s32 	%r1535, %r1526, 4608;
	// begin inline asm
	{ 
  cp.async.cg.shared.global [%r1535], [%rd78], 16, 0;
}

	// end inline asm
	add.s32 	%r1536, %r1526, 5120;
	// begin inline asm
	{ 
  cp.async.cg.shared.global [%r1536], [%rd78], 16, 0;
}

	// end inline asm
	add.s32 	%r1537, %r1526, 5632;
	// begin inline asm
	{ 
  cp.async.cg.shared.global [%r1537], [%rd78], 16, 0;
}

	// end inline asm
	add.s32 	%r1538, %r1526, 6144;
	// begin inline asm
	{ 
  cp.async.cg.shared.global [%r1538], [%rd78], 16, 0;
}

	// end inline asm
	add.s32 	%r1539, %r1526, 6656;
	// begin inline asm
	{ 
  cp.async.cg.shared.global [%r1539], [%rd78], 16, 0;
}

	// end inline asm
	add.s32 	%r1540, %r1526, 7168;
	// begin inline asm
	{ 
  cp.async.cg.shared.global [%r1540], [%rd78], 16, 0;
}

	// end inline asm
	add.s32 	%r1541, %r1526, 7680;
	// begin inline asm
	{ 
  cp.async.cg.shared.global [%r1541], [%rd78], 16, 0;
}

	// end inline asm
	// begin inline asm
	cp.async.commit_group;

	// end inline asm
	shr.s32 	%r1556, %r558, 31;
	shr.u32 	%r1557, %r1556, 25;
	add.s32 	%r1558, %r558, %r1557;
	shr.s32 	%r1559, %r1558, 7;
	and.b32  	%r1560, %r1558, -128;
	sub.s32 	%r1561, %r558, %r1560;
	setp.lt.u32 	%p127, %r565, %r1561;
	selp.u32 	%r1562, 1, 0, %p127;
	add.s32 	%r566, %r1559, %r1562;
	shr.s32 	%r1563, %r556, 31;
	shr.u32 	%r1564, %r1563, 25;
	add.s32 	%r1565, %r556, %r1564;
	shr.s32 	%r1566, %r1565, 7;
	and.b32  	%r1567, %r1565, -128;
	sub.s32 	%r1568, %r556, %r1567;
	setp.lt.u32 	%p128, %r565, %r1568;
	selp.u32 	%r1569, 1, 0, %p128;
	add.s32 	%r567, %r1566, %r1569;
	max.s32 	%r568, %r558, %r556;
	setp.ge.s32 	%p129, %r565, %r568;
	@%p129 bra 	$L__BB2_287;
	ld.param.u64 	%rd119, [_ZN15flash_llm_utils11SpMM_KernelINS_12TilingConfigILi4ELi1ELi1ELi0EEENS_18SparseKernelConfigILi96EEEEEvPK6__halfPK5uint4PKiS7_PS5_iiii_param_1];
	cvt.s64.s32 	%rd82, %r559;
	setp.ge.s32 	%p130, %r565, %r558;
	cvt.u64.u32 	%rd8, %r565;
	add.s64 	%rd83, %rd82, %rd8;
	cvta.to.global.u64 	%rd9, %rd119;
	shl.b64 	%rd84, %rd83, 4;
	add.s64 	%rd10, %rd9, %rd84;
	@%p130 bra 	$L__BB2_195;
	ld.global.v4.b32 	{%r3072, %r3071, %r3070, %r3069}, [%rd10];
$L__BB2_195:
	setp.ge.s32 	%p131, %r565, %r556;
	cvt.s64.s32 	%rd85, %r557;
	add.s64 	%rd86, %rd85, %rd8;
	shl.b64 	%rd87, %rd86, 4;
	add.s64 	%rd11, %rd9, %rd87;
	@%p131 bra 	$L__BB2_197;
	ld.global.v4.b32 	{%r3024, %r3023, %r3022, %r3021}, [%rd11];
$L__BB2_197:
	add.s32 	%r585, %r565, 128;
	setp.ge.s32 	%p132, %r585, %r568;
	@%p132 bra 	$L__BB2_287;
	setp.ge.s32 	%p133, %r585, %r558;
	@%p133 bra 	$L__BB2_200;
	ld.global.v4.b32 	{%r2696, %r2695, %r2694, %r2693}, [%rd10+2048];
$L__BB2_200:
	setp.ge.s32 	%p134, %r585, %r556;
	@%p134 bra 	$L__BB2_202;
	ld.global.v4.b32 	{%r2648, %r2647, %r2646, %r2645}, [%rd11+2048];
$L__BB2_202:
	add.s32 	%r602, %r565, 256;
	setp.ge.s32 	%p135, %r602, %r568;
	@%p135 bra 	$L__BB2_287;
	setp.ge.s32 	%p136, %r602, %r558;
	@%p136 bra 	$L__BB2_205;
	ld.global.v4.b32 	{%r2692, %r2691, %r2690, %r2689}, [%rd10+4096];
$L__BB2_205:
	setp.ge.s32 	%p137, %r602, %r556;
	@%p137 bra 	$L__BB2_207;
	ld.global.v4.b32 	{%r2701, %r2702, %r2703, %r2704}, [%rd11+4096];
$L__BB2_207:
	add.s32 	%r619, %r565, 384;
	setp.ge.s32 	%p138, %r619, %r568;
	@%p138 bra 	$L__BB2_287;
	setp.ge.s32 	%p139, %r619, %r558;
	@%p139 bra 	$L__BB2_210;
	ld.global.v4.b32 	{%r2688, %r2687, %r2686, %r2685}, [%rd10+6144];
$L__BB2_210:
	setp.ge.s32 	%p140, %r619, %r556;
	@%p140 bra 	$L__BB2_212;
	ld.global.v4.b32 	{%r2705, %r2706, %r2707, %r2708}, [%rd11+6144];
$L__BB2_212:
	add.s32 	%r636, %r565, 512;
	setp.ge.s32 	%p141, %r636, %r568;
	@%p141 bra 	$L__BB2_287;
	setp.ge.s32 	%p142, %r636, %r558;
	@%p142 bra 	$L__BB2_215;
	ld.global.v4.b32 	{%r2684, %r2683, %r2682, %r2681}, [%rd10+8192];
$L__BB2_215:
	setp.ge.s32 	%p143, %r636, %r556;
	@%p143 bra 	$L__BB2_217;
	ld.global.v4.b32 	{%r2709, %r2710, %r2711, %r2712}, [%rd11+8192];
$L__BB2_217:
	add.s32 	%r653, %r565, 640;
	setp.ge.s32 	%p144, %r653, %r568;
	@%p144 bra 	$L__BB2_287;
	setp.ge.s32 	%p145, %r653, %r558;
	@%p145 bra 	$L__BB2_220;
	ld.global.v4.b32 	{%r2680, %r2679, %r2678, %r2677}, [%rd10+10240];
$L__BB2_220:
	setp.ge.s32 	%p146, %r653, %r556;
	@%p146 bra 	$L__BB2_222;
	ld.global.v4.b32 	{%r2713, %r2714, %r2715, %r2716}, [%rd11+10240];
$L__BB2_222:
	add.s32 	%r670, %r565, 768;
	setp.ge.s32 	%p147, %r670, %r568;
	@%p147 bra 	$L__BB2_287;
	setp.ge.s32 	%p148, %r670, %r558;
	@%p148 bra 	$L__BB2_225;
	ld.global.v4.b32 	{%r2676, %r2675, %r2674, %r2673}, [%rd10+12288];
$L__BB2_225:
	setp.ge.s32 	%p149, %r670, %r556;
	@%p149 bra 	$L__BB2_227;
	ld.global.v4.b32 	{%r2717, %r2718, %r2719, %r2720}, [%rd11+12288];
$L__BB2_227:
	add.s32 	%r687, %r565, 896;
	setp.ge.s32 	%p150, %r687, %r568;
	@%p150 bra 	$L__BB2_287;
	setp.ge.s32 	%p151, %r687, %r558;
	@%p151 bra 	$L__BB2_230;
	ld.global.v4.b32 	{%r2672, %r2671, %r2670, %r2669}, [%rd10+14336];
$L__BB2_230:
	setp.ge.s32 	%p152, %r687, %r556;
	@%p152 bra 	$L__BB2_232;
	ld.global.v4.b32 	{%r2721, %r2722, %r2723, %r2724}, [%rd11+14336];
$L__BB2_232:
	or.b32  	%r704, %r565, 1024;
	setp.ge.s32 	%p153, %r704, %r568;
	@%p153 bra 	$L__BB2_287;
	setp.ge.s32 	%p154, %r704, %r558;
	@%p154 bra 	$L__BB2_235;
	ld.global.v4.b32 	{%r2668, %r2667, %r2666, %r2665}, [%rd10+16384];
$L__BB2_235:
	setp.ge.s32 	%p155, %r704, %r556;
	@%p155 bra 	$L__BB2_237;
	ld.global.v4.b32 	{%r2725, %r2726, %r2727, %r2728}, [%rd11+16384];
$L__BB2_237:
	add.s32 	%r721, %r565, 1152;
	setp.ge.s32 	%p156, %r721, %r568;
	@%p156 bra 	$L__BB2_287;
	setp.ge.s32 	%p157, %r721, %r558;
	@%p157 bra 	$L__BB2_240;
	ld.global.v4.b32 	{%r2664, %r2663, %r2662, %r2661}, [%rd10+18432];
$L__BB2_240:
	setp.ge.s32 	%p158, %r721, %r556;
	@%p158 bra 	$L__BB2_242;
	ld.global.v4.b32 	{%r2729, %r2730, %r2731, %r2732}, [%rd11+18432];
$L__BB2_242:
	add.s32 	%r738, %r565, 1280;
	setp.ge.s32 	%p159, %r738, %r568;
	@%p159 bra 	$L__BB2_287;
	setp.ge.s32 	%p160, %r738, %r558;
	@%p160 bra 	$L__BB2_245;
	ld.global.v4.b32 	{%r2660, %r2659, %r2658, %r2657}, [%rd10+20480];
$L__BB2_245:
	setp.ge.s32 	%p161, %r738, %r556;
	@%p161 bra 	$L__BB2_247;
	ld.global.v4.b32 	{%r2733, %r2734, %r2735, %r2736}, [%rd11+20480];
$L__BB2_247:
	add.s32 	%r755, %r565, 1408;
	setp.ge.s32 	%p162, %r755, %r568;
	@%p162 bra 	$L__BB2_287;
	setp.ge.s32 	%p163, %r755, %r558;
	@%p163 bra 	$L__BB2_250;
	ld.global.v4.b32 	{%r2656, %r2655, %r2654, %r2653}, [%rd10+22528];
$L__BB2_250:
	setp.ge.s32 	%p164, %r755, %r556;
	@%p164 bra 	$L__BB2_252;
	ld.global.v4.b32 	{%r2737, %r2738, %r2739, %r2740}, [%rd11+22528];
$L__BB2_252:
	add.s32 	%r772, %r565, 1536;
	setp.ge.s32 	%p165, %r772, %r568;
	@%p165 bra 	$L__BB2_287;
	setp.ge.s32 	%p166, %r772, %r558;
	@%p166 bra 	$L__BB2_255;
	ld.global.v4.b32 	{%r3024, %r3023, %r3022, %r3021}, [%rd10+24576];
$L__BB2_255:
	add.s32 	%r781, %r565, 1664;
	setp.ge.s32 	%p167, %r781, %r568;
	@%p167 bra 	$L__BB2_287;
	setp.ge.s32 	%p168, %r781, %r558;
	@%p168 bra 	$L__BB2_258;
	ld.global.v4.b32 	{%r2648, %r2647, %r2646, %r2645}, [%rd10+26624];
$L__BB2_258:
	add.s32 	%r790, %r565, 1792;
	setp.ge.s32 	%p169, %r790, %r568;
	@%p169 bra 	$L__BB2_287;
	setp.ge.s32 	%p170, %r790, %r558;
	@%p170 bra 	$L__BB2_261;
	ld.global.v4.b32 	{%r2701, %r2702, %r2703, %r2704}, [%rd10+28672];
$L__BB2_261:
	add.s32 	%r799, %r565, 1920;
	setp.ge.s32 	%p171, %r799, %r568;
	@%p171 bra 	$L__BB2_287;
	setp.ge.s32 	%p172, %r799, %r558;
	@%p172 bra 	$L__BB2_264;
	ld.global.v4.b32 	{%r2705, %r2706, %r2707, %r2708}, [%rd10+30720];
$L__BB2_264:
	or.b32  	%r808, %r565, 2048;
	setp.ge.s32 	%p173, %r808, %r568;
	@%p173 bra 	$L__BB2_287;
	setp.ge.s32 	%p174, %r808, %r558;
	@%p174 bra 	$L__BB2_267;
	ld.global.v4.b32 	{%r2709, %r2710, %r2711, %r2712}, [%rd10+32768];
$L__BB2_267:
	add.s32 	%r817, %r565, 2176;
	setp.ge.s32 	%p175, %r817, %r568;
	@%p175 bra 	$L__BB2_287;
	setp.ge.s32 	%p176, %r817, %r558;
	@%p176 bra 	$L__BB2_270;
	ld.global.v4.b32 	{%r2713, %r2714, %r2715, %r2716}, [%rd10+34816];
$L__BB2_270:
	add.s32 	%r826, %r565, 2304;
	setp.ge.s32 	%p177, %r826, %r568;
	@%p177 bra 	$L__BB2_287;
	setp.ge.s32 	%p178, %r826, %r558;
	@%p178 bra 	$L__BB2_273;
	ld.global.v4.b32 	{%r2717, %r2718, %r2719, %r2720}, [%rd10+36864];
$L__BB2_273:
	add.s32 	%r835, %r565, 2432;
	setp.ge.s32 	%p179, %r835, %r568;
	@%p179 bra 	$L__BB2_287;
	setp.ge.s32 	%p180, %r835, %r558;
	@%p180 bra 	$L__BB2_276;
	ld.global.v4.b32 	{%r2721, %r2722, %r2723, %r2724}, [%rd10+38912];
$L__BB2_276:
	add.s32 	%r844, %r565, 2560;
	setp.ge.s32 	%p181, %r844, %r568;
	@%p181 bra 	$L__BB2_287;
	setp.ge.s32 	%p182, %r844, %r558;
	@%p182 bra 	$L__BB2_279;
	ld.global.v4.b32 	{%r2725, %r2726, %r2727, %r2728}, [%rd10+40960];
$L__BB2_279:
	add.s32 	%r853, %r565, 2688;
	setp.ge.s32 	%p183, %r853, %r568;
	@%p183 bra 	$L__BB2_287;
	setp.ge.s32 	%p184, %r853, %r558;
	@%p184 bra 	$L__BB2_282;
	ld.global.v4.b32 	{%r2729, %r2730, %r2731, %r2732}, [%rd10+43008];
$L__BB2_282:
	add.s32 	%r862, %r565, 2816;
	setp.ge.s32 	%p185, %r862, %r568;
	@%p185 bra 	$L__BB2_287;
	setp.ge.s32 	%p186, %r862, %r558;
	@%p186 bra 	$L__BB2_285;
	ld.global.v4.b32 	{%r2733, %r2734, %r2735, %r2736}, [%rd10+45056];
$L__BB2_285:
	add.s32 	%r1570, %r565, 2944;
	setp.ge.s32 	%p187, %r1570, %r558;
	@%p187 bra 	$L__BB2_287;
	ld.global.v4.b32 	{%r2737, %r2738, %r2739, %r2740}, [%rd10+47104];
$L__BB2_287:
	ld.param.u32 	%r2504, [_ZN15flash_llm_utils11SpMM_KernelINS_12TilingConfigILi4ELi1ELi1ELi0EEENS_18SparseKernelConfigILi96EEEEEvPK6__halfPK5uint4PKiS7_PS5_iiii_param_7];
	add.s32 	%r2123, %r2743, 2;
	setp.lt.s32 	%p188, %r2123, %r5;
	{ .reg .b16 tmp; mov.b32 {tmp, %rs101}, %r2689; }
	{ .reg .b16 tmp; mov.b32 {%rs102, tmp}, %r2691; }
	mov.b32 	{%rs104, %rs103}, %r2645;
	mov.b32 	{%rs106, %rs105}, %r2646;
	mov.b32 	{%rs108, %rs107}, %r2647;
	mov.b32 	{%rs110, %rs109}, %r2648;
	mov.b32 	{%rs112, %rs111}, %r2693;
	mov.b32 	{%rs114, %rs113}, %r2694;
	mov.b32 	{%rs116, %rs115}, %r2695;
	mov.b32 	{%rs118, %rs117}, %r2696;
	mov.b32 	{%rs120, %rs119}, %r3021;
	mov.b32 	{%rs122, %rs121}, %r3022;
	mov.b32 	{%rs124, %rs123}, %r3023;
	mov.b32 	{%rs126, %rs125}, %r3024;
	mov.b32 	{%rs128, %rs127}, %r3069;
	mov.b32 	{%rs130, %rs129}, %r3070;
	mov.b32 	{%rs132, %rs131}, %r3071;
	mov.b32 	{%rs134, %rs133}, %r3072;
	mov.u32 	%r2124, %tid.x;
	setp.lt.u32 	%p189, %r2124, 64;
	and.pred  	%p190, %p189, %p188;
	mul.wide.s32 	%rd90, %r2741, 2;
	add.s64 	%rd91, %rd7, %rd90;
	and.b32  	%r2125, %r2124, 31;
	shr.u32 	%r2126, %r2125, 3;
	mul.lo.s32 	%r2127, %r2504, %r2126;
	cvt.s64.s32 	%rd92, %r2127;
	and.b32  	%r2128, %r2124, 7;
	shl.b32 	%r2129, %r2124, 3;
	and.b32  	%r2130, %r2129, 56;
	cvt.u64.u32 	%rd93, %r2130;
	add.s64 	%rd94, %rd92, %rd93;
	shl.b64 	%rd95, %rd94, 1;
	add.s64 	%rd88, %rd91, %rd95;
	shr.u32 	%r2131, %r2124, 5;
	shl.b32 	%r2132, %r2131, 9;
	xor.b32  	%r2133, %r2126, %r2128;
	shl.b32 	%r2134, %r2133, 3;
	shl.b32 	%r2135, %r2126, 6;
	or.b32  	%r2136, %r2134, %r2135;
	or.b32  	%r2137, %r2132, %r2136;
	shl.b32 	%r2138, %r2137, 1;
	mov.u32 	%r2139, _ZN15flash_llm_utils4smemE;
	add.s32 	%r2140, %r2139, 32768;
	add.s32 	%r2141, %r2140, %r2138;
	sub.s32 	%r2142, -2, %r2743;
	and.b32  	%r2143, %r2142, 1;
	mul.lo.s32 	%r2144, %r2143, 34816;
	add.s32 	%r1572, %r2141, %r2144;
	selp.u32 	%r1573, 1, 0, %p190;
	// begin inline asm
	{ 
  .reg .pred p;
  setp.ne.b32 p, %r1573, 0;
  @p cp.async.cg.shared.global [%r1572], [%rd88], 16;
}

	// end inline asm
	shl.b32 	%r2145, %r2504, 2;
	add.s32 	%r2146, %r2127, %r2145;
	cvt.s64.s32 	%rd96, %r2146;
	add.s64 	%rd97, %rd96, %rd93;
	shl.b64 	%rd98, %rd97, 1;
	add.s64 	%rd89, %rd91, %rd98;
	or.b32  	%r2147, %r2126, 4;
	xor.b32  	%r2148, %r2147, %r2128;
	shl.b32 	%r2149, %r2148, 3;
	or.b32  	%r2150, %r2135, %r2149;
	or.b32  	%r2151, %r2150, %r2132;
	shl.b32 	%r2152, %r2151, 1;
	or.b32  	%r2153, %r2152, 512;
	add.s32 	%r2154, %r2140, %r2153;
	add.s32 	%r1574, %r2154, %r2144;
	// begin inline asm
	{ 
  .reg .pred p;
  setp.ne.b32 p, %r1573, 0;
  @p cp.async.cg.shared.global [%r1574], [%rd89], 16;
}

	// end inline asm
	// begin inline asm
	cp.async.commit_group;

	// end inline asm
	selp.b32 	%r2155, 17408, 0, %p1;
	shl.b32 	%r2156, %r2131, 12;
	shl.b32 	%r2157, %r2124, 6;
	and.b32  	%r2158, %r2157, 960;
	or.b32  	%r2159, %r2156, %r2158;
	shr.u32 	%r2160, %r2124, 1;
	and.b32  	%r2161, %r2160, 8;
	or.b32  	%r2162, %r2159, %r2161;
	add.s32 	%r2163, %r2162, %r2155;
	shl.b32 	%r2164, %r2163, 1;
	add.s32 	%r2165, %r2139, %r2164;
	shl.b32 	%r2166, %r2124, 4;
	and.b32  	%r2167, %r2166, 112;
	xor.b32  	%r1579, %r2167, %r2165;
	// begin inline asm
	ldmatrix.sync.aligned.x4.m8n8.shared.b16 {%r1575, %r1576, %r1577, %r1578}, [%r1579];

	// end inline asm
	add.s32 	%r1584, %r1579, 2048;
	// begin inline asm
	ldmatrix.sync.aligned.x4.m8n8.shared.b16 {%r1580, %r1581, %r1582, %r1583}, [%r1584];

	// end inline asm
	add.s32 	%r1589, %r1579, 4096;
	// begin inline asm
	ldmatrix.sync.aligned.x4.m8n8.shared.b16 {%r1585, %r1586, %r1587, %r1588}, [%r1589];

	// end inline asm
	add.s32 	%r1594, %r1579, 6144;
	// begin inline asm
	ldmatrix.sync.aligned.x4.m8n8.shared.b16 {%r1590, %r1591, %r1592, %r1593}, [%r1594];

	// end inline asm
	or.b32  	%r2168, %r2161, %r2128;
	shl.b32 	%r2169, %r2168, 6;
	and.b32  	%r2170, %r2124, 8;
	or.b32  	%r2171, %r2169, %r2170;
	or.b32  	%r2172, %r2171, %r2155;
	shl.b32 	%r2173, %r2172, 1;
	add.s32 	%r2174, %r2140, %r2173;
	xor.b32  	%r1599, %r2167, %r2174;
	// begin inline asm
	ldmatrix.sync.aligned.x4.m8n8.shared.b16 {%r1595, %r1596, %r1597, %r1598}, [%r1599];

	// end inline asm
	add.s32 	%r2175, %r2165, 32;
	xor.b32  	%r1604, %r2167, %r2175;
	// begin inline asm
	ldmatrix.sync.aligned.x4.m8n8.shared.b16 {%r1600, %r1601, %r1602, %r1603}, [%r1604];

	// end inline asm
	add.s32 	%r1609, %r1604, 2048;
	// begin inline asm
	ldmatrix.sync.aligned.x4.m8n8.shared.b16 {%r1605, %r1606, %r1607, %r1608}, [%r1609];

	// end inline asm
	add.s32 	%r1614, %r1604, 4096;
	// begin inline asm
	ldmatrix.sync.aligned.x4.m8n8.shared.b16 {%r1610, %r1611, %r1612, %r1613}, [%r1614];

	// end inline asm
	add.s32 	%r1619, %r1604, 6144;
	// begin inline asm
	ldmatrix.sync.aligned.x4.m8n8.shared.b16 {%r1615, %r1616, %r1617, %r1618}, [%r1619];

	// end inline asm
	add.s32 	%r2176, %r2174, 32;
	xor.b32  	%r1624, %r2167, %r2176;
	// begin inline asm
	ldmatrix.sync.aligned.x4.m8n8.shared.b16 {%r1620, %r1621, %r1622, %r1623}, [%r1624];

	// end inline asm
	// begin inline asm
	mma.sync.aligned.m16n8k16.row.col.f32.f16.f16.f32{ %r1625, %r1626, %r1627, %r1628},{ %r1575, %r1576, %r1577, %r1578 },{ %r1595, %r1596 },{ %r3144, %r3143, %r3142, %r3141 };
	// end inline asm
	// begin inline asm
	mma.sync.aligned.m16n8k16.row.col.f32.f16.f16.f32{ %r1639, %r1640, %r1641, %r1642},{ %r1575, %r1576, %r1577, %r1578 },{ %r1597, %r1598 },{ %r3140, %r3139, %r3138, %r3137 };
	// end inline asm
	// begin inline asm
	mma.sync.aligned.m16n8k16.row.col.f32.f16.f16.f32{ %r1653, %r1654, %r1655, %r1656},{ %r1580, %r1581, %r1582, %r1583 },{ %r1595, %r1596 },{ %r3136, %r3135, %r3134, %r3133 };
	// end inline asm
	// begin inline asm
	mma.sync.aligned.m16n8k16.row.col.f32.f16.f16.f32{ %r1667, %r1668, %r1669, %r1670},{ %r1580, %r1581, %r1582, %r1583 },{ %r1597, %r1598 },{ %r3132, %r3131, %r3130, %r3129 };
	// end inline asm
	// begin inline asm
	mma.sync.aligned.m16n8k16.row.col.f32.f16.f16.f32{ %r1681, %r1682, %r1683, %r1684},{ %r1585, %r1586, %r1587, %r1588 },{ %r1595, %r1596 },{ %r3128, %r3127, %r3126, %r3125 };
	// end inline asm
	// begin inline asm
	mma.sync.aligned.m16n8k16.row.col.f32.f16.f16.f32{ %r1695, %r1696, %r1697, %r1698},{ %r1585, %r1586, %r1587, %r1588 },{ %r1597, %r1598 },{ %r3124, %r3123, %r3122, %r3121 };
	// end inline asm
	// begin inline asm
	mma.sync.aligned.m16n8k16.row.col.f32.f16.f16.f32{ %r1709, %r1710, %r1711, %r1712},{ %r1590, %r1591, %r1592, %r1593 },{ %r1595, %r1596 },{ %r3120, %r3119, %r3118, %r3117 };
	// end inline asm
	// begin inline asm
	mma.sync.aligned.m16n8k16.row.col.f32.f16.f16.f32{ %r1723, %r1724, %r1725, %r1726},{ %r1590, %r1591, %r1592, %r1593 },{ %r1597, %r1598 },{ %r3116, %r3115, %r3114, %r3113 };
	// end inline asm
	add.s32 	%r2177, %r2165, 64;
	xor.b32  	%r1741, %r2167, %r2177;
	// begin inline asm
	ldmatrix.sync.aligned.x4.m8n8.shared.b16 {%r1737, %r1738, %r1739, %r1740}, [%r1741];

	// end inline asm
	add.s32 	%r1746, %r1741, 2048;
	// begin inline asm
	ldmatrix.sync.aligned.x4.m8n8.shared.b16 {%r1742, %r1743, %r1744, %r1745}, [%r1746];

	// end inline asm
	add.s32 	%r1751, %r1741, 4096;
	// begin inline asm
	ldmatrix.sync.aligned.x4.m8n8.shared.b16 {%r1747, %r1748, %r1749, %r1750}, [%r1751];

	// end inline asm
	add.s32 	%r1756, %r1741, 6144;
	// begin inline asm
	ldmatrix.sync.aligned.x4.m8n8.shared.b16 {%r1752, %r1753, %r1754, %r1755}, [%r1756];

	// end inline asm
	add.s32 	%r2178, %r2174, 64;
	xor.b32  	%r1761, %r2167, %r2178;
	// begin inline asm
	ldmatrix.sync.aligned.x4.m8n8.shared.b16 {%r1757, %r1758, %r1759, %r1760}, [%r1761];

	// end inline asm
	// begin inline asm
	mma.sync.aligned.m16n8k16.row.col.f32.f16.f16.f32{ %r1762, %r1763, %r1764, %r1765},{ %r1600, %r1601, %r1602, %r1603 },{ %r1620, %r1621 },{ %r1625, %r1626, %r1627, %r1628 };
	// end inline asm
	// begin inline asm
	mma.sync.aligned.m16n8k16.row.col.f32.f16.f16.f32{ %r1776, %r1777, %r1778, %r1779},{ %r1600, %r1601, %r1602, %r1603 },{ %r1622, %r1623 },{ %r1639, %r1640, %r1641, %r1642 };
	// end inline asm
	// begin inline asm
	mma.sync.aligned.m16n8k16.row.col.f32.f16.f16.f32{ %r1790, %r1791, %r1792, %r1793},{ %r1605, %r1606, %r1607, %r1608 },{ %r1620, %r1621 },{ %r1653, %r1654, %r1655, %r1656 };
	// end inline asm
	// begin inline asm
	mma.sync.aligned.m16n8k16.row.col.f32.f16.f16.f32{ %r1804, %r1805, %r1806, %r1807},{ %r1605, %r1606, %r1607, %r1608 },{ %r1622, %r1623 },{ %r1667, %r1668, %r1669, %r1670 };
	// end inline asm
	// begin inline asm
	mma.sync.aligned.m16n8k16.row.col.f32.f16.f16.f32{ %r1818, %r1819, %r1820, %r1821},{ %r1610, %r1611, %r1612, %r1613 },{ %r1620, %r1621 },{ %r1681, %r1682, %r1683, %r1684 };
	// end inline asm
	// begin inline asm
	mma.sync.aligned.m16n8k16.row.col.f32.f16.f16.f32{ %r1832, %r1833, %r1834, %r1835},{ %r1610, %r1611, %r1612, %r1613 },{ %r1622, %r1623 },{ %r1695, %r1696, %r1697, %r1698 };
	// end inline asm
	// begin inline asm
	mma.sync.aligned.m16n8k16.row.col.f32.f16.f16.f32{ %r1846, %r1847, %r1848, %r1849},{ %r1615, %r1616, %r1617, %r1618 },{ %r1620, %r1621 },{ %r1709, %r1710, %r1711, %r1712 };
	// end inline asm
	// begin inline asm
	mma.sync.aligned.m16n8k16.row.col.f32.f16.f16.f32{ %r1860, %r1861, %r1862, %r1863},{ %r1615, %r1616, %r1617, %r1618 },{ %r1622, %r1623 },{ %r1723, %r1724, %r1725, %r1726 };
	// end inline asm
	add.s32 	%r2179, %r2165, 96;
	xor.b32  	%r1878, %r2167, %r2179;
	// begin inline asm
	ldmatrix.sync.aligned.x4.m8n8.shared.b16 {%r1874, %r1875, %r1876, %r1877}, [%r1878];

	// end inline asm
	add.s32 	%r1883, %r1878, 2048;
	// begin inline asm
	ldmatrix.sync.aligned.x4.m8n8.shared.b16 {%r1879, %r1880, %r1881, %r1882}, [%r1883];

	// end inline asm
	add.s32 	%r1888, %r1878, 4096;
	// begin inline asm
	ldmatrix.sync.aligned.x4.m8n8.shared.b16 {%r1884, %r1885, %r1886, %r1887}, [%r1888];

	// end inline asm
	add.s32 	%r1893, %r1878, 6144;
	// begin inline asm
	ldmatrix.sync.aligned.x4.m8n8.shared.b16 {%r1889, %r1890, %r1891, %r1892}, [%r1893];

	// end inline asm
	add.s32 	%r2180, %r2174, 96;
	xor.b32  	%r1898, %r2167, %r2180;
	// begin inline asm
	ldmatrix.sync.aligned.x4.m8n8.shared.b16 {%r1894, %r1895, %r1896, %r1897}, [%r1898];

	// end inline asm
	// begin inline asm
	mma.sync.aligned.m16n8k16.row.col.f32.f16.f16.f32{ %r1899, %r1900, %r1901, %r1902},{ %r1737, %r1738, %r1739, %r1740 },{ %r1757, %r1758 },{ %r1762, %r1763, %r1764, %r1765 };
	// end inline asm
	// begin inline asm
	mma.sync.aligned.m16n8k16.row.col.f32.f16.f16.f32{ %r1913, %r1914, %r1915, %r1916},{ %r1737, %r1738, %r1739, %r1740 },{ %r1759, %r1760 },{ %r1776, %r1777, %r1778, %r1779 };
	// end inline asm
	// begin inline asm
	mma.sync.aligned.m16n8k16.row.col.f32.f16.f16.f32{ %r1927, %r1928, %r1929, %r1930},{ %r1742, %r1743, %r1744, %r1745 },{ %r1757, %r1758 },{ %r1790, %r1791, %r1792, %r1793 };
	// end inline asm
	// begin inline asm
	mma.sync.aligned.m16n8k16.row.col.f32.f16.f16.f32{ %r1941, %r1942, %r1943, %r1944},{ %r1742, %r1743, %r1744, %r1745 },{ %r1759, %r1760 },{ %r1804, %r1805, %r1806, %r1807 };
	// end inline asm
	// begin inline asm
	mma.sync.aligned.m16n8k16.row.col.f32.f16.f16.f32{ %r1955, %r1956, %r1957, %r1958},{ %r1747, %r1748, %r1749, %r1750 },{ %r1757, %r1758 },{ %r1818, %r1819, %r1820, %r1821 };
	// end inline asm
	// begin inline asm
	mma.sync.aligned.m16n8k16.row.col.f32.f16.f16.f32{ %r1969, %r1970, %r1971, %r1972},{ %r1747, %r1748, %r1749, %r1750 },{ %r1759, %r1760 },{ %r1832, %r1833, %r1834, %r1835 };
	// end inline asm
	// begin inline asm
	mma.sync.aligned.m16n8k16.row.col.f32.f16.f16.f32{ %r1983, %r1984, %r1985, %r1986},{ %r1752, %r1753, %r1754, %r1755 },{ %r1757, %r1758 },{ %r1846, %r1847, %r1848, %r1849 };
	// end inline asm
	// begin inline asm
	mma.sync.aligned.m16n8k16.row.col.f32.f16.f16.f32{ %r1997, %r1998, %r1999, %r2000},{ %r1752, %r1753, %r1754, %r1755 },{ %r1759, %r1760 },{ %r1860, %r1861, %r1862, %r1863 };
	// end inline asm
	// begin inline asm
	mma.sync.aligned.m16n8k16.row.col.f32.f16.f16.f32{ %r3144, %r3143, %r3142, %r3141},{ %r1874, %r1875, %r1876, %r1877 },{ %r1894, %r1895 },{ %r1899, %r1900, %r1901, %r1902 };
	// end inline asm
	// begin inline asm
	mma.sync.aligned.m16n8k16.row.col.f32.f16.f16.f32{ %r3140, %r3139, %r3138, %r3137},{ %r1874, %r1875, %r1876, %r1877 },{ %r1896, %r1897 },{ %r1913, %r1914, %r1915, %r1916 };
	// end inline asm
	// begin inline asm
	mma.sync.aligned.m16n8k16.row.col.f32.f16.f16.f32{ %r3136, %r3135, %r3134, %r3133},{ %r1879, %r1880, %r1881, %r1882 },{ %r1894, %r1895 },{ %r1927, %r1928, %r1929, %r1930 };
	// end inline asm
	// begin inline asm
	mma.sync.aligned.m16n8k16.row.col.f32.f16.f16.f32{ %r3132, %r3131, %r3130, %r3129},{ %r1879, %r1880, %r1881, %r1882 },{ %r1896, %r1897 },{ %r1941, %r1942, %r1943, %r1944 };
	// end inline asm
	// begin inline asm
	mma.sync.aligned.m16n8k16.row.col.f32.f16.f16.f32{ %r3128, %r3127, %r3126, %r3125},{ %r1884, %r1885, %r1886, %r1887 },{ %r1894, %r1895 },{ %r1955, %r1956, %r1957, %r1958 };
	// end inline asm
	// begin inline asm
	mma.sync.aligned.m16n8k16.row.col.f32.f16.f16.f32{ %r3124, %r3123, %r3122, %r3121},{ %r1884, %r1885, %r1886, %r1887 },{ %r1896, %r1897 },{ %r1969, %r1970, %r1971, %r1972 };
	// end inline asm
	// begin inline asm
	mma.sync.aligned.m16n8k16.row.col.f32.f16.f16.f32{ %r3120, %r3119, %r3118, %r3117},{ %r1889, %r1890, %r1891, %r1892 },{ %r1894, %r1895 },{ %r1983, %r1984, %r1985, %r1986 };
	// end inline asm
	// begin inline asm
	mma.sync.aligned.m16n8k16.row.col.f32.f16.f16.f32{ %r3116, %r3115, %r3114, %r3113},{ %r1889, %r1890, %r1891, %r1892 },{ %r1896, %r1897 },{ %r1997, %r1998, %r1999, %r2000 };
	// end inline asm
	// begin inline asm
	cp.async.wait_group 1;

	// end inline asm
	bar.sync 	0;
	max.u32 	%r1003, %r566, %r567;
	setp.lt.s32 	%p191, %r1003, 1;
	@%p191 bra 	$L__BB2_382;
	sub.s32 	%r2181, -2, %r2743;
	and.b32  	%r2182, %r2181, 1;
	mov.u32 	%r2183, _ZN15flash_llm_utils4smemE;
	mad.lo.s32 	%r1004, %r2182, 34816, %r2183;
	add.s32 	%r1005, %r1003, -1;
	min.u32 	%r2184, %r1005, 23;
	add.s32 	%r1006, %r2184, 1;
	setp.eq.s32 	%p192, %r566, 0;
	@%p192 bra 	$L__BB2_290;
	mul.wide.s16 	%r2185, %rs133, 2;
	add.s32 	%r2186, %r1004, %r2185;
	st.shared.u16 	[%r2186], %rs134;
	mul.wide.s16 	%r2187, %rs131, 2;
	add.s32 	%r2188, %r1004, %r2187;
	st.shared.u16 	[%r2188], %rs132;
	mul.wide.s16 	%r2189, %rs129, 2;
	add.s32 	%r2190, %r1004, %r2189;
	st.shared.u16 	[%r2190], %rs130;
	mul.wide.s16 	%r2191, %rs127, 2;
	add.s32 	%r2192, %r1004, %r2191;
	st.shared.u16 	[%r2192], %rs128;
$L__BB2_290:
	setp.eq.s32 	%p193, %r567, 0;
	@%p193 bra 	$L__BB2_292;
	mul.wide.s16 	%r2193, %rs125, 2;
	add.s32 	%r2194, %r1004, %r2193;
	st.shared.u16 	[%r2194+16384], %rs126;
	mul.wide.s16 	%r2195, %rs123, 2;
	add.s32 	%r2196, %r1004, %r2195;
	st.shared.u16 	[%r2196+16384], %rs124;
	mul.wide.s16 	%r2197, %rs121, 2;
	add.s32 	%r2198, %r1004, %r2197;
	st.shared.u16 	[%r2198+16384], %rs122;
	mul.wide.s16 	%r2199, %rs119, 2;
	add.s32 	%r2200, %r1004, %r2199;
	st.shared.u16 	[%r2200+16384], %rs120;
$L__BB2_292:
	setp.eq.s32 	%p194, %r1005, 0;
	@%p194 bra 	$L__BB2_382;
	setp.lt.u32 	%p195, %r566, 2;
	@%p195 bra 	$L__BB2_295;
	mul.wide.s16 	%r2201, %rs117, 2;
	add.s32 	%r2202, %r1004, %r2201;
	st.shared.u16 	[%r2202], %rs118;
	mul.wide.s16 	%r2203, %rs115, 2;
	add.s32 	%r2204, %r1004, %r2203;
	st.shared.u16 	[%r2204], %rs116;
	mul.wide.s16 	%r2205, %rs113, 2;
	add.s32 	%r2206, %r1004, %r2205;
	st.shared.u16 	[%r2206], %rs114;
	mul.wide.s16 	%r2207, %rs111, 2;
	add.s32 	%r2208, %r1004, %r2207;
	st.shared.u16 	[%r2208], %rs112;
$L__BB2_295:
	setp.lt.u32 	%p196, %r567, 2;
	@%p196 bra 	$L__BB2_297;
	mul.wide.s16 	%r2209, %rs109, 2;
	add.s32 	%r2210, %r1004, %r2209;
	st.shared.u16 	[%r2210+16384], %rs110;
	mul.wide.s16 	%r2211, %rs107, 2;
	add.s32 	%r2212, %r1004, %r2211;
	st.shared.u16 	[%r2212+16384], %rs108;
	mul.wide.s16 	%r2213, %rs105, 2;
	add.s32 	%r2214, %r1004, %r2213;
	st.shared.u16 	[%r2214+16384], %rs106;
	mul.wide.s16 	%r2215, %rs103, 2;
	add.s32 	%r2216, %r1004, %r2215;
	st.shared.u16 	[%r2216+16384], %rs104;
$L__BB2_297:
	setp.eq.s32 	%p197, %r1006, 2;
	@%p197 bra 	$L__BB2_382;
	setp.lt.u32 	%p198, %r566, 3;
	@%p198 bra 	$L__BB2_300;
	mov.b32 	{%rs323, %rs324}, %r2692;
	mul.wide.s16 	%r2217, %rs324, 2;
	add.s32 	%r2218, %r1004, %r2217;
	st.shared.u16 	[%r2218], %rs323;
	{ .reg .b16 tmp; mov.b32 {tmp, %rs325}, %r2691; }
	mul.wide.s16 	%r2219, %rs325, 2;
	add.s32 	%r2220, %r1004, %r2219;
	st.shared.u16 	[%r2220], %rs102;
	mov.b32 	{%rs326, %rs327}, %r2690;
	mul.wide.s16 	%r2221, %rs327, 2;
	add.s32 	%r2222, %r1004, %r2221;
	st.shared.u16 	[%r2222], %rs326;
	mul.wide.s16 	%r2223, %rs101, 2;
	add.s32 	%r2224, %r1004, %r2223;
	{ .reg .b16 tmp; mov.b32 {%rs328, tmp}, %r2689; }
	st.shared.u16 	[%r2224], %rs328;
$L__BB2_300:
	setp.lt.u32 	%p199, %r567, 3;
	@%p199 bra 	$L__BB2_302;
	mov.b32 	{%rs329, %rs330}, %r2701;
	mul.wide.s16 	%r2225, %rs330, 2;
	add.s32 	%r2226, %r1004, %r2225;
	st.shared.u16 	[%r2226+16384], %rs329;
	mov.b32 	{%rs331, %rs332}, %r2702;
	mul.wide.s16 	%r2227, %rs332, 2;
	add.s32 	%r2228, %r1004, %r2227;
	st.shared.u16 	[%r2228+16384], %rs331;
	mov.b32 	{%rs333, %rs334}, %r2703;
	mul.wide.s16 	%r2229, %rs334, 2;
	add.s32 	%r2230, %r1004, %r2229;
	st.shared.u16 	[%r2230+16384], %rs333;
	mov.b32 	{%rs335, %rs336}, %r2704;
	mul.wide.s16 	%r2231, %rs336, 2;
	add.s32 	%r2232, %r1004, %r2231;
	st.shared.u16 	[%r2232+16384], %rs335;
$L__BB2_302:
	setp.eq.s32 	%p200, %r1006, 3;
	@%p200 bra 	$L__BB2_382;
	setp.lt.u32 	%p201, %r566, 4;
	@%p201 bra 	$L__BB2_305;
	mov.b32 	{%rs337, %rs338}, %r2688;
	mul.wide.s16 	%r2233, %rs338, 2;
	add.s32 	%r2234, %r1004, %r2233;
	st.shared.u16 	[%r2234], %rs337;
	mov.b32 	{%rs339, %rs340}, %r2687;
	mul.wide.s16 	%r2235, %rs340, 2;
	add.s32 	%r2236, %r1004, %r2235;
	st.shared.u16 	[%r2236], %rs339;
	mov.b32 	{%rs341, %rs342}, %r2686;
	mul.wide.s16 	%r2237, %rs342, 2;
	add.s32 	%r2238, %r1004, %r2237;
	st.shared.u16 	[%r2238], %rs341;
	mov.b32 	{%rs343, %rs344}, %r2685;
	mul.wide.s16 	%r2239, %rs344, 2;
	add.s32 	%r2240, %r1004, %r2239;
	st.shared.u16 	[%r2240], %rs343;
$L__BB2_305:
	setp.lt.u32 	%p202, %r567, 4;
	@%p202 bra 	$L__BB2_307;
	mov.b32 	{%rs345, %rs346}, %r2705;
	mul.wide.s16 	%r2241, %rs346, 2;
	add.s32 	%r2242, %r1004, %r2241;
	st.shared.u16 	[%r2242+16384], %rs345;
	mov.b32 	{%rs347, %rs348}, %r2706;
	mul.wide.s16 	%r2243, %rs348, 2;
	add.s32 	%r2244, %r1004, %r2243;
	st.shared.u16 	[%r2244+16384], %rs347;
	mov.b32 	{%rs349, %rs350}, %r2707;
	mul.wide.s16 	%r2245, %rs350, 2;
	add.s32 	%r2246, %r1004, %r2245;
	st.shared.u16 	[%r2246+16384], %rs349;
	mov.b32 	{%rs351, %rs352}, %r2708;
	mul.wide.s16 	%r2247, %rs352, 2;
	add.s32 	%r2248, %r1004, %r2247;
	st.shared.u16 	[%r2248+16384], %rs351;
$L__BB2_307:
	setp.eq.s32 	%p203, %r1006, 4;
	@%p203 bra 	$L__BB2_382;
	setp.lt.u32 	%p204, %r566, 5;
	@%p204 bra 	$L__BB2_310;
	mov.b32 	{%rs353, %rs354}, %r2684;
	mul.wide.s16 	%r2249, %rs354, 2;
	add.s32 	%r2250, %r1004, %r2249;
	st.shared.u16 	[%r2250], %rs353;
	mov.b32 	{%rs355, %rs356}, %r2683;
	mul.wide.s16 	%r2251, %rs356, 2;
	add.s32 	%r2252, %r1004, %r2251;
	st.shared.u16 	[%r2252], %rs355;
	mov.b32 	{%rs357, %rs358}, %r2682;
	mul.wide.s16 	%r2253, %rs358, 2;
	add.s32 	%r2254, %r1004, %r2253;
	st.shared.u16 	[%r2254], %rs357;
	mov.b32 	{%rs359, %rs360}, %r2681;
	mul.wide.s16 	%r2255, %rs360, 2;
	add.s32 	%r2256, %r1004, %r2255;
	st.shared.u16 	[%r2256], %rs359;
$L__BB2_310:
	setp.lt.u32 	%p205, %r567, 5;
	@%p205 bra 	$L__BB2_312;
	mov.b32 	{%rs361, %rs362}, %r2709;
	mul.wide.s16 	%r2257, %rs362, 2;
	add.s32 	%r2258, %r1004, %r2257;
	st.shared.u16 	[%r2258+16384], %rs361;
	mov.b32 	{%rs363, %rs364}, %r2710;
	mul.wide.s16 	%r2259, %rs364, 2;
	add.s32 	%r2260, %r1004, %r2259;
	st.shared.u16 	[%r2260+16384], %rs363;
	mov.b32 	{%rs365, %rs366}, %r2711;
	mul.wide.s16 	%r2261, %rs366, 2;
	add.s32 	%r2262, %r1004, %r2261;
	st.shared.u16 	[%r2262+16384], %rs365;
	mov.b32 	{%rs367, %rs368}, %r2712;
	mul.wide.s16 	%r2263, %rs368, 2;
	add.s32 	%r2264, %r1004, %r2263;
	st.shared.u16 	[%r2264+16384], %rs367;
$L__BB2_312:
	setp.eq.s32 	%p206, %r1006, 5;
	@%p206 bra 	$L__BB2_382;
	setp.lt.u32 	%p207, %r566, 6;
	@%p207 bra 	$L__BB2_315;
	mov.b32 	{%rs369, %rs370}, %r2680;
	mul.wide.s16 	%r2265, %rs370, 2;
	add.s32 	%r2266, %r1004, %r2265;
	st.shared.u16 	[%r2266], %rs369;
	mov.b32 	{%rs371, %rs372}, %r2679;
	mul.wide.s16 	%r2267, %rs372, 2;
	add.s32 	%r2268, %r1004, %r2267;
	st.shared.u16 	[%r2268], %rs371;
	mov.b32 	{%rs373, %rs374}, %r2678;
	mul.wide.s16 	%r2269, %rs374, 2;
	add.s32 	%r2270, %r1004, %r2269;
	st.shared.u16 	[%r2270], %rs373;
	mov.b32 	{%rs375, %rs376}, %r2677;
	mul.wide.s16 	%r2271, %rs376, 2;
	add.s32 	%r2272, %r1004, %r2271;
	st.shared.u16 	[%r2272], %rs375;
$L__BB2_315:
	setp.lt.u32 	%p208, %r567, 6;
	@%p208 bra 	$L__BB2_317;
	mov.b32 	{%rs377, %rs378}, %r2713;
	mul.wide.s16 	%r2273, %rs378, 2;
	add.s32 	%r2274, %r1004, %r2273;
	st.shared.u16 	[%r2274+16384], %rs377;
	mov.b32 	{%rs379, %rs380}, %r2714;
	mul.wide.s16 	%r2275, %rs380, 2;
	add.s32 	%r2276, %r1004, %r2275;
	st.shared.u16 	[%r2276+16384], %rs379;
	mov.b32 	{%rs381, %rs382}, %r2715;
	mul.wide.s16 	%r2277, %rs382, 2;
	add.s32 	%r2278, %r1004, %r2277;
	st.shared.u16 	[%r2278+16384], %rs381;
	mov.b32 	{%rs383, %rs384}, %r2716;
	mul.wide.s16 	%r2279, %rs384, 2;
	add.s32 	%r2280, %r1004, %r2279;
	st.shared.u16 	[%r2280+16384], %rs383;
$L__BB2_317:
	setp.eq.s32 	%p209, %r1006, 6;
	@%p209 bra 	$L__BB2_382;
	setp.lt.u32 	%p210, %r566, 7;
	@%p210 bra 	$L__BB2_320;
	mov.b32 	{%rs385, %rs386}, %r2676;
	mul.wide.s16 	%r2281, %rs386, 2;
	add.s32 	%r2282, %r1004, %r2281;
	st.shared.u16 	[%r2282], %rs385;
	mov.b32 	{%rs387, %rs388}, %r2675;
	mul.wide.s16 	%r2283, %rs388, 2;
	add.s32 	%r2284, %r1004, %r2283;
	st.shared.u16 	[%r2284], %rs387;
	mov.b32 	{%rs389, %rs390}, %r2674;
	mul.wide.s16 	%r2285, %rs390, 2;
	add.s32 	%r2286, %r1004, %r2285;
	st.shared.u16 	[%r2286], %rs389;
	mov.b32 	{%rs391, %rs392}, %r2673;
	mul.wide.s16 	%r2287, %rs392, 2;
	add.s32 	%r2288, %r1004, %r2287;
	st.shared.u16 	[%r2288], %rs391;
$L__BB2_320:
	setp.lt.u32 	%p211, %r567, 7;
	@%p211 bra 	$L__BB2_322;
	mov.b32 	{%rs393, %rs394}, %r2717;
	mul.wide.s16 	%r2289, %rs394, 2;
	add.s32 	%r2290, %r1004, %r2289;
	st.shared.u16 	[%r2290+16384], %rs393;
	mov.b32 	{%rs395, %rs396}, %r2718;
	mul.wide.s16 	%r2291, %rs396, 2;
	add.s32 	%r2292, %r1004, %r2291;
	st.shared.u16 	[%r2292+16384], %rs395;
	mov.b32 	{%rs397, %rs398}, %r2719;
	mul.wide.s16 	%r2293, %rs398, 2;
	add.s32 	%r2294, %r1004, %r2293;
	st.shared.u16 	[%r2294+16384], %rs397;
	mov.b32 	{%rs399, %rs400}, %r2720;
	mul.wide.s16 	%r2295, %rs400, 2;
	add.s32 	%r2296, %r1004, %r2295;
	st.shared.u16 	[%r2296+16384], %rs399;
$L__BB2_322:
	setp.eq.s32 	%p212, %r1006, 7;
	@%p212 bra 	$L__BB2_382;
	setp.lt.u32 	%p213, %r566, 8;
	@%p213 bra 	$L__BB2_325;
	mov.b32 	{%rs401, %rs402}, %r2672;
	mul.wide.s16 	%r2297, %rs402, 2;
	add.s32 	%r2298, %r1004, %r2297;
	st.shared.u16 	[%r2298], %rs401;
	mov.b32 	{%rs403, %rs404}, %r2671;
	mul.wide.s16 	%r2299, %rs404, 2;
	add.s32 	%r2300, %r1004, %r2299;
	st.shared.u16 	[%r2300], %rs403;
	mov.b32 	{%rs405, %rs406}, %r2670;
	mul.wide.s16 	%r2301, %rs406, 2;
	add.s32 	%r2302, %r1004, %r2301;
	st.shared.u16 	[%r2302], %rs405;
	mov.b32 	{%rs407, %rs408}, %r2669;
	mul.wide.s16 	%r2303, %rs408, 2;
	add.s32 	%r2304, %r1004, %r2303;
	st.shared.u16 	[%r2304], %rs407;
$L__BB2_325:
	setp.lt.u32 	%p214, %r567, 8;
	@%p214 bra 	$L__BB2_327;
	mov.b32 	{%rs409, %rs410}, %r2721;
	mul.wide.s16 	%r2305, %rs410, 2;
	add.s32 	%r2306, %r1004, %r2305;
	st.shared.u16 	[%r2306+16384], %rs409;
	mov.b32 	{%rs411, %rs412}, %r2722;
	mul.wide.s16 	%r2307, %rs412, 2;
	add.s32 	%r2308, %r1004, %r2307;
	st.shared.u16 	[%r2308+16384], %rs411;
	mov.b32 	{%rs413, %rs414}, %r2723;
	mul.wide.s16 	%r2309, %rs414, 2;
	add.s32 	%r2310, %r1004, %r2309;
	st.shared.u16 	[%r2310+16384], %rs413;
	mov.b32 	{%rs415, %rs416}, %r2724;
	mul.wide.s16 	%r2311, %rs416, 2;
	add.s32 	%r2312, %r1004, %r2311;
	st.shared.u16 	[%r2312+16384], %rs415;
$L__BB2_327:
	setp.eq.s32 	%p215, %r1006, 8;
	@%p215 bra 	$L__BB2_382;
	setp.lt.u32 	%p216, %r566, 9;
	@%p216 bra 	$L__BB2_330;
	mov.b32 	{%rs417, %rs418}, %r2668;
	mul.wide.s16 	%r2313, %rs418, 2;
	add.s32 	%r2314, %r1004, %r2313;
	st.shared.u16 	[%r2314], %rs417;
	mov.b32 	{%rs419, %rs420}, %r2667;
	mul.wide.s16 	%r2315, %rs420, 2;
	add.s32 	%r2316, %r1004, %r2315;
	st.shared.u16 	[%r2316], %rs419;
	mov.b32 	{%rs421, %rs422}, %r2666;
	mul.wide.s16 	%r2317, %rs422, 2;
	add.s32 	%r2318, %r1004, %r2317;
	st.shared.u16 	[%r2318], %rs421;
	mov.b32 	{%rs423, %rs424}, %r2665;
	mul.wide.s16 	%r2319, %rs424, 2;
	add.s32 	%r2320, %r1004, %r2319;
	st.shared.u16 	[%r2320], %rs423;
$L__BB2_330:
	setp.lt.u32 	%p217, %r567, 9;
	@%p217 bra 	$L__BB2_332;
	mov.b32 	{%rs425, %rs426}, %r2725;
	mul.wide.s16 	%r2321, %rs426, 2;
	add.s32 	%r2322, %r1004, %r2321;
	st.shared.u16 	[%r2322+16384], %rs425;
	mov.b32 	{%rs427, %rs428}, %r2726;
	mul.wide.s16 	%r2323, %rs428, 2;
	add.s32 	%r2324, %r1004, %r2323;
	st.shared.u16 	[%r2324+16384], %rs427;
	mov.b32 	{%rs429, %rs430}, %r2727;
	mul.wide.s16 	%r2325, %rs430, 2;
	add.s32 	%r2326, %r1004, %r2325;
	st.shared.u16 	[%r2326+16384], %rs429;
	mov.b32 	{%rs431, %rs432}, %r2728;
	mul.wide.s16 	%r2327, %rs432, 2;
	add.s32 	%r2328, %r1004, %r2327;
	st.shared.u16 	[%r2328+16384], %rs431;
$L__BB2_332:
	setp.eq.s32 	%p218, %r1006, 9;
	@%p218 bra 	$L__BB2_382;
	setp.lt.u32 	%p219, %r566, 10;
	@%p219 bra 	$L__BB2_335;
	mov.b32 	{%rs433, %rs434}, %r2664;
	mul.wide.s16 	%r2329, %rs434, 2;
	add.s32 	%r2330, %r1004, %r2329;
	st.shared.u16 	[%r2330], %rs433;
	mov.b32 	{%rs435, %rs436}, %r2663;
	mul.wide.s16 	%r2331, %rs436, 2;
	add.s32 	%r2332, %r1004, %r2331;
	st.shared.u16 	[%r2332], %rs435;
	mov.b32 	{%rs437, %rs438}, %r2662;
	mul.wide.s16 	%r2333, %rs438, 2;
	add.s32 	%r2334, %r1004, %r2333;
	st.shared.u16 	[%r2334], %rs437;
	mov.b32 	{%rs439, %rs440}, %r2661;
	mul.wide.s16 	%r2335, %rs440, 2;
	add.s32 	%r2336, %r1004, %r2335;
	st.shared.u16 	[%r2336], %rs439;
$L__BB2_335:
	setp.lt.u32 	%p220, %r567, 10;
	@%p220 bra 	$L__BB2_337;
	mov.b32 	{%rs441, %rs442}, %r2729;
	mul.wide.s16 	%r2337, %rs442, 2;
	add.s32 	%r2338, %r1004, %r2337;
	st.shared.u16 	[%r2338+16384], %rs441;
	mov.b32 	{%rs443, %rs444}, %r2730;
	mul.wide.s16 	%r2339, %rs444, 2;
	add.s32 	%r2340, %r1004, %r2339;
	st.shared.u16 	[%r2340+16384], %rs443;
	mov.b32 	{%rs445, %rs446}, %r2731;
	mul.wide.s16 	%r2341, %rs446, 2;
	add.s32 	%r2342, %r1004, %r2341;
	st.shared.u16 	[%r2342+16384], %rs445;
	mov.b32 	{%rs447, %rs448}, %r2732;
	mul.wide.s16 	%r2343, %rs448, 2;
	add.s32 	%r2344, %r1004, %r2343;
	st.shared.u16 	[%r2344+16384], %rs447;
$L__BB2_337:
	setp.eq.s32 	%p221, %r1006, 10;
	@%p221 bra 	$L__BB2_382;
	setp.lt.u32 	%p222, %r566, 11;
	@%p222 bra 	$L__BB2_340;
	mov.b32 	{%rs449, %rs450}, %r2660;
	mul.wide.s16 	%r2345, %rs450, 2;
	add.s32 	%r2346, %r1004, %r2345;
	st.shared.u16 	[%r2346], %rs449;
	mov.b32 	{%rs451, %rs452}, %r2659;
	mul.wide.s16 	%r2347, %rs452, 2;
	add.s32 	%r2348, %r1004, %r2347;
	st.shared.u16 	[%r2348], %rs451;
	mov.b32 	{%rs453, %rs454}, %r2658;
	mul.wide.s16 	%r2349, %rs454, 2;
	add.s32 	%r2350, %r1004, %r2349;
	st.shared.u16 	[%r2350], %rs453;
	mov.b32 	{%rs455, %rs456}, %r2657;
	mul.wide.s16 	%r2351, %rs456, 2;
	add.s32 	%r2352, %r1004, %r2351;
	st.shared.u16 	[%r2352], %rs455;
$L__BB2_340:
	setp.lt.u32 	%p223, %r567, 11;
	@%p223 bra 	$L__BB2_342;
	mov.b32 	{%rs457, %rs458}, %r2733;
	mul.wide.s16 	%r2353, %rs458, 2;
	add.s32 	%r2354, %r1004, %r2353;
	st.shared.u16 	[%r2354+16384], %rs457;
	mov.b32 	{%rs459, %rs460}, %r2734;
	mul.wide.s16 	%r2355, %rs460, 2;
	add.s32 	%r2356, %r1004, %r2355;
	st.shared.u16 	[%r2356+16384], %rs459;
	mov.b32 	{%rs461, %rs462}, %r2735;
	mul.wide.s16 	%r2357, %rs462, 2;
	add.s32 	%r2358, %r1004, %r2357;
	st.shared.u16 	[%r2358+16384], %rs461;
	mov.b32 	{%rs463, %rs464}, %r2736;
	mul.wide.s16 	%r2359, %rs464, 2;
	add.s32 	%r2360, %r1004, %r2359;
	st.shared.u16 	[%r2360+16384], %rs463;
$L__BB2_342:
	setp.eq.s32 	%p224, %r1006, 11;
	@%p224 bra 	$L__BB2_382;
	setp.lt.u32 	%p225, %r566, 12;
	@%p225 bra 	$L__BB2_345;
	mov.b32 	{%rs465, %rs466}, %r2656;
	mul.wide.s16 	%r2361, %rs466, 2;
	add.s32 	%r2362, %r1004, %r2361;
	st.shared.u16 	[%r2362], %rs465;
	mov.b32 	{%rs467, %rs468}, %r2655;
	mul.wide.s16 	%r2363, %rs468, 2;
	add.s32 	%r2364, %r1004, %r2363;
	st.shared.u16 	[%r2364], %rs467;
	mov.b32 	{%rs469, %rs470}, %r2654;
	mul.wide.s16 	%r2365, %rs470, 2;
	add.s32 	%r2366, %r1004, %r2365;
	st.shared.u16 	[%r2366], %rs469;
	mov.b32 	{%rs471, %rs472}, %r2653;
	mul.wide.s16 	%r2367, %rs472, 2;
	add.s32 	%r2368, %r1004, %r2367;
	st.shared.u16 	[%r2368], %rs471;
$L__BB2_345:
	setp.lt.u32 	%p226, %r567, 12;
	@%p226 bra 	$L__BB2_347;
	mov.b32 	{%rs473, %rs474}, %r2737;
	mul.wide.s16 	%r2369, %rs474, 2;
	add.s32 	%r2370, %r1004, %r2369;
	st.shared.u16 	[%r2370+16384], %rs473;
	mov.b32 	{%rs475, %rs476}, %r2738;
	mul.wide.s16 	%r2371, %rs476, 2;
	add.s32 	%r2372, %r1004, %r2371;
	st.shared.u16 	[%r2372+16384], %rs475;
	mov.b32 	{%rs477, %rs478}, %r2739;
	mul.wide.s16 	%r2373, %rs478, 2;
	add.s32 	%r2374, %r1004, %r2373;
	st.shared.u16 	[%r2374+16384], %rs477;
	mov.b32 	{%rs479, %rs480}, %r2740;
	mul.wide.s16 	%r2375, %rs480, 2;
	add.s32 	%r2376, %r1004, %r2375;
	st.shared.u16 	[%r2376+16384], %rs479;
$L__BB2_347:
	setp.eq.s32 	%p227, %r1006, 12;
	@%p227 bra 	$L__BB2_382;
	setp.lt.u32 	%p228, %r566, 13;
	@%p228 bra 	$L__BB2_350;
	mov.b32 	{%rs481, %rs482}, %r3024;
	mul.wide.s16 	%r2377, %rs482, 2;
	add.s32 	%r2378, %r1004, %r2377;
	st.shared.u16 	[%r2378], %rs481;
	mov.b32 	{%rs483, %rs484}, %r3023;
	mul.wide.s16 	%r2379, %rs484, 2;
	add.s32 	%r2380, %r1004, %r2379;
	st.shared.u16 	[%r2380], %rs483;
	mov.b32 	{%rs485, %rs486}, %r3022;
	mul.wide.s16 	%r2381, %rs486, 2;
	add.s32 	%r2382, %r1004, %r2381;
	st.shared.u16 	[%r2382], %rs485;
	mov.b32 	{%rs487, %rs488}, %r3021;
	mul.wide.s16 	%r2383, %rs488, 2;
	add.s32 	%r2384, %r1004, %r2383;
	st.shared.u16 	[%r2384], %rs487;
$L__BB2_350:
	setp.eq.s32 	%p229, %r1006, 13;
	@%p229 bra 	$L__BB2_382;
	setp.lt.u32 	%p230, %r566, 14;
	@%p230 bra 	$L__BB2_353;
	mov.b32 	{%rs489, %rs490}, %r2648;
	mul.wide.s16 	%r2385, %rs490, 2;
	add.s32 	%r2386, %r1004, %r2385;
	st.shared.u16 	[%r2386], %rs489;
	mov.b32 	{%rs491, %rs492}, %r2647;
	mul.wide.s16 	%r2387, %rs492, 2;
	add.s32 	%r2388, %r1004, %r2387;
	st.shared.u16 	[%r2388], %rs491;
	mov.b32 	{%rs493, %rs494}, %r2646;
	mul.wide.s16 	%r2389, %rs494, 2;
	add.s32 	%r2390, %r1004, %r2389;
	st.shared.u16 	[%r2390], %rs493;
	mov.b32 	{%rs495, %rs496}, %r2645;
	mul.wide.s16 	%r2391, %rs496, 2;
	add.s32 	%r2392, %r1004, %r2391;
	st.shared.u16 	[%r2392], %rs495;
$L__BB2_353:
	setp.eq.s32 	%p231, %r1006, 14;
	@%p231 bra 	$L__BB2_382;
	setp.lt.u32 	%p232, %r566, 15;
	@%p232 bra 	$L__BB2_356;
	mov.b32 	{%rs497, %rs498}, %r2701;
	mul.wide.s16 	%r2393, %rs498, 2;
	add.s32 	%r2394, %r1004, %r2393;
	st.shared.u16 	[%r2394], %rs497;
	mov.b32 	{%rs499, %rs500}, %r2702;
	mul.wide.s16 	%r2395, %rs500, 2;
	add.s32 	%r2396, %r1004, %r2395;
	st.shared.u16 	[%r2396], %rs499;
	mov.b32 	{%rs501, %rs502}, %r2703;
	mul.wide.s16 	%r2397, %rs502, 2;
	add.s32 	%r2398, %r1004, %r2397;
	st.shared.u16 	[%r2398], %rs501;
	mov.b32 	{%rs503, %rs504}, %r2704;
	mul.wide.s16 	%r2399, %rs504, 2;
	add.s32 	%r2400, %r1004, %r2399;
	st.shared.u16 	[%r2400], %rs503;
$L__BB2_356:
	setp.eq.s32 	%p233, %r1006, 15;
	@%p233 bra 	$L__BB2_382;
	setp.lt.u32 	%p234, %r566, 16;
	@%p234 bra 	$L__BB2_359;
	mov.b32 	{%rs505, %rs506}, %r2705;
	mul.wide.s16 	%r2401, %rs506, 2;
	add.s32 	%r2402, %r1004, %r2401;
	st.shared.u16 	[%r2402], %rs505;
	mov.b32 	{%rs507, %rs508}, %r2706;
	mul.wide.s16 	%r2403, %rs508, 2;
	add.s32 	%r2404, %r1004, %r2403;
	st.shared.u16 	[%r2404], %rs507;
	mov.b32 	{%rs509, %rs510}, %r2707;
	mul.wide.s16 	%r2405, %rs510, 2;
	add.s32 	%r2406, %r1004, %r2405;
	st.shared.u16 	[%r2406], %rs509;
	mov.b32 	{%rs511, %rs512}, %r2708;
	mul.wide.s16 	%r2407, %rs512, 2;
	add.s32 	%r2408, %r1004, %r2407;
	st.shared.u16 	[%r2408], %rs511;
$L__BB2_359:
	setp.eq.s32 	%p235, %r1006, 16;
	@%p235 bra 	$L__BB2_382;
	setp.lt.u32 	%p236, %r566, 17;
	@%p236 bra 	$L__BB2_362;
	mov.b32 	{%rs513, %rs514}, %r2709;
	mul.wide.s16 	%r2409, %rs514, 2;
	add.s32 	%r2410, %r1004, %r2409;
	st.shared.u16 	[%r2410], %rs513;
	mov.b32 	{%rs515, %rs516}, %r2710;
	mul.wide.s16 	%r2411, %rs516, 2;
	add.s32 	%r2412, %r1004, %r2411;
	st.shared.u16 	[%r2412], %rs515;
	mov.b32 	{%rs517, %rs518}, %r2711;
	mul.wide.s16 	%r2413, %rs518, 2;
	add.s32 	%r2414, %r1004, %r2413;
	st.shared.u16 	[%r2414], %rs517;
	mov.b32 	{%rs519, %rs520}, %r2712;
	mul.wide.s16 	%r2415, %rs520, 2;
	add.s32 	%r2416, %r1004, %r2415;
	st.shared.u16 	[%r2416], %rs519;
$L__BB2_362:
	setp.eq.s32 	%p237, %r1006, 17;
	@%p237 bra 	$L__BB2_382;
	setp.lt.u32 	%p238, %r566, 18;
	@%p238 bra 	$L__BB2_365;
	mov.b32 	{%rs521, %rs522}, %r2713;
	mul.wide.s16 	%r2417, %rs522, 2;
	add.s32 	%r2418, %r1004, %r2417;
	st.shared.u16 	[%r2418], %rs521;
	mov.b32 	{%rs523, %rs524}, %r2714;
	mul.wide.s16 	%r2419, %rs524, 2;
	add.s32 	%r2420, %r1004, %r2419;
	st.shared.u16 	[%r2420], %rs523;
	mov.b32 	{%rs525, %rs526}, %r2715;
	mul.wide.s16 	%r2421, %rs526, 2;
	add.s32 	%r2422, %r1004, %r2421;
	st.shared.u16 	[%r2422], %rs525;
	mov.b32 	{%rs527, %rs528}, %r2716;
	mul.wide.s16 	%r2423, %rs528, 2;
	add.s32 	%r2424, %r1004, %r2423;
	st.shared.u16 	[%r2424], %rs527;
$L__BB2_365:
	setp.eq.s32 	%p239, %r1006, 18;
	@%p239 bra 	$L__BB2_382;
	setp.lt.u32 	%p240, %r566, 19;
	@%p240 bra 	$L__BB2_368;
	mov.b32 	{%rs529, %rs530}, %r2717;
	mul.wide.s16 	%r2425, %rs530, 2;
	add.s32 	%r2426, %r1004, %r2425;
	st.shared.u16 	[%r2426], %rs529;
	mov.b32 	{%rs531, %rs532}, %r2718;
	mul.wide.s16 	%r2427, %rs532, 2;
	add.s32 	%r2428, %r1004, %r2427;
	st.shared.u16 	[%r2428], %rs531;
	mov.b32 	{%rs533, %rs534}, %r2719;
	mul.wide.s16 	%r2429, %rs534, 2;
	add.s32 	%r2430, %r1004, %r2429;
	st.shared.u16 	[%r2430], %rs533;
	mov.b32 	{%rs535, %rs536}, %r2720;
	mul.wide.s16 	%r2431, %rs536, 2;
	add.s32 	%r2432, %r1004, %r2431;
	st.shared.u16 	[%r2432], %rs535;
$L__BB2_368:
	setp.eq.s32 	%p241, %r1006, 19;
	@%p241 bra 	$L__BB2_382;
	setp.lt.u32 	%p242, %r566, 20;
	@%p242 bra 	$L__BB2_371;
	mov.b32 	{%rs537, %rs538}, %r2721;
	mul.wide.s16 	%r2433, %rs538, 2;
	add.s32 	%r2434, %r1004, %r2433;
	st.shared.u16 	[%r2434], %rs537;
	mov.b32 	{%rs539, %rs540}, %r2722;
	mul.wide.s16 	%r2435, %rs540, 2;
	add.s32 	%r2436, %r1004, %r2435;
	st.shared.u16 	[%r2436], %rs539;
	mov.b32 	{%rs541, %rs542}, %r2723;
	mul.wide.s16 	%r2437, %rs542, 2;
	add.s32 	%r2438, %r1004, %r2437;
	st.shared.u16 	[%r2438], %rs541;
	mov.b32 	{%rs543, %rs544}, %r2724;
	mul.wide.s16 	%r2439, %rs544, 2;
	add.s32 	%r2440, %r1004, %r2439;
	st.shared.u16 	[%r2440], %rs543;
$L__BB2_371:
	setp.eq.s32 	%p243, %r1006, 20;
	@%p243 bra 	$L__BB2_382;
	setp.lt.u32 	%p244, %r566, 21;
	@%p244 bra 	$L__BB2_374;
	mov.b32 	{%rs545, %rs546}, %r2725;
	mul.wide.s16 	%r2441, %rs546, 2;
	add.s32 	%r2442, %r1004, %r2441;
	st.shared.u16 	[%r2442], %rs545;
	mov.b32 	{%rs547, %rs548}, %r2726;
	mul.wide.s16 	%r2443, %rs548, 2;
	add.s32 	%r2444, %r1004, %r2443;
	st.shared.u16 	[%r2444], %rs547;
	mov.b32 	{%rs549, %rs550}, %r2727;
	mul.wide.s16 	%r2445, %rs550, 2;
	add.s32 	%r2446, %r1004, %r2445;
	st.shared.u16 	[%r2446], %rs549;
	mov.b32 	{%rs551, %rs552}, %r2728;
	mul.wide.s16 	%r2447, %rs552, 2;
	add.s32 	%r2448, %r1004, %r2447;
	st.shared.u16 	[%r2448], %rs551;
$L__BB2_374:
	setp.eq.s32 	%p245, %r1006, 21;
	@%p245 bra 	$L__BB2_382;
	setp.lt.u32 	%p246, %r566, 22;
	@%p246 bra 	$L__BB2_377;
	mov.b32 	{%rs553, %rs554}, %r2729;
	mul.wide.s16 	%r2449, %rs554, 2;
	add.s32 	%r2450, %r1004, %r2449;
	st.shared.u16 	[%r2450], %rs553;
	mov.b32 	{%rs555, %rs556}, %r2730;
	mul.wide.s16 	%r2451, %rs556, 2;
	add.s32 	%r2452, %r1004, %r2451;
	st.shared.u16 	[%r2452], %rs555;
	mov.b32 	{%rs557, %rs558}, %r2731;
	mul.wide.s16 	%r2453, %rs558, 2;
	add.s32 	%r2454, %r1004, %r2453;
	st.shared.u16 	[%r2454], %rs557;
	mov.b32 	{%rs559, %rs560}, %r2732;
	mul.wide.s16 	%r2455, %rs560, 2;
	add.s32 	%r2456, %r1004, %r2455;
	st.shared.u16 	[%r2456], %rs559;
$L__BB2_377:
	setp.eq.s32 	%p247, %r1006, 22;
	@%p247 bra 	$L__BB2_382;
	setp.lt.u32 	%p248, %r566, 23;
	@%p248 bra 	$L__BB2_380;
	mov.b32 	{%rs561, %rs562}, %r2733;
	mul.wide.s16 	%r2457, %rs562, 2;
	add.s32 	%r2458, %r1004, %r2457;
	st.shared.u16 	[%r2458], %rs561;
	mov.b32 	{%rs563, %rs564}, %r2734;
	mul.wide.s16 	%r2459, %rs564, 2;
	add.s32 	%r2460, %r1004, %r2459;
	st.shared.u16 	[%r2460], %rs563;
	mov.b32 	{%rs565, %rs566}, %r2735;
	mul.wide.s16 	%r2461, %rs566, 2;
	add.s32 	%r2462, %r1004, %r2461;
	st.shared.u16 	[%r2462], %rs565;
	mov.b32 	{%rs567, %rs568}, %r2736;
	mul.wide.s16 	%r2463, %rs568, 2;
	add.s32 	%r2464, %r1004, %r2463;
	st.shared.u16 	[%r2464], %rs567;
$L__BB2_380:
	setp.eq.s32 	%p249, %r1006, 23;
	setp.lt.u32 	%p250, %r566, 24;
	or.pred  	%p251, %p249, %p250;
	@%p251 bra 	$L__BB2_382;
	mov.b32 	{%rs569, %rs570}, %r2737;
	mul.wide.s16 	%r2466, %rs570, 2;
	add.s32 	%r2467, %r1004, %r2466;
	st.shared.u16 	[%r2467], %rs569;
	mov.b32 	{%rs571, %rs572}, %r2738;
	mul.wide.s16 	%r2468, %rs572, 2;
	add.s32 	%r2469, %r1004, %r2468;
	st.shared.u16 	[%r2469], %rs571;
	mov.b32 	{%rs573, %rs574}, %r2739;
	mul.wide.s16 	%r2470, %rs574, 2;
	add.s32 	%r2471, %r1004, %r2470;
	st.shared.u16 	[%r2471], %rs573;
	mov.b32 	{%rs575, %rs576}, %r2740;
	mul.wide.s16 	%r2472, %rs576, 2;
	add.s32 	%r2473, %r1004, %r2472;
	st.shared.u16 	[%r2473], %rs575;
$L__BB2_382:
	// begin inline asm
	cp.async.wait_group 0;

	// end inline asm
	bar.sync 	0;
	add.s32 	%r2743, %r2743, 1;
	add.s32 	%r2742, %r2742, 1;
	add.s32 	%r2872, %r2872, 1;
	setp.ne.s32 	%p252, %r2742, 1;
	@%p252 bra 	$L__BB2_192;
$L__BB2_383:
	ld.param.u32 	%r2502, [_ZN15flash_llm_utils11SpMM_KernelINS_12TilingConfigILi4ELi1ELi1ELi0EEENS_18SparseKernelConfigILi96EEEEEvPK6__halfPK5uint4PKiS7_PS5_iiii_param_6];
	ld.param.u32 	%r2498, [_ZN15flash_llm_utils11SpMM_KernelINS_12TilingConfigILi4ELi1ELi1ELi0EEENS_18SparseKernelConfigILi96EEEEEvPK6__halfPK5uint4PKiS7_PS5_iiii_param_5];
	mov.u32 	%r1042, %tid.x;
	shl.b32 	%r2474, %r1042, 1;
	and.b32  	%r2475, %r2474, 1984;
	shr.u32 	%r2476, %r1042, 2;
	and.b32  	%r2477, %r2476, 7;
	and.b32  	%r2478, %r2474, 6;
	or.b32  	%r2479, %r2477, %r2475;
	mov.u32 	%r2480, _ZN15flash_llm_utils4smemE;
	mad.lo.s32 	%r2481, %r2478, 1040, %r2480;
	shl.b32 	%r2482, %r2479, 2;
	add.s32 	%r2483, %r2481, %r2482;
	st.shared.u32 	[%r2483], %r3144;
	st.shared.u32 	[%r2483+1040], %r3143;
	st.shared.u32 	[%r2483+32], %r3142;
	st.shared.u32 	[%r2483+1072], %r3141;
	st.shared.u32 	[%r2483+8320], %r3140;
	st.shared.u32 	[%r2483+9360], %r3139;
	st.shared.u32 	[%r2483+8352], %r3138;
	st.shared.u32 	[%r2483+9392], %r3137;
	st.shared.u32 	[%r2483+64], %r3136;
	st.shared.u32 	[%r2483+1104], %r3135;
	st.shared.u32 	[%r2483+96], %r3134;
	st.shared.u32 	[%r2483+1136], %r3133;
	st.shared.u32 	[%r2483+8384], %r3132;
	st.shared.u32 	[%r2483+9424], %r3131;
	st.shared.u32 	[%r2483+8416], %r3130;
	st.shared.u32 	[%r2483+9456], %r3129;
	st.shared.u32 	[%r2483+128], %r3128;
	st.shared.u32 	[%r2483+1168], %r3127;
	st.shared.u32 	[%r2483+160], %r3126;
	st.shared.u32 	[%r2483+1200], %r3125;
	st.shared.u32 	[%r2483+8448], %r3124;
	st.shared.u32 	[%r2483+9488], %r3123;
	st.shared.u32 	[%r2483+8480], %r3122;
	st.shared.u32 	[%r2483+9520], %r3121;
	st.shared.u32 	[%r2483+192], %r3120;
	st.shared.u32 	[%r2483+1232], %r3119;
	st.shared.u32 	[%r2483+224], %r3118;
	st.shared.u32 	[%r2483+1264], %r3117;
	st.shared.u32 	[%r2483+8512], %r3116;
	st.shared.u32 	[%r2483+9552], %r3115;
	st.shared.u32 	[%r2483+8544], %r3114;
	st.shared.u32 	[%r2483+9584], %r3113;
	bar.sync 	0;
	mul.lo.s32 	%r2484, %r2502, %r2498;
	mul.lo.s32 	%r1043, %r2484, %r1;
	setp.gt.u32 	%p253, %r1042, 511;
	@%p253 bra 	$L__BB2_388;
	ld.param.u32 	%r2499, [_ZN15flash_llm_utils11SpMM_KernelINS_12TilingConfigILi4ELi1ELi1ELi0EEENS_18SparseKernelConfigILi96EEEEEvPK6__halfPK5uint4PKiS7_PS5_iiii_param_5];
	ld.param.u64 	%rd121, [_ZN15flash_llm_utils11SpMM_KernelINS_12TilingConfigILi4ELi1ELi1ELi0EEENS_18SparseKernelConfigILi96EEEEEvPK6__halfPK5uint4PKiS7_PS5_iiii_param_4];
	mov.u32 	%r2485, %ctaid.x;
	mul.lo.s32 	%r2486, %r2485, %r2499;
	shl.b32 	%r2487, %r2486, 4;
	cvt.s64.s32 	%rd99, %r2487;
	shl.b32 	%r2488, %r2, 8;
	cvt.u64.u32 	%rd100, %r2488;
	cvt.s64.s32 	%rd101, %r1043;
	add.s64 	%rd102, %rd101, %rd99;
	add.s64 	%rd12, %rd102, %rd100;
	shr.u32 	%r2489, %r1042, 5;
	mad.lo.s32 	%r2491, %r2489, 1040, %r2480;
	and.b32  	%r2492, %r1042, 31;
	shl.b32 	%r2493, %r1042, 2;
	and.b32  	%r2494, %r2493, 124;
	add.s32 	%r1044, %r2491, %r2494;
	ld.shared.f32 	%f1, [%r1044];
	// begin inline asm
	{  cvt.rn.f16.f32 %rs577, %f1;}

	// end inline asm
	mad.lo.s32 	%r1045, %r2489, %r2499, %r2492;
	cvt.s64.s32 	%rd103, %r1045;
	add.s64 	%rd104, %rd12, %rd103;
	cvta.to.global.u64 	%rd13, %rd121;
	shl.b64 	%rd105, %rd104, 1;
	add.s64 	%rd106, %rd13, %rd105;
	st.global.u16 	[%rd106], %rs577;
	ld.shared.f32 	%f2, [%r1044+128];
	// begin inline asm
	{  cvt.rn.f16.f32 %rs578, %f2;}

	// end inline asm
	st.global.u16 	[%rd106+64], %rs578;
	ld.shared.f32 	%f3, [%r1044+256];
	// begin inline asm
	{  cvt.rn.f16.f32 %rs579, %f3;}

	// end inline asm
	st.global.u16 	[%rd106+128], %rs579;
	ld.shared.f32 	%f4, [%r1044+384];
	// begin inline asm
	{  cvt.rn.f16.f32 %rs580, %f4;}

	// end inline asm
	st.global.u16 	[%rd106+192], %rs580;
	ld.shared.f32 	%f5, [%r1044+512];
	// begin inline asm
	{  cvt.rn.f16.f32 %rs581, %f5;}

	// end inline asm
	st.global.u16 	[%rd106+256], %rs581;
	ld.shared.f32 	%f6, [%r1044+640];
	// begin inline asm
	{  cvt.rn.f16.f32 %rs582, %f6;}

	// end inline asm
	st.global.u16 	[%rd106+320], %rs582;
	ld.shared.f32 	%f7, [%r1044+768];
	// begin inline asm
	{  cvt.rn.f16.f32 %rs583, %f7;}

	// end inline asm
	st.global.u16 	[%rd106+384], %rs583;
	ld.shared.f32 	%f8, [%r1044+896];
	// begin inline asm
	{  cvt.rn.f16.f32 %rs584, %f8;}

	// end inline asm
	st.global.u16 	[%rd106+448], %rs584;
	setp.gt.u32 	%p254, %r1042, 383;
	@%p254 bra 	$L__BB2_388;
	ld.param.u32 	%r2500, [_ZN15flash_llm_utils11SpMM_KernelINS_12TilingConfigILi4ELi1ELi1ELi0EEENS_18SparseKernelConfigILi96EEEEEvPK6__halfPK5uint4PKiS7_PS5_iiii_param_5];
	shl.b32 	%r1046, %r2500, 2;
	ld.shared.f32 	%f9, [%r1044+4160];
	// begin inline asm
	{  cvt.rn.f16.f32 %rs585, %f9;}

	// end inline asm
	add.s32 	%r2495, %r1045, %r1046;
	cvt.s64.s32 	%rd107, %r2495;
	add.s64 	%rd108, %rd12, %rd107;
	shl.b64 	%rd109, %rd108, 1;
	add.s64 	%rd110, %rd13, %rd109;
	st.global.u16 	[%rd110], %rs585;
	ld.shared.f32 	%f10, [%r1044+4288];
	// begin inline asm
	{  cvt.rn.f16.f32 %rs586, %f10;}

	// end inline asm
	st.global.u16 	[%rd110+64], %rs586;
	ld.shared.f32 	%f11, [%r1044+4416];
	// begin inline asm
	{  cvt.rn.f16.f32 %rs587, %f11;}

	// end inline asm
	st.global.u16 	[%rd110+128], %rs587;
	ld.shared.f32 	%f12, [%r1044+4544];
	// begin inline asm
	{  cvt.rn.f16.f32 %rs588, %f12;}

	// end inline asm
	st.global.u16 	[%rd110+192], %rs588;
	ld.shared.f32 	%f13, [%r1044+4672];
	// begin inline asm
	{  cvt.rn.f16.f32 %rs589, %f13;}

	// end inline asm
	st.global.u16 	[%rd110+256], %rs589;
	ld.shared.f32 	%f14, [%r1044+4800];
	// begin inline asm
	{  cvt.rn.f16.f32 %rs590, %f14;}

	// end inline asm
	st.global.u16 	[%rd110+320], %rs590;
	ld.shared.f32 	%f15, [%r1044+4928];
	// begin inline asm
	{  cvt.rn.f16.f32 %rs591, %f15;}

	// end inline asm
	st.global.u16 	[%rd110+384], %rs591;
	ld.shared.f32 	%f16, [%r1044+5056];
	// begin inline asm
	{  cvt.rn.f16.f32 %rs592, %f16;}

	// end inline asm
	st.global.u16 	[%rd110+448], %rs592;
	setp.gt.u32 	%p255, %r1042, 255;
	@%p255 bra 	$L__BB2_388;
	ld.param.u32 	%r2501, [_ZN15flash_llm_utils11SpMM_KernelINS_12TilingConfigILi4ELi1ELi1ELi0EEENS_18SparseKernelConfigILi96EEEEEvPK6__halfPK5uint4PKiS7_PS5_iiii_param_5];
	shl.b32 	%r2496, %r2501, 3;
	ld.shared.f32 	%f17, [%r1044+8320];
	// begin inline asm
	{  cvt.rn.f16.f32 %rs593, %f17;}

	// end inline asm
	add.s32 	%r1047, %r1045, %r2496;
	cvt.s64.s32 	%rd111, %r1047;
	add.s64 	%rd112, %rd12, %rd111;
	shl.b64 	%rd113, %rd112, 1;
	add.s64 	%rd114, %rd13, %rd113;
	st.global.u16 	[%rd114], %rs593;
	ld.shared.f32 	%f18, [%r1044+8448];
	// begin inline asm
	{  cvt.rn.f16.f32 %rs594, %f18;}

	// end inline asm
	st.global.u16 	[%rd114+64], %rs594;
	ld.shared.f32 	%f19, [%r1044+8576];
	// begin inline asm
	{  cvt.rn.f16.f32 %rs595, %f19;}

	// end inline asm
	st.global.u16 	[%rd114+128], %rs595;
	ld.shared.f32 	%f20, [%r1044+8704];
	// begin inline asm
	{  cvt.rn.f16.f32 %rs596, %f20;}

	// end inline asm
	st.global.u16 	[%rd114+192], %rs596;
	ld.shared.f32 	%f21, [%r1044+8832];
	// begin inline asm
	{  cvt.rn.f16.f32 %rs597, %f21;}

	// end inline asm
	st.global.u16 	[%rd114+256], %rs597;
	ld.shared.f32 	%f22, [%r1044+8960];
	// begin inline asm
	{  cvt.rn.f16.f32 %rs598, %f22;}

	// end inline asm
	st.global.u16 	[%rd114+320], %rs598;
	ld.shared.f32 	%f23, [%r1044+9088];
	// begin inline asm
	{  cvt.rn.f16.f32 %rs599, %f23;}

	// end inline asm
	st.global.u16 	[%rd114+384], %rs599;
	ld.shared.f32 	%f24, [%r1044+9216];
	// begin inline asm
	{  cvt.rn.f16.f32 %rs600, %f24;}

	// end inline asm
	st.global.u16 	[%rd114+448], %rs600;
	setp.gt.u32 	%p256, %r1042, 127;
	@%p256 bra 	$L__BB2_388;
	ld.shared.f32 	%f25, [%r1044+12480];
	// begin inline asm
	{  cvt.rn.f16.f32 %rs601, %f25;}

	// end inline asm
	add.s32 	%r2497, %r1047, %r1046;
	cvt.s64.s32 	%rd115, %r2497;
	add.s64 	%rd116, %rd12, %rd115;
	shl.b64 	%rd117, %rd116, 1;
	add.s64 	%rd118, %rd13, %rd117;
	st.global.u16 	[%rd118], %rs601;
	ld.shared.f32 	%f26, [%r1044+12608];
	// begin inline asm
	{  cvt.rn.f16.f32 %rs602, %f26;}

	// end inline asm
	st.global.u16 	[%rd118+64], %rs602;
	ld.shared.f32 	%f27, [%r1044+12736];
	// begin inline asm
	{  cvt.rn.f16.f32 %rs603, %f27;}

	// end inline asm
	st.global.u16 	[%rd118+128], %rs603;
	ld.shared.f32 	%f28, [%r1044+12864];
	// begin inline asm
	{  cvt.rn.f16.f32 %rs604, %f28;}

	// end inline asm
	st.global.u16 	[%rd118+192], %rs604;
	ld.shared.f32 	%f29, [%r1044+12992];
	// begin inline asm
	{  cvt.rn.f16.f32 %rs605, %f29;}

	// end inline asm
	st.global.u16 	[%rd118+256], %rs605;
	ld.shared.f32 	%f30, [%r1044+13120];
	// begin inline asm
	{  cvt.rn.f16.f32 %rs606, %f30;}

	// end inline asm
	st.global.u16 	[%rd118+320], %rs606;
	ld.shared.f32 	%f31, [%r1044+13248];
	// begin inline asm
	{  cvt.rn.f16.f32 %rs607, %f31;}

	// end inline asm
	st.global.u16 	[%rd118+384], %rs607;
	ld.shared.f32 	%f32, [%r1044+13376];
	// begin inline asm
	{  cvt.rn.f16.f32 %rs608, %f32;}

	// end inline asm
	st.global.u16 	[%rd118+448], %rs608;
$L__BB2_388:
	ret;

}
	// .globl	_ZN15flash_llm_utils11SpMM_KernelINS_12TilingConfigILi4ELi1ELi2ELi0EEENS_18SparseKernelConfigILi96EEEEEvPK6__halfPK5uint4PKiS7_PS5_iiii
.visible .entry _ZN15flash_llm_utils11SpMM_KernelINS_12TilingConfigILi4ELi1ELi2ELi0EEENS_18SparseKernelConfigILi96EEEEEvPK6__halfPK5uint4PKiS7_PS5_iiii(
	.param .u64 .ptr .align 1 _ZN15flash_llm_utils11SpMM_KernelINS_12TilingConfigILi4ELi1ELi2ELi0EEENS_18SparseKernelConfigILi96EEEEEvPK6__halfPK5uint4PKiS7_PS5_iiii_param_0,
	.param .u64 .ptr .align 1 _ZN15flash_llm_utils11SpMM_KernelINS_12TilingConfigILi4ELi1ELi2ELi0EEENS_18SparseKernelConfigILi96EEEEEvPK6__halfPK5uint4PKiS7_PS5_iiii_param_1,
	.param .u64 .ptr .align 1 _ZN15flash_llm_utils11SpMM_KernelINS_12TilingConfigILi4ELi1ELi2ELi0EEENS_18SparseKernelConfigILi96EEEEEvPK6__halfPK5uint4PKiS7_PS5_iiii_param_2,
	.param .u64 .ptr .align 1 _ZN15flash_llm_utils11SpMM_KernelINS_12TilingConfigILi4ELi1ELi2ELi0EEENS_18SparseKernelConfigILi96EEEEEvPK6__halfPK5uint4PKiS7_PS5_iiii_param_3,
	.param .u64 .ptr .align 1 _ZN15flash_llm_utils11SpMM_KernelINS_12TilingConfigILi4ELi1ELi2ELi0EEENS_18SparseKernelConfigILi96EEEEEvPK6__halfPK5uint4PKiS7_PS5_iiii_param_4,
	.param .u32 _ZN15flash_llm_utils11SpMM_KernelINS_12TilingConfigILi4ELi1ELi2ELi0EEENS_18SparseKernelConfigILi96EEEEEvPK6__halfPK5uint4PKiS7_PS5_iiii_param_5,
	.param .u32 _ZN15flash_llm_utils11SpMM_KernelINS_12TilingConfigILi4ELi1ELi2ELi0EEENS_18SparseKernelConfigILi96EEEEEvPK6__halfPK5uint4PKiS7_PS5_iiii_param_6,
	.param .u32 _ZN15flash_llm_utils11SpMM_KernelINS_12TilingConfigILi4ELi1ELi2ELi0EEENS_18SparseKernelConfigILi96EEEEEvPK6__halfPK5uint4PKiS7_PS5_iiii_param_7,
	.param .u32 _ZN15flash_llm_utils11SpMM_KernelINS_12TilingConfigILi4ELi1ELi2ELi0EEENS_18SparseKernelConfigILi96EEEEEvPK6__halfPK5uint4PKiS7_PS5_iiii_param_8
)
{
	.reg .pred 	%p<260>;
	.reg .b16 	%rs<641>;
	.reg .b32 	%r<3777>;
	.reg .b32 	%f<65>;
	.reg .b64 	%rd<139>;

	ld.param.u64 	%rd13, [_ZN15flash_llm_utils11SpMM_KernelINS_12TilingConfigILi4ELi1ELi2ELi0EEENS_18SparseKernelConfigILi96EEEEEvPK6__halfPK5uint4PKiS7_PS5_iiii_param_1];
	ld.param.u64 	%rd16, [_ZN15flash_llm_utils11SpMM_KernelINS_12TilingConfigILi4ELi1ELi2ELi0EEENS_18SparseKernelConfigILi96EEEEEvPK6__halfPK5uint4PKiS7_PS5_iiii_param_2];
	ld.param.u32 	%r1146, [_ZN15flash_llm_utils11SpMM_KernelINS_12TilingConfigILi4ELi1ELi2ELi0EEENS_18SparseKernelConfigILi96EEEEEvPK6__halfPK5uint4PKiS7_PS5_iiii_param_5];
	ld.param.u32 	%r1148, [_ZN15flash_llm_utils11SpMM_KernelINS_12TilingConfigILi4ELi1ELi2ELi0EEENS_18SparseKernelConfigILi96EEEEEvPK6__halfPK5uint4PKiS7_PS5_iiii_param_7];
	ld.param.u32 	%r1150, [_ZN15flash_llm_utils11SpMM_KernelINS_12TilingConfigILi4ELi1ELi2ELi0EEENS_18SparseKernelConfigILi96EEEEEvPK6__halfPK5uint4PKiS7_PS5_iiii_param_8];
	cvta.to.global.u64 	%rd1, %rd13;
	cvta.to.global.u64 	%rd17, %rd16;
	mov.u32 	%r1151, %ctaid.y;
	shr.s32 	%r1152, %r1146, 31;
	shr.u32 	%r1153, %r1152, 24;
	add.s32 	%r1154, %r1146, %r1153;
	shr.s32 	%r1155, %r1154, 8;
	div.u32 	%r1, %r1151, %r1155;
	add.s32 	%r1156, %r1150, -1;
	setp.eq.s32 	%p2, %r1, %r1156;
	mul.lo.s32 	%r1157, %r1, %r1155;
	sub.s32 	%r2, %r1151, %r1157;
	shr.s32 	%r1158, %r1148, 31;
	shr.u32 	%r1159, %r1158, 26;
	add.s32 	%r1160, %r1148, %r1159;
	shr.s32 	%r1161, %r1160, 6;
	add.s32 	%r1162, %r1161, -1;
	div.s32 	%r3, %r1162, %r1150;
	mad.lo.s32 	%r1163, %r1150, %r3, %r1150;
	sub.s32 	%r1164, %r1161, %r1163;
	selp.b32 	%r4, %r1164, 0, %p2;
	add.s32 	%r1165, %r3, %r4;
	add.s32 	%r5, %r1165, 1;
	mul.lo.s32 	%r1166, %r2, %r1161;
	shl.b32 	%r1167, %r1166, 1;
	cvt.s64.s32 	%rd18, %r1167;
	mad.lo.s32 	%r1168, %r1, %r3, %r1;
	cvt.s64.s32 	%rd19, %r1168;
	add.s64 	%rd20, %rd19, %rd18;
	shl.b64 	%rd21, %rd20, 2;
	add.s64 	%rd2, %rd17, %rd21;
	add.s32 	%r1169, %r1167, %r1161;
	cvt.s64.s32 	%rd22, %r1169;
	add.s64 	%rd23, %rd22, %rd19;
	shl.b64 	%rd24, %rd23, 2;
	add.s64 	%rd3, %rd17, %rd24;
	mov.u32 	%r6, %tid.x;
	ld.global.u32 	%r1170, [%rd2+4];
	ld.global.u32 	%r7, [%rd2];
	sub.s32 	%r8, %r1170, %r7;
	ld.global.u32 	%r1171, [%rd3+4];
	ld.global.u32 	%r9, [%rd3];
	sub.s32 	%r10, %r1171, %r9;
	shr.s32 	%r1172, %r8, 31;
	shr.u32 	%r1173, %r1172, 25;
	add.s32 	%r1174, %r8, %r1173;
	shr.s32 	%r1175, %r1174, 7;
	and.b32  	%r1176, %r1174, -128;
	sub.s32 	%r1177, %r8, %r1176;
	setp.lt.u32 	%p3, %r6, %r1177;
	selp.u32 	%r1178, 1, 0, %p3;
	add.s32 	%r11, %r1175, %r1178;
	shr.s32 	%r1179, %r10, 31;
	shr.u32 	%r1180, %r1179, 25;
	add.s32 	%r1181, %r10, %r1180;
	shr.s32 	%r1182, %r1181, 7;
	and.b32  	%r1183, %r1181, -128;
	sub.s32 	%r1184, %r10, %r1183;
	setp.lt.u32 	%p4, %r6, %r1184;
	selp.u32 	%r1185, 1, 0, %p4;
	add.s32 	%r12, %r1182, %r1185;
	max.s32 	%r13, %r8, %r10;
	setp.ge.s32 	%p5, %r6, %r13;
	@%p5 bra 	$L__BB3_95;
	setp.ge.s32 	%p6, %r6, %r8;
	cvt.u64.u32 	%rd4, %r6;
	cvt.s64.s32 	%rd25, %r7;
	add.s64 	%rd26, %rd25, %rd4;
	shl.b64 	%rd27, %rd26, 4;
	add.s64 	%rd5, %rd1, %rd27;
	@%p6 bra 	$L__BB3_3;
	ld.global.v4.b32 	{%r3664, %r3663, %r3662, %r3661}, [%rd5];
$L__BB3_3:
	setp.ge.s32 	%p7, %r6, %r10;
	cvt.s64.s32 	%rd28, %r9;
	add.s64 	%rd29, %rd28, %rd4;
	shl.b64 	%rd30, %rd29, 4;
	add.s64 	%rd6, %rd1, %rd30;
	@%p7 bra 	$L__BB3_5;
	ld.global.v4.b32 	{%r3665, %r3666, %r3667, %r3668}, [%rd6];
$L__BB3_5:
	add.s32 	%r30, %r6, 128;
	setp.ge.u32 	%p8, %r30, %r13;
	@%p8 bra 	$L__BB3_95;
	setp.ge.s32 	%p9, %r30, %r8;
	@%p9 bra 	$L__BB3_8;
	ld.global.v4.b32 	{%r3256, %r3255, %r3254, %r3253}, [%rd5+2048];
$L__BB3_8:
	setp.ge.s32 	%p10, %r30, %r10;
	@%p10 bra 	$L__BB3_10;
	ld.global.v4.b32 	{%r3265, %r3266, %r3267, %r3268}, [%rd6+2048];
$L__BB3_10:
	add.s32 	%r47, %r6, 256;
	setp.ge.u32 	%p11, %r47, %r13;
	@%p11 bra 	$L__BB3_95;
	setp.ge.s32 	%p12, %r47, %r8;
	@%p12 bra 	$L__BB3_13;
	ld.global.v4.b32 	{%r3252, %r3251, %r3250, %r3249}, [%rd5+4096];
$L__BB3_13:
	setp.ge.s32 	%p13, %r47, %r10;
	@%p13 bra 	$L__BB3_15;
	ld.global.v4.b32 	{%r3269, %r3270, %r3271, %r3272}, [%rd6+4096];
$L__BB3_15:
	add.s32 	%r64, %r6, 384;
	setp.ge.u32 	%p14, %r64, %r13;
	@%p14 bra 	$L__BB3_95;
	setp.ge.s32 	%p15, %r64, %r8;
	@%p15 bra 	$L__BB3_18;
	ld.global.v4.b32 	{%r3248, %r3247, %r3246, %r3245}, [%rd5+6144];
$L__BB3_18:
	setp.ge.s32 	%p16, %r64, %r10;
	@%p16 bra 	$L__BB3_20;
	ld.global.v4.b32 	{%r3273, %r3274, %r3275, %r3276}, [%rd6+6144];
$L__BB3_20:
	add.s32 	%r81, %r6, 512;
	setp.ge.u32 	%p17, %r81, %r13;
	@%p17 bra 	$L__BB3_95;
	setp.ge.s32 	%p18, %r81, %r8;
	@%p18 bra 	$L__BB3_23;
	ld.global.v4.b32 	{%r3244, %r3243, %r3242, %r3241}, [%rd5+8192];
$L__BB3_23:
	setp.ge.s32 	%p19, %r81, %r10;
	@%p19 bra 	$L__BB3_25;
	ld.global.v4.b32 	{%r3277, %r3278, %r3279, %r3280}, [%rd6+8192];
$L__BB3_25:
	add.s32 	%r98, %r6, 640;
	setp.ge.u32 	%p20, %r98, %r13;
	@%p20 bra 	$L__BB3_95;
	setp.ge.s32 	%p21, %r98, %r8;
	@%p21 bra 	$L__BB3_28;
	ld.global.v4.b32 	{%r3240, %r3239, %r3238, %r3237}, [%rd5+10240];
$L__BB3_28:
	setp.ge.s32 	%p22, %r98, %r10;
	@%p22 bra 	$L__BB3_30;
	ld.global.v4.b32 	{%r3281, %r3282, %r3283, %r3284}, [%rd6+10240];
$L__BB3_30:
	add.s32 	%r115, %r6, 768;
	setp.ge.u32 	%p23, %r115, %r13;
	@%p23 bra 	$L__BB3_95;
	setp.ge.s32 	%p24, %r115, %r8;
	@%p24 bra 	$L__BB3_33;
	ld.global.v4.b32 	{%r3236, %r3235, %r3234, %r3233}, [%rd5+12288];
$L__BB3_33:
	setp.ge.s32 	%p25, %r115, %r10;
	@%p25 bra 	$L__BB3_35;
	ld.global.v4.b32 	{%r3285, %r3286, %r3287, %r3288}, [%rd6+12288];
$L__BB3_35:
	add.s32 	%r132, %r6, 896;
	setp.ge.u32 	%p26, %r132, %r13;
	@%p26 bra 	$L__BB3_95;
	setp.ge.s32 	%p27, %r132, %r8;
	@%p27 bra 	$L__BB3_38;
	ld.global.v4.b32 	{%r3232, %r3231, %r3230, %r3229}, [%rd5+14336];
$L__BB3_38:
	setp.ge.s32 	%p28, %r132, %r10;
	@%p28 bra 	$L__BB3_40;
	ld.global.v4.b32 	{%r3289, %r3290, %r3291, %r3292}, [%rd6+14336];
$L__BB3_40:
	or.b32  	%r149, %r6, 1024;
	setp.ge.u32 	%p29, %r149, %r13;
	@%p29 bra 	$L__BB3_95;
	setp.ge.s32 	%p30, %r149, %r8;
	@%p30 bra 	$L__BB3_43;
	ld.global.v4.b32 	{%r3228, %r3227, %r3226, %r3225}, [%rd5+16384];
$L__BB3_43:
	setp.ge.s32 	%p31, %r149, %r10;
	@%p31 bra 	$L__BB3_45;
	ld.global.v4.b32 	{%r3293, %r3294, %r3295, %r3296}, [%rd6+16384];
$L__BB3_45:
	add.s32 	%r166, %r6, 1152;
	setp.ge.u32 	%p32, %r166, %r13;
	@%p32 bra 	$L__BB3_95;
	setp.ge.s32 	%p33, %r166, %r8;
	@%p33 bra 	$L__BB3_48;
	ld.global.v4.b32 	{%r3224, %r3223, %r3222, %r3221}, [%rd5+18432];
$L__BB3_48:
	setp.ge.s32 	%p34, %r166, %r10;
	@%p34 bra 	$L__BB3_50;
	ld.global.v4.b32 	{%r3297, %r3298, %r3299, %r3300}, [%rd6+18432];
$L__BB3_50:
	add.s32 	%r183, %r6, 1280;
	setp.ge.u32 	%p35, %r183, %r13;
	@%p35 bra 	$L__BB3_95;
	setp.ge.s32 	%p36, %r183, %r8;
	@%p36 bra 	$L__BB3_53;
	ld.global.v4.b32 	{%r3220, %r3219, %r3218, %r3217}, [%rd5+20480];
$L__BB3_53:
	setp.ge.s32 	%p37, %r183, %r10;
	@%p37 bra 	$L__BB3_55;
	ld.global.v4.b32 	{%r3301, %r3302, %r3303, %r3304}, [%rd6+20480];
$L__BB3_55:
	add.s32 	%r200, %r6, 1408;
	setp.ge.u32 	%p38, %r200, %r13;
	@%p38 bra 	$L__BB3_95;
	setp.ge.s32 	%p39, %r200, %r8;
	@%p39 bra 	$L__BB3_58;
	ld.global.v4.b32 	{%r3216, %r3215, %r3214, %r3213}, [%rd5+22528];
$L__BB3_58:
	setp.ge.s32 	%p40, %r200, %r10;
	@%p40 bra 	$L__BB3_60;
	ld.global.v4.b32 	{%r3305, %r3306, %r3307, %r3308}, [%rd6+22528];
$L__BB3_60:
	add.s32 	%r217, %r6, 1536;
	setp.ge.u32 	%p41, %r217, %r13;
	@%p41 bra 	$L__BB3_95;
	setp.ge.s32 	%p42, %r217, %r8;
	@%p42 bra 	$L__BB3_63;
	ld.global.v4.b32 	{%r3665, %r3666, %r3667, %r3668}, [%rd5+24576];
$L__BB3_63:
	add.s32 	%r226, %r6, 1664;
	setp.ge.u32 	%p43, %r226, %r13;
	@%p43 bra 	$L__BB3_95;
	setp.ge.s32 	%p44, %r226, %r8;
	@%p44 bra 	$L__BB3_66;
	ld.global.v4.b32 	{%r3265, %r3266, %r3267, %r3268}, [%rd5+26624];
$L__BB3_66:
	add.s32 	%r235, %r6, 1792;
	setp.ge.u32 	%p45, %r235, %r13;
	@%p45 bra 	$L__BB3_95;
	setp.ge.s32 	%p46, %r235, %r8;
	@%p46 bra 	$L__BB3_69;
	ld.global.v4.b32 	{%r3269, %r3270, %r3271, %r3272}, [%rd5+28672];
$L__BB3_69:
	add.s32 	%r244, %r6, 1920;
	setp.ge.u32 	%p47, %r244, %r13;
	@%p47 bra 	$L__BB3_95;
	setp.ge.s32 	%p48, %r244, %r8;
	@%p48 bra 	$L__BB3_72;
	ld.global.v4.b32 	{%r3273, %r3274, %r3275, %r3276}, [%rd5+30720];
$L__BB3_72:
	or.b32  	%r253, %r6, 2048;
	setp.ge.u32 	%p49, %r253, %r13;
	@%p49 bra 	$L__BB3_95;
	setp.ge.s32 	%p50, %r253, %r8;
	@%p50 bra 	$L__BB3_75;
	ld.global.v4.b32 	{%r3277, %r3278, %r3279, %r3280}, [%rd5+32768];
$L__BB3_75:
	add.s32 	%r262, %r6, 2176;
	setp.ge.u32 	%p51, %r262, %r13;
	@%p51 bra 	$L__BB3_95;
	setp.ge.s32 	%p52, %r262, %r8;
	@%p52 bra 	$L__BB3_78;
	ld.global.v4.b32 	{%r3281, %r3282, %r3283, %r3284}, [%rd5+34816];
$L__BB3_78:
	add.s32 	%r271, %r6, 2304;
	setp.ge.u32 	%p53, %r271, %r13;
	@%p53 bra 	$L__BB3_95;
	setp.ge.s32 	%p54, %r271, %r8;
	@%p54 bra 	$L__BB3_81;
	ld.global.v4.b32 	{%r3285, %r3286, %r3287, %r3288}, [%rd5+36864];
$L__BB3_81:
	add.s32 	%r280, %r6, 2432;
	setp.ge.u32 	%p55, %r280, %r13;
	@%p55 bra 	$L__BB3_95;
	setp.ge.s32 	%p56, %r280, %r8;
	@%p56 bra 	$L__BB3_84;
	ld.global.v4.b32 	{%r3289, %r3290, %r3291, %r3292}, [%rd5+38912];
$L__BB3_84:
	add.s32 	%r289, %r6, 2560;
	setp.ge.u32 	%p57, %r289, %r13;
	@%p57 bra 	$L__BB3_95;
	setp.ge.s32 	%p58, %r289, %r8;
	@%p58 bra 	$L__BB3_87;
	ld.global.v4.b32 	{%r3293, %r3294, %r3295, %r3296}, [%rd5+40960];
$L__BB3_87:
	add.s32 	%r298, %r6, 2688;
	setp.ge.u32 	%p59, %r298, %r13;
	@%p59 bra 	$L__BB3_95;
	setp.ge.s32 	%p60, %r298, %r8;
	@%p60 bra 	$L__BB3_90;
	ld.global.v4.b32 	{%r3297, %r3298, %r3299, %r3300}, [%rd5+43008];
$L__BB3_90:
	add.s32 	%r307, %r6, 2816;
	setp.ge.u32 	%p61, %r307, %r13;
	@%p61 bra 	$L__BB3_95;
	setp.ge.s32 	%p62, %r307, %r8;
	@%p62 bra 	$L__BB3_93;
	ld.global.v4.b32 	{%r3301, %r3302, %r3303, %r3304}, [%rd5+45056];
$L__BB3_93:
	add.s32 	%r1221, %r6, 2944;
	setp.ge.s32 	%p63, %r1221, %r8;
	@%p63 bra 	$L__BB3_95;
	ld.global.v4.b32 	{%r3305, %r3306, %r3307, %r3308}, [%rd5+47104];
$L__BB3_95:
	ld.param.u32 	%r3071, [_ZN15flash_llm_utils11SpMM_KernelINS_12TilingConfigILi4ELi1ELi2ELi0EEENS_18SparseKernelConfigILi96EEEEEvPK6__halfPK5uint4PKiS7_PS5_iiii_param_7];
	ld.param.u64 	%rd137, [_ZN15flash_llm_utils11SpMM_KernelINS_12TilingConfigILi4ELi1ELi2ELi0EEENS_18SparseKernelConfigILi96EEEEEvPK6__halfPK5uint4PKiS7_PS5_iiii_param_3];
	mov.u32 	%r1242, %tid.x;
	shl.b32 	%r1243, %r1242, 7;
	{ .reg .b16 tmp; mov.b32 {tmp, %rs1}, %r3233; }
	mov.b32 	{%rs3, %rs2}, %r3234;
	{ .reg .b16 tmp; mov.b32 {%rs4, tmp}, %r3235; }
	mov.b32 	{%rs6, %rs5}, %r3284;
	mov.b32 	{%rs8, %rs7}, %r3283;
	mov.b32 	{%rs10, %rs9}, %r3282;
	mov.b32 	{%rs12, %rs11}, %r3281;
	mov.b32 	{%rs14, %rs13}, %r3237;
	mov.b32 	{%rs16, %rs15}, %r3238;
	mov.b32 	{%rs18, %rs17}, %r3239;
	mov.b32 	{%rs20, %rs19}, %r3240;
	mov.b32 	{%rs22, %rs21}, %r3280;
	mov.b32 	{%rs24, %rs23}, %r3279;
	mov.b32 	{%rs26, %rs25}, %r3278;
	mov.b32 	{%rs28, %rs27}, %r3277;
	mov.b32 	{%rs30, %rs29}, %r3241;
	mov.b32 	{%rs32, %rs31}, %r3242;
	mov.b32 	{%rs34, %rs33}, %r3243;
	mov.b32 	{%rs36, %rs35}, %r3244;
	mov.b32 	{%rs38, %rs37}, %r3276;
	mov.b32 	{%rs40, %rs39}, %r3275;
	mov.b32 	{%rs42, %rs41}, %r3274;
	mov.b32 	{%rs44, %rs43}, %r3273;
	mov.b32 	{%rs46, %rs45}, %r3245;
	mov.b32 	{%rs48, %rs47}, %r3246;
	mov.b32 	{%rs50, %rs49}, %r3247;
	mov.b32 	{%rs52, %rs51}, %r3248;
	mov.b32 	{%rs54, %rs53}, %r3272;
	mov.b32 	{%rs56, %rs55}, %r3271;
	mov.b32 	{%rs58, %rs57}, %r3270;
	mov.b32 	{%rs60, %rs59}, %r3269;
	mov.b32 	{%rs62, %rs61}, %r3249;
	mov.b32 	{%rs64, %rs63}, %r3250;
	mov.b32 	{%rs66, %rs65}, %r3251;
	mov.b32 	{%rs68, %rs67}, %r3252;
	mov.b32 	{%rs70, %rs69}, %r3268;
	mov.b32 	{%rs72, %rs71}, %r3267;
	mov.b32 	{%rs74, %rs73}, %r3266;
	mov.b32 	{%rs76, %rs75}, %r3265;
	mov.b32 	{%rs78, %rs77}, %r3253;
	mov.b32 	{%rs80, %rs79}, %r3254;
	mov.b32 	{%rs82, %rs81}, %r3255;
	mov.b32 	{%rs84, %rs83}, %r3256;
	mov.b32 	{%rs86, %rs85}, %r3668;
	mov.b32 	{%rs88, %rs87}, %r3667;
	mov.b32 	{%rs90, %rs89}, %r3666;
	mov.b32 	{%rs92, %rs91}, %r3665;
	mov.b32 	{%rs94, %rs93}, %r3661;
	mov.b32 	{%rs96, %rs95}, %r3662;
	mov.b32 	{%rs98, %rs97}, %r3663;
	mov.b32 	{%rs100, %rs99}, %r3664;
	and.b32  	%r1244, %r1243, 126976;
	shl.b32 	%r1245, %r1242, 3;
	and.b32  	%r1246, %r1245, 248;
	or.b32  	%r1247, %r1244, %r1246;
	shl.b32 	%r1248, %r1247, 1;
	mov.u32 	%r1249, _ZN15flash_llm_utils4smemE;
	add.s32 	%r1222, %r1249, %r1248;
	mov.b64 	%rd46, 0;
	// begin inline asm
	{ 
  cp.async.cg.shared.global [%r1222], [%rd46], 16, 0;
}

	// end inline asm
	add.s32 	%r1223, %r1222, 512;
	// begin inline asm
	{ 
  cp.async.cg.shared.global [%r1223], [%rd46], 16, 0;
}

	// end inline asm
	add.s32 	%r1224, %r1222, 1024;
	// begin inline asm
	{ 
  cp.async.cg.shared.global [%r1224], [%rd46], 16, 0;
}

	// end inline asm
	add.s32 	%r1225, %r1222, 1536;
	// begin inline asm
	{ 
  cp.async.cg.shared.global [%r1225], [%rd46], 16, 0;
}

	// end inline asm
	add.s32 	%r1226, %r1222, 2048;
	// begin inline asm
	{ 
  cp.async.cg.shared.global [%r1226], [%rd46], 16, 0;
}

	// end inline asm
	add.s32 	%r1227, %r1222, 2560;
	// begin inline asm
	{ 
  cp.async.cg.shared.global [%r1227], [%rd46], 16, 0;
}

	// end inline asm
	add.s32 	%r1228, %r1222, 3072;
	// begin inline asm
	{ 
  cp.async.cg.shared.global [%r1228], [%rd46], 16, 0;
}

	// end inline asm
	add.s32 	%r1229, %r1222, 3584;
	// begin inline asm
	{ 
  cp.async.cg.shared.global [%r1229], [%rd46], 16, 0;
}

	// end inline asm
	add.s32 	%r1230, %r1222, 4096;
	// begin inline asm
	{ 
  cp.async.cg.shared.global [%r1230], [%rd46], 16, 0;
}

	// end inline asm
	add.s32 	%r1231, %r1222, 4608;
	// begin inline asm
	{ 
  cp.async.cg.shared.global [%r1231], [%rd46], 16, 0;
}

	// end inline asm
	add.s32 	%r1232, %r1222, 5120;
	// begin inline asm
	{ 
  cp.async.cg.shared.global [%r1232], [%rd46], 16, 0;
}

	// end inline asm
	add.s32 	%r1233, %r1222, 5632;
	// begin inline asm
	{ 
  cp.async.cg.shared.global [%r1233], [%rd46], 16, 0;
}

	// end inline asm
	add.s32 	%r1234, %r1222, 6144;
	// begin inline asm
	{ 
  cp.async.cg.shared.global [%r1234], [%rd46], 16, 0;
}

	// end inline asm
	add.s32 	%r1235, %r1222, 6656;
	// begin inline asm
	{ 
  cp.async.cg.shared.global [%r1235], [%rd46], 16, 0;
}

	// end inline asm
	add.s32 	%r1236, %r1222, 7168;
	// begin inline asm
	{ 
  cp.async.cg.shared.global [%r1236], [%rd46], 16, 0;
}

	// end inline asm
	add.s32 	%r1237, %r1222, 7680;
	// begin inline asm
	{ 
  cp.async.cg.shared.global [%r1237], [%rd46], 16, 0;
}

	// end inline asm
	// begin inline asm
	cp.async.commit_group;

	// end inline asm
	and.b32  	%r1250, %r1242, 31;
	and.b32  	%r1251, %r1242, 7;
	shr.u32 	%r1252, %r1250, 3;
	or.b32  	%r1253, %r1252, 4;
	xor.b32  	%r1254, %r1252, %r1251;
	xor.b32  	%r1255, %r1253, %r1251;
	setp.lt.u32 	%p64, %r1242, 128;
	shr.u32 	%r1256, %r1242, 5;
	mul.lo.s32 	%r1257, %r1256, %r3071;
	shl.b32 	%r1258, %r1257, 3;
	cvt.s64.s32 	%rd49, %r1258;
	mad.lo.s32 	%r1259, %r1, %r3, %r1;
	shl.b32 	%r1260, %r1259, 6;
	cvt.s64.s32 	%rd50, %r1260;
	mov.u32 	%r1261, %ctaid.x;
	mul.lo.s32 	%r1262, %r1261, %r3071;
	shl.b32 	%r1263, %r1262, 5;
	cvt.s64.s32 	%rd51, %r1263;
	add.s64 	%rd52, %rd50, %rd51;
	add.s64 	%rd53, %rd52, %rd49;
	shl.b64 	%rd54, %rd53, 1;
	add.s64 	%rd7, %rd137, %rd54;
	shl.b32 	%r1264, %r1256, 9;
	shl.b32 	%r1265, %r1254, 3;
	shl.b32 	%r1266, %r1252, 6;
	or.b32  	%r1267, %r1265, %r1266;
	and.b32  	%r1268, %r1245, 56;
	cvt.u64.u32 	%rd55, %r1268;
	mul.lo.s32 	%r1269, %r3071, %r1252;
	cvt.s64.s32 	%rd56, %r1269;
	add.s64 	%rd57, %rd56, %rd55;
	shl.b64 	%rd58, %rd57, 1;
	add.s64 	%rd47, %rd7, %rd58;
	or.b32  	%r1270, %r1264, %r1267;
	shl.b32 	%r1271, %r1270, 1;
	add.s32 	%r1272, %r1249, 32768;
	add.s32 	%r1239, %r1272, %r1271;
	selp.u32 	%r1240, 1, 0, %p64;
	// begin inline asm
	{ 
  .reg .pred p;
  setp.ne.b32 p, %r1240, 0;
  @p cp.async.cg.shared.global [%r1239], [%rd47], 16;
}

	// end inline asm
	shl.b32 	%r1273, %r1255, 3;
	or.b32  	%r1274, %r1266, %r1273;
	or.b32  	%r1275, %r1274, %r1264;
	shl.b32 	%r1276, %r1275, 1;
	shl.b32 	%r1277, %r3071, 2;
	add.s32 	%r1278, %r1269, %r1277;
	cvt.s64.s32 	%rd59, %r1278;
	add.s64 	%rd60, %rd59, %rd55;
	shl.b64 	%rd61, %rd60, 1;
	add.s64 	%rd48, %rd7, %rd61;
	or.b32  	%r1279, %r1276, 512;
	add.s32 	%r1241, %r1272, %r1279;
	// begin inline asm
	{ 
  .reg .pred p;
  setp.ne.b32 p, %r1240, 0;
  @p cp.async.cg.shared.global [%r1241], [%rd48], 16;
}

	// end inline asm
	// begin inline asm
	cp.async.commit_group;

	// end inline asm
	// begin inline asm
	cp.async.wait_group 1;

	// end inline asm
	bar.sync 	0;
	max.u32 	%r416, %r11, %r12;
	setp.lt.s32 	%p65, %r416, 1;
	@%p65 bra 	$L__BB3_190;
	add.s32 	%r417, %r416, -1;
	min.u32 	%r1280, %r417, 23;
	add.s32 	%r418, %r1280, 1;
	setp.eq.s32 	%p66, %r11, 0;
	@%p66 bra 	$L__BB3_98;
	mul.wide.s16 	%r1281, %rs99, 2;
	mov.u32 	%r1282, _ZN15flash_llm_utils4smemE;
	add.s32 	%r1283, %r1282, %r1281;
	st.shared.u16 	[%r1283], %rs100;
	mul.wide.s16 	%r1284, %rs97, 2;
	add.s32 	%r1285, %r1282, %r1284;
	st.shared.u16 	[%r1285], %rs98;
	mul.wide.s16 	%r1286, %rs95, 2;
	add.s32 	%r1287, %r1282, %r1286;
	st.shared.u16 	[%r1287], %rs96;
	mul.wide.s16 	%r1288, %rs93, 2;
	add.s32 	%r1289, %r1282, %r1288;
	st.shared.u16 	[%r1289], %rs94;
$L__BB3_98:
	setp.eq.s32 	%p67, %r12, 0;
	@%p67 bra 	$L__BB3_100;
	mul.wide.s16 	%r1290, %rs91, 2;
	mov.u32 	%r1291, _ZN15flash_llm_utils4smemE;
	add.s32 	%r1292, %r1291, 16384;
	add.s32 	%r1293, %r1292, %r1290;
	st.shared.u16 	[%r1293], %rs92;
	mul.wide.s16 	%r1294, %rs89, 2;
	add.s32 	%r1295, %r1292, %r1294;
	st.shared.u16 	[%r1295], %rs90;
	mul.wide.s16 	%r1296, %rs87, 2;
	add.s32 	%r1297, %r1292, %r1296;
	st.shared.u16 	[%r1297], %rs88;
	mul.wide.s16 	%r1298, %rs85, 2;
	add.s32 	%r1299, %r1292, %r1298;
	st.shared.u16 	[%r1299], %rs86;
$L__BB3_100:
	setp.eq.s32 	%p68, %r417, 0;
	@%p68 bra 	$L__BB3_190;
	setp.lt.u32 	%p69, %r11, 2;
	@%p69 bra 	$L__BB3_103;
	mul.wide.s16 	%r1300, %rs83, 2;
	mov.u32 	%r1301, _ZN15flash_llm_utils4smemE;
	add.s32 	%r1302, %r1301, %r1300;
	st.shared.u16 	[%r1302], %rs84;
	mul.wide.s16 	%r1303, %rs81, 2;
	add.s32 	%r1304, %r1301, %r1303;
	st.shared.u16 	[%r1304], %rs82;
	mul.wide.s16 	%r1305, %rs79, 2;
	add.s32 	%r1306, %r1301, %r1305;
	st.shared.u16 	[%r1306], %rs80;
	mul.wide.s16 	%r1307, %rs77, 2;
	add.s32 	%r1308, %r1301, %r1307;
	st.shared.u16 	[%r1308], %rs78;
$L__BB3_103:
	setp.lt.u32 	%p70, %r12, 2;
	@%p70 bra 	$L__BB3_105;
	mul.wide.s16 	%r1309, %rs75, 2;
	mov.u32 	%r1310, _ZN15flash_llm_utils4smemE;
	add.s32 	%r1311, %r1310, 16384;
	add.s32 	%r1312, %r1311, %r1309;
	st.shared.u16 	[%r1312], %rs76;
	mul.wide.s16 	%r1313, %rs73, 2;
	add.s32 	%r1314, %r1311, %r1313;
	st.shared.u16 	[%r1314], %rs74;
	mul.wide.s16 	%r1315, %rs71, 2;
	add.s32 	%r1316, %r1311, %r1315;
	st.shared.u16 	[%r1316], %rs72;
	mul.wide.s16 	%r1317, %rs69, 2;
	add.s32 	%r1318, %r1311, %r1317;
	st.shared.u16 	[%r1318], %rs70;
$L__BB3_105:
	setp.eq.s32 	%p71, %r418, 2;
	@%p71 bra 	$L__BB3_190;
	setp.lt.u32 	%p72, %r11, 3;
	@%p72 bra 	$L__BB3_108;
	mul.wide.s16 	%r1319, %rs67, 2;
	mov.u32 	%r1320, _ZN15flash_llm_utils4smemE;
	add.s32 	%r1321, %r1320, %r1319;
	st.shared.u16 	[%r1321], %rs68;
	mul.wide.s16 	%r1322, %rs65, 2;
	add.s32 	%r1323, %r1320, %r1322;
	st.shared.u16 	[%r1323], %rs66;
	mul.wide.s16 	%r1324, %rs63, 2;
	add.s32 	%r1325, %r1320, %r1324;
	st.shared.u16 	[%r1325], %rs64;
	mul.wide.s16 	%r1326, %rs61, 2;
	add.s32 	%r1327, %r1320, %r1326;
	st.shared.u16 	[%r1327], %rs62;
$L__BB3_108:
	setp.lt.u32 	%p73, %r12, 3;
	@%p73 bra 	$L__BB3_110;
	mul.wide.s16 	%r1328, %rs59, 2;
	mov.u32 	%r1329, _ZN15flash_llm_utils4smemE;
	add.s32 	%r1330, %r1329, 16384;
	add.s32 	%r1331, %r1330, %r1328;
	st.shared.u16 	[%r1331], %rs60;
	mul.wide.s16 	%r1332, %rs57, 2;
	add.s32 	%r1333, %r1330, %r1332;
	st.shared.u16 	[%r1333], %rs58;
	mul.wide.s16 	%r1334, %rs55, 2;
	add.s32 	%r1335, %r1330, %r1334;
	st.shared.u16 	[%r1335], %rs56;
	mul.wide.s16 	%r1336, %rs53, 2;
	add.s32 	%r1337, %r1330, %r1336;
	st.shared.u16 	[%r1337], %rs54;
$L__BB3_110:
	setp.eq.s32 	%p74, %r418, 3;
	@%p74 bra 	$L__BB3_190;
	setp.lt.u32 	%p75, %r11, 4;
	@%p75 bra 	$L__BB3_113;
	mul.wide.s16 	%r1338, %rs51, 2;
	mov.u32 	%r1339, _ZN15flash_llm_utils4smemE;
	add.s32 	%r1340, %r1339, %r1338;
	st.shared.u16 	[%r1340], %rs52;
	mul.wide.s16 	%r1341, %rs49, 2;
	add.s32 	%r1342, %r1339, %r1341;
	st.shared.u16 	[%r1342], %rs50;
	mul.wide.s16 	%r1343, %rs47, 2;
	add.s32 	%r1344, %r1339, %r1343;
	st.shared.u16 	[%r1344], %rs48;
	mul.wide.s16 	%r1345, %rs45, 2;
	add.s32 	%r1346, %r1339, %r1345;
	st.shared.u16 	[%r1346], %rs46;
$L__BB3_113:
	setp.lt.u32 	%p76, %r12, 4;
	@%p76 bra 	$L__BB3_115;
	mul.wide.s16 	%r1347, %rs43, 2;
	mov.u32 	%r1348, _ZN15flash_llm_utils4smemE;
	add.s32 	%r1349, %r1348, 16384;
	add.s32 	%r1350, %r1349, %r1347;
	st.shared.u16 	[%r1350], %rs44;
	mul.wide.s16 	%r1351, %rs41, 2;
	add.s32 	%r1352, %r1349, %r1351;
	st.shared.u16 	[%r1352], %rs42;
	mul.wide.s16 	%r1353, %rs39, 2;
	add.s32 	%r1354, %r1349, %r1353;
	st.shared.u16 	[%r1354], %rs40;
	mul.wide.s16 	%r1355, %rs37, 2;
	add.s32 	%r1356, %r1349, %r1355;
	st.shared.u16 	[%r1356], %rs38;
$L__BB3_115:
	setp.eq.s32 	%p77, %r418, 4;
	@%p77 bra 	$L__BB3_190;
	setp.lt.u32 	%p78, %r11, 5;
	@%p78 bra 	$L__BB3_118;
	mul.wide.s16 	%r1357, %rs35, 2;
	mov.u32 	%r1358, _ZN15flash_llm_utils4smemE;
	add.s32 	%r1359, %r1358, %r1357;
	st.shared.u16 	[%r1359], %rs36;
	mul.wide.s16 	%r1360, %rs33, 2;
	add.s32 	%r1361, %r1358, %r1360;
	st.shared.u16 	[%r1361], %rs34;
	mul.wide.s16 	%r1362, %rs31, 2;
	add.s32 	%r1363, %r1358, %r1362;
	st.shared.u16 	[%r1363], %rs32;
	mul.wide.s16 	%r1364, %rs29, 2;
	add.s32 	%r1365, %r1358, %r1364;
	st.shared.u16 	[%r1365], %rs30;
$L__BB3_118:
	setp.lt.u32 	%p79, %r12, 5;
	@%p79 bra 	$L__BB3_120;
	mul.wide.s16 	%r1366, %rs27, 2;
	mov.u32 	%r1367, _ZN15flash_llm_utils4smemE;
	add.s32 	%r1368, %r1367, 16384;
	add.s32 	%r1369, %r1368, %r1366;
	st.shared.u16 	[%r1369], %rs28;
	mul.wide.s16 	%r1370, %rs25, 2;
	add.s32 	%r1371, %r1368, %r1370;
	st.shared.u16 	[%r1371], %rs26;
	mul.wide.s16 	%r1372, %rs23, 2;
	add.s32 	%r1373, %r1368, %r1372;
	st.shared.u16 	[%r1373], %rs24;
	mul.wide.s16 	%r1374, %rs21, 2;
	add.s32 	%r1375, %r1368, %r1374;
	st.shared.u16 	[%r1375], %rs22;
$L__BB3_120:
	setp.eq.s32 	%p80, %r418, 5;
	@%p80 bra 	$L__BB3_190;
	setp.lt.u32 	%p81, %r11, 6;
	@%p81 bra 	$L__BB3_123;
	mul.wide.s16 	%r1376, %rs19, 2;
	mov.u32 	%r1377, _ZN15flash_llm_utils4smemE;
	add.s32 	%r1378, %r1377, %r1376;
	st.shared.u16 	[%r1378], %rs20;
	mul.wide.s16 	%r1379, %rs17, 2;
	add.s32 	%r1380, %r1377, %r1379;
	st.shared.u16 	[%r1380], %rs18;
	mul.wide.s16 	%r1381, %rs15, 2;
	add.s32 	%r1382, %r1377, %r1381;
	st.shared.u16 	[%r1382], %rs16;
	mul.wide.s16 	%r1383, %rs13, 2;
	add.s32 	%r1384, %r1377, %r1383;
	st.shared.u16 	[%r1384], %rs14;
$L__BB3_123:
	setp.lt.u32 	%p82, %r12, 6;
	@%p82 bra 	$L__BB3_125;
	mul.wide.s16 	%r1385, %rs11, 2;
	mov.u32 	%r1386, _ZN15flash_llm_utils4smemE;
	add.s32 	%r1387, %r1386, 16384;
	add.s32 	%r1388, %r1387, %r1385;
	st.shared.u16 	[%r1388], %rs12;
	mul.wide.s16 	%r1389, %rs9, 2;
	add.s32 	%r1390, %r1387, %r1389;
	st.shared.u16 	[%r1390], %rs10;
	mul.wide.s16 	%r1391, %rs7, 2;
	add.s32 	%r1392, %r1387, %r1391;
	st.shared.u16 	[%r1392], %rs8;
	mul.wide.s16 	%r1393, %rs5, 2;
	add.s32 	%r1394, %r1387, %r1393;
	st.shared.u16 	[%r1394], %rs6;
$L__BB3_125:
	setp.eq.s32 	%p83, %r418, 6;
	@%p83 bra 	$L__BB3_190;
	setp.lt.u32 	%p84, %r11, 7;
	@%p84 bra 	$L__BB3_128;
	mov.b32 	{%rs105, %rs106}, %r3236;
	mul.wide.s16 	%r1395, %rs106, 2;
	mov.u32 	%r1396, _ZN15flash_llm_utils4smemE;
	add.s32 	%r1397, %r1396, %r1395;
	st.shared.u16 	[%r1397], %rs105;
	{ .reg .b16 tmp; mov.b32 {tmp, %rs107}, %r3235; }
	mul.wide.s16 	%r1398, %rs107, 2;
	add.s32 	%r1399, %r1396, %r1398;
	st.shared.u16 	[%r1399], %rs4;
	mul.wide.s16 	%r1400, %rs2, 2;
	add.s32 	%r1401, %r1396, %r1400;
	st.shared.u16 	[%r1401], %rs3;
	mul.wide.s16 	%r1402, %rs1, 2;
	add.s32 	%r1403, %r1396, %r1402;
	{ .reg .b16 tmp; mov.b32 {%rs108, tmp}, %r3233; }
	st.shared.u16 	[%r1403], %rs108;
$L__BB3_128:
	setp.lt.u32 	%p85, %r12, 7;
	@%p85 bra 	$L__BB3_130;
	mov.b32 	{%rs109, %rs110}, %r3285;
	mov.u32 	%r1404, _ZN15flash_llm_utils4smemE;
	add.s32 	%r1405, %r1404, 16384;
	mul.wide.s16 	%r1406, %rs110, 2;
	add.s32 	%r1407, %r1405, %r1406;
	st.shared.u16 	[%r1407], %rs109;
	mov.b32 	{%rs111, %rs112}, %r3286;
	mul.wide.s16 	%r1408, %rs112, 2;
	add.s32 	%r1409, %r1405, %r1408;
	st.shared.u16 	[%r1409], %rs111;
	mov.b32 	{%rs113, %rs114}, %r3287;
	mul.wide.s16 	%r1410, %rs114, 2;
	add.s32 	%r1411, %r1405, %r1410;
	st.shared.u16 	[%r1411], %rs113;
	mov.b32 	{%rs115, %rs116}, %r3288;
	mul.wide.s16 	%r1412, %rs116, 2;
	add.s32 	%r1413, %r1405, %r1412;
	st.shared.u16 	[%r1413], %rs115;
$L__BB3_130:
	setp.eq.s32 	%p86, %r418, 7;
	@%p86 bra 	$L__BB3_190;
	setp.lt.u32 	%p87, %r11, 8;
	@%p87 bra 	$L__BB3_133;
	mov.b32 	{%rs117, %rs118}, %r3232;
	mul.wide.s16 	%r1414, %rs118, 2;
	mov.u32 	%r1415, _ZN15flash_llm_utils4smemE;
	add.s32 	%r1416, %r1415, %r1414;
	st.shared.u16 	[%r1416], %rs117;
	mov.b32 	{%rs119, %rs120}, %r3231;
	mul.wide.s16 	%r1417, %rs120, 2;
	add.s32 	%r1418, %r1415, %r1417;
	st.shared.u16 	[%r1418], %rs119;
	mov.b32 	{%rs121, %rs122}, %r3230;
	mul.wide.s16 	%r1419, %rs122, 2;
	add.s32 	%r1420, %r1415, %r1419;
	st.shared.u16 	[%r1420], %rs121;
	mov.b32 	{%rs123, %rs124}, %r3229;
	mul.wide.s16 	%r1421, %rs124, 2;
	add.s32 	%r1422, %r1415, %r1421;
	st.shared.u16 	[%r1422], %rs123;
$L__BB3_133:
	setp.lt.u32 	%p88, %r12, 8;
	@%p88 bra 	$L__BB3_135;
	mov.b32 	{%rs125, %rs126}, %r3289;
	mov.u32 	%r1423, _ZN15flash_llm_utils4smemE;
	add.s32 	%r1424, %r1423, 16384;
	mul.wide.s16 	%r1425, %rs126, 2;
	add.s32 	%r1426, %r1424, %r1425;
	st.shared.u16 	[%r1426], %rs125;
	mov.b32 	{%rs127, %rs128}, %r3290;
	mul.wide.s16 	%r1427, %rs128, 2;
	add.s32 	%r1428, %r1424, %r1427;
	st.shared.u16 	[%r1428], %rs127;
	mov.b32 	{%rs129, %rs130}, %r3291;
	mul.wide.s16 	%r1429, %rs130, 2;
	add.s32 	%r1430, %r1424, %r1429;
	st.shared.u16 	[%r1430], %rs129;
	mov.b32 	{%rs131, %rs132}, %r3292;
	mul.wide.s16 	%r1431, %rs132, 2;
	add.s32 	%r1432, %r1424, %r1431;
	st.shared.u16 	[%r1432], %rs131;
$L__BB3_135:
	setp.eq.s32 	%p89, %r418, 8;
	@%p89 bra 	$L__BB3_190;
	setp.lt.u32 	%p90, %r11, 9;
	@%p90 bra 	$L__BB3_138;
	mov.b32 	{%rs133, %rs134}, %r3228;
	mul.wide.s16 	%r1433, %rs134, 2;
	mov.u32 	%r1434, _ZN15flash_llm_utils4smemE;
	add.s32 	%r1435, %r1434, %r1433;
	st.shared.u16 	[%r1435], %rs133;
	mov.b32 	{%rs135, %rs136}, %r3227;
	mul.wide.s16 	%r1436, %rs136, 2;
	add.s32 	%r1437, %r1434, %r1436;
	st.shared.u16 	[%r1437], %rs135;
	mov.b32 	{%rs137, %rs138}, %r3226;
	mul.wide.s16 	%r1438, %rs138, 2;
	add.s32 	%r1439, %r1434, %r1438;
	st.shared.u16 	[%r1439], %rs137;
	mov.b32 	{%rs139, %rs140}, %r3225;
	mul.wide.s16 	%r1440, %rs140, 2;
	add.s32 	%r1441, %r1434, %r1440;
	st.shared.u16 	[%r1441], %rs139;
$L__BB3_138:
	setp.lt.u32 	%p91, %r12, 9;
	@%p91 bra 	$L__BB3_140;
	mov.b32 	{%rs141, %rs142}, %r3293;
	mov.u32 	%r1442, _ZN15flash_llm_utils4smemE;
	add.s32 	%r1443, %r1442, 16384;
	mul.wide.s16 	%r1444, %rs142, 2;
	add.s32 	%r1445, %r1443, %r1444;
	st.shared.u16 	[%r1445], %rs141;
	mov.b32 	{%rs143, %rs144}, %r3294;
	mul.wide.s16 	%r1446, %rs144, 2;
	add.s32 	%r1447, %r1443, %r1446;
	st.shared.u16 	[%r1447], %rs143;
	mov.b32 	{%rs145, %rs146}, %r3295;
	mul.wide.s16 	%r1448, %rs146, 2;
	add.s32 	%r1449, %r1443, %r1448;
	st.shared.u16 	[%r1449], %rs145;
	mov.b32 	{%rs147, %rs148}, %r3296;
	mul.wide.s16 	%r1450, %rs148, 2;
	add.s32 	%r1451, %r1443, %r1450;
	st.shared.u16 	[%r1451], %rs147;
$L__BB3_140:
	setp.eq.s32 	%p92, %r418, 9;
	@%p92 bra 	$L__BB3_190;
	setp.lt.u32 	%p93, %r11, 10;
	@%p93 bra 	$L__BB3_143;
	mov.b32 	{%rs149, %rs150}, %r3224;
	mul.wide.s16 	%r1452, %rs150, 2;
	mov.u32 	%r1453, _ZN15flash_llm_utils4smemE;
	add.s32 	%r1454, %r1453, %r1452;
	st.shared.u16 	[%r1454], %rs149;
	mov.b32 	{%rs151, %rs152}, %r3223;
	mul.wide.s16 	%r1455, %rs152, 2;
	add.s32 	%r1456, %r1453, %r1455;
	st.shared.u16 	[%r1456], %rs151;
	mov.b32 	{%rs153, %rs154}, %r3222;
	mul.wide.s16 	%r1457, %rs154, 2;
	add.s32 	%r1458, %r1453, %r1457;
	st.shared.u16 	[%r1458], %rs153;
	mov.b32 	{%rs155, %rs156}, %r3221;
	mul.wide.s16 	%r1459, %rs156, 2;
	add.s32 	%r1460, %r1453, %r1459;
	st.shared.u16 	[%r1460], %rs155;
$L__BB3_143:
	setp.lt.u32 	%p94, %r12, 10;
	@%p94 bra 	$L__BB3_145;
	mov.b32 	{%rs157, %rs158}, %r3297;
	mov.u32 	%r1461, _ZN15flash_llm_utils4smemE;
	add.s32 	%r1462, %r1461, 16384;
	mul.wide.s16 	%r1463, %rs158, 2;
	add.s32 	%r1464, %r1462, %r1463;
	st.shared.u16 	[%r1464], %rs157;
	mov.b32 	{%rs159, %rs160}, %r3298;
	mul.wide.s16 	%r1465, %rs160, 2;
	add.s32 	%r1466, %r1462, %r1465;
	st.shared.u16 	[%r1466], %rs159;
	mov.b32 	{%rs161, %rs162}, %r3299;
	mul.wide.s16 	%r1467, %rs162, 2;
	add.s32 	%r1468, %r1462, %r1467;
	st.shared.u16 	[%r1468], %rs161;
	mov.b32 	{%rs163, %rs164}, %r3300;
	mul.wide.s16 	%r1469, %rs164, 2;
	add.s32 	%r1470, %r1462, %r1469;
	st.shared.u16 	[%r1470], %rs163;
$L__BB3_145:
	setp.eq.s32 	%p95, %r418, 10;
	@%p95 bra 	$L__BB3_190;
	setp.lt.u32 	%p96, %r11, 11;
	@%p96 bra 	$L__BB3_148;
	mov.b32 	{%rs165, %rs166}, %r3220;
	mul.wide.s16 	%r1471, %rs166, 2;
	mov.u32 	%r1472, _ZN15flash_llm_utils4smemE;
	add.s32 	%r1473, %r1472, %r1471;
	st.shared.u16 	[%r1473], %rs165;
	mov.b32 	{%rs167, %rs168}, %r3219;
	mul.wide.s16 	%r1474, %rs168, 2;
	add.s32 	%r1475, %r1472, %r1474;
	st.shared.u16 	[%r1475], %rs167;
	mov.b32 	{%rs169, %rs170}, %r3218;
	mul.wide.s16 	%r1476, %rs170, 2;
	add.s32 	%r1477, %r1472, %r1476;
	st.shared.u16 	[%r1477], %rs169;
	mov.b32 	{%rs171, %rs172}, %r3217;
	mul.wide.s16 	%r1478, %rs172, 2;
	add.s32 	%r1479, %r1472, %r1478;
	st.shared.u16 	[%r1479], %rs171;
$L__BB3_148:
	setp.lt.u32 	%p97, %r12, 11;
	@%p97 bra 	$L__BB3_150;
	mov.b32 	{%rs173, %rs174}, %r3301;
	mov.u32 	%r1480, _ZN15flash_llm_utils4smemE;
	add.s32 	%r1481, %r1480, 16384;
	mul.wide.s16 	%r1482, %rs174, 2;
	add.s32 	%r1483, %r1481, %r1482;
	st.shared.u16 	[%r1483], %rs173;
	mov.b32 	{%rs175, %rs176}, %r3302;
	mul.wide.s16 	%r1484, %rs176, 2;
	add.s32 	%r1485, %r1481, %r1484;
	st.shared.u16 	[%r1485], %rs175;
	mov.b32 	{%rs177, %rs178}, %r3303;
	mul.wide.s16 	%r1486, %rs178, 2;
	add.s32 	%r1487, %r1481, %r1486;
	st.shared.u16 	[%r1487], %rs177;
	mov.b32 	{%rs179, %rs180}, %r3304;
	mul.wide.s16 	%r1488, %rs180, 2;
	add.s32 	%r1489, %r1481, %r1488;
	st.shared.u16 	[%r1489], %rs179;
$L__BB3_150:
	setp.eq.s32 	%p98, %r418, 11;
	@%p98 bra 	$L__BB3_190;
	setp.lt.u32 	%p99, %r11, 12;
	@%p99 bra 	$L__BB3_153;
	mov.b32 	{%rs181, %rs182}, %r3216;
	mul.wide.s16 	%r1490, %rs182, 2;
	mov.u32 	%r1491, _ZN15flash_llm_utils4smemE;
	add.s32 	%r1492, %r1491, %r1490;
	st.shared.u16 	[%r1492], %rs181;
	mov.b32 	{%rs183, %rs184}, %r3215;
	mul.wide.s16 	%r1493, %rs184, 2;
	add.s32 	%r1494, %r1491, %r1493;
	st.shared.u16 	[%r1494], %rs183;
	mov.b32 	{%rs185, %rs186}, %r3214;
	mul.wide.s16 	%r1495, %rs186, 2;
	add.s32 	%r1496, %r1491, %r1495;
	st.shared.u16 	[%r1496], %rs185;
	mov.b32 	{%rs187, %rs188}, %r3213;
	mul.wide.s16 	%r1497, %rs188, 2;
	add.s32 	%r1498, %r1491, %r1497;
	st.shared.u16 	[%r1498], %rs187;
$L__BB3_153:
	setp.lt.u32 	%p100, %r12, 12;
	@%p100 bra 	$L__BB3_155;
	mov.b32 	{%rs189, %rs190}, %r3305;
	mov.u32 	%r1499, _ZN15flash_llm_utils4smemE;
	add.s32 	%r1500, %r1499, 16384;
	mul.wide.s16 	%r1501, %rs190, 2;
	add.s32 	%r1502, %r1500, %r1501;
	st.shared.u16 	[%r1502], %rs189;
	mov.b32 	{%rs191, %rs192}, %r3306;
	mul.wide.s16 	%r1503, %rs192, 2;
	add.s32 	%r1504, %r1500, %r1503;
	st.shared.u16 	[%r1504], %rs191;
	mov.b32 	{%rs193, %rs194}, %r3307;
	mul.wide.s16 	%r1505, %rs194, 2;
	add.s32 	%r1506, %r1500, %r1505;
	st.shared.u16 	[%r1506], %rs193;
	mov.b32 	{%rs195, %rs196}, %r3308;
	mul.wide.s16 	%r1507, %rs196, 2;
	add.s32 	%r1508, %r1500, %r1507;
	st.shared.u16 	[%r1508], %rs195;
$L__BB3_155:
	setp.eq.s32 	%p101, %r418, 12;
	@%p101 bra 	$L__BB3_190;
	setp.lt.u32 	%p102, %r11, 13;
	@%p102 bra 	$L__BB3_158;
	mov.b32 	{%rs197, %rs198}, %r3665;
	mul.wide.s16 	%r1509, %rs198, 2;
	mov.u32 	%r1510, _ZN15flash_llm_utils4smemE;
	add.s32 	%r1511, %r1510, %r1509;
	st.shared.u16 	[%r1511], %rs197;
	mov.b32 	{%rs199, %rs200}, %r3666;
	mul.wide.s16 	%r1512, %rs200, 2;
	add.s32 	%r1513, %r1510, %r1512;
	st.shared.u16 	[%r1513], %rs199;
	mov.b32 	{%rs201, %rs202}, %r3667;
	mul.wide.s16 	%r1514, %rs202, 2;
	add.s32 	%r1515, %r1510, %r1514;
	st.shared.u16 	[%r1515], %rs201;
	mov.b32 	{%rs203, %rs204}, %r3668;
	mul.wide.s16 	%r1516, %rs204, 2;
	add.s32 	%r1517, %r1510, %r1516;
	st.shared.u16 	[%r1517], %rs203;
$L__BB3_158:
	setp.eq.s32 	%p103, %r418, 13;
	@%p103 bra 	$L__BB3_190;
	setp.lt.u32 	%p104, %r11, 14;
	@%p104 bra 	$L__BB3_161;
	mov.b32 	{%rs205, %rs206}, %r3265;
	mul.wide.s16 	%r1518, %rs206, 2;
	mov.u32 	%r1519, _ZN15flash_llm_utils4smemE;
	add.s32 	%r1520, %r1519, %r1518;
	st.shared.u16 	[%r1520], %rs205;
	mov.b32 	{%rs207, %rs208}, %r3266;
	mul.wide.s16 	%r1521, %rs208, 2;
	add.s32 	%r1522, %r1519, %r1521;
	st.shared.u16 	[%r1522], %rs207;
	mov.b32 	{%rs209, %rs210}, %r3267;
	mul.wide.s16 	%r1523, %rs210, 2;
	add.s32 	%r1524, %r1519, %r1523;
	st.shared.u16 	[%r1524], %rs209;
	mov.b32 	{%rs211, %rs212}, %r3268;
	mul.wide.s16 	%r1525, %rs212, 2;
	add.s32 	%r1526, %r1519, %r1525;
	st.shared.u16 	[%r1526], %rs211;
$L__BB3_161:
	setp.eq.s32 	%p105, %r418, 14;
	@%p105 bra 	$L__BB3_190;
	setp.lt.u32 	%p106, %r11, 15;
	@%p106 bra 	$L__BB3_164;
	mov.b32 	{%rs213, %rs214}, %r3269;
	mul.wide.s16 	%r1527, %rs214, 2;
	mov.u32 	%r1528, _ZN15flash_llm_utils4smemE;
	add.s32 	%r1529, %r1528, %r1527;
	st.shared.u16 	[%r1529], %rs213;
	mov.b32 	{%rs215, %rs216}, %r3270;
	mul.wide.s16 	%r1530, %rs216, 2;
	add.s32 	%r1531, %r1528, %r1530;
	st.shared.u16 	[%r1531], %rs215;
	mov.b32 	{%rs217, %rs218}, %r3271;
	mul.wide.s16 	%r1532, %rs218, 2;
	add.s32 	%r1533, %r1528, %r1532;
	st.shared.u16 	[%r1533], %rs217;
	mov.b32 	{%rs219, %rs220}, %r3272;
	mul.wide.s16 	%r1534, %rs220, 2;
	add.s32 	%r1535, %r1528, %r1534;
	st.shared.u16 	[%r1535], %rs219;
$L__BB3_164:
	setp.eq.s32 	%p107, %r418, 15;
	@%p107 bra 	$L__BB3_190;
	setp.lt.u32 	%p108, %r11, 16;
	@%p108 bra 	$L__BB3_167;
	mov.b32 	{%rs221, %rs222}, %r3273;
	mul.wide.s16 	%r1536, %rs222, 2;
	mov.u32 	%r1537, _ZN15flash_llm_utils4smemE;
	add.s32 	%r1538, %r1537, %r1536;
	st.shared.u16 	[%r1538], %rs221;
	mov.b32 	{%rs223, %rs224}, %r3274;
	mul.wide.s16 	%r1539, %rs224, 2;
	add.s32 	%r1540, %r1537, %r1539;
	st.shared.u16 	[%r1540], %rs223;
	mov.b32 	{%rs225, %rs226}, %r3275;
	mul.wide.s16 	%r1541, %rs226, 2;
	add.s32 	%r1542, %r1537, %r1541;
	st.shared.u16 	[%r1542], %rs225;
	mov.b32 	{%rs227, %rs228}, %r3276;
	mul.wide.s16 	%r1543, %rs228, 2;
	add.s32 	%r1544, %r1537, %r1543;
	st.shared.u16 	[%r1544], %rs227;
$L__BB3_167:
	setp.eq.s32 	%p109, %r418, 16;
	@%p109 bra 	$L__BB3_190;
	setp.lt.u32 	%p110, %r11, 17;
	@%p110 bra 	$L__BB3_170;
	mov.b32 	{%rs229, %rs230}, %r3277;
	mul.wide.s16 	%r1545, %rs230, 2;
	mov.u32 	%r1546, _ZN15flash_llm_utils4smemE;
	add.s32 	%r1547, %r1546, %r1545;
	st.shared.u16 	[%r1547], %rs229;
	mov.b32 	{%rs231, %rs232}, %r3278;
	mul.wide.s16 	%r1548, %rs232, 2;
	add.s32 	%r1549, %r1546, %r1548;
	st.shared.u16 	[%r1549], %rs231;
	mov.b32 	{%rs233, %rs234}, %r3279;
	mul.wide.s16 	%r1550, %rs234, 2;
	add.s32 	%r1551, %r1546, %r1550;
	st.shared.u16 	[%r1551], %rs233;
	mov.b32 	{%rs235, %rs236}, %r3280;
	mul.wide.s16 	%r1552, %rs236, 2;
	add.s32 	%r1553, %r1546, %r1552;
	st.shared.u16 	[%r1553], %rs235;
$L__BB3_170:
	setp.eq.s32 	%p111, %r418, 17;
	@%p111 bra 	$L__BB3_190;
	setp.lt.u32 	%p112, %r11, 18;
	@%p112 bra 	$L__BB3_173;
	mov.b32 	{%rs237, %rs238}, %r3281;
	mul.wide.s16 	%r1554, %rs238, 2;
	mov.u32 	%r1555, _ZN15flash_llm_utils4smemE;
	add.s32 	%r1556, %r1555, %r1554;
	st.shared.u16 	[%r1556], %rs237;
	mov.b32 	{%rs239, %rs240}, %r3282;
	mul.wide.s16 	%r1557, %rs240, 2;
	add.s32 	%r1558, %r1555, %r1557;
	st.shared.u16 	[%r1558], %rs239;
	mov.b32 	{%rs241, %rs242}, %r3283;
	mul.wide.s16 	%r1559, %rs242, 2;
	add.s32 	%r1560, %r1555, %r1559;
	st.shared.u16 	[%r1560], %rs241;
	mov.b32 	{%rs243, %rs244}, %r3284;
	mul.wide.s16 	%r1561, %rs244, 2;
	add.s32 	%r1562, %r1555, %r1561;
	st.shared.u16 	[%r1562], %rs243;
$L__BB3_173:
	setp.eq.s32 	%p113, %r418, 18;
	@%p113 bra 	$L__BB3_190;
	setp.lt.u32 	%p114, %r11, 19;
	@%p114 bra 	$L__BB3_176;
	mov.b32 	{%rs245, %rs246}, %r3285;
	mul.wide.s16 	%r1563, %rs246, 2;
	mov.u32 	%r1564, _ZN15flash_llm_utils4smemE;
	add.s32 	%r1565, %r1564, %r1563;
	st.shared.u16 	[%r1565], %rs245;
	mov.b32 	{%rs247, %rs248}, %r3286;
	mul.wide.s16 	%r1566, %rs248, 2;
	add.s32 	%r1567, %r1564, %r1566;
	st.shared.u16 	[%r1567], %rs247;
	mov.b32 	{%rs249, %rs250}, %r3287;
	mul.wide.s16 	%r1568, %rs250, 2;
	add.s32 	%r1569, %r1564, %r1568;
	st.shared.u16 	[%r1569], %rs249;
	mov.b32 	{%rs251, %rs252}, %r3288;
	mul.wide.s16 	%r1570, %rs252, 2;
	add.s32 	%r1571, %r1564, %r1570;
	st.shared.u16 	[%r1571], %rs251;
$L__BB3_176:
	setp.eq.s32 	%p115, %r418, 19;
	@%p115 bra 	$L__BB3_190;
	setp.lt.u32 	%p116, %r11, 20;
	@%p116 bra 	$L__BB3_179;
	mov.b32 	{%rs253, %rs254}, %r3289;
	mul.wide.s16 	%r1572, %rs254, 2;
	mov.u32 	%r1573, _ZN15flash_llm_utils4smemE;
	add.s32 	%r1574, %r1573, %r1572;
	st.shared.u16 	[%r1574], %rs253;
	mov.b32 	{%rs255, %rs256}, %r3290;
	mul.wide.s16 	%r1575, %rs256, 2;
	add.s32 	%r1576, %r1573, %r1575;
	st.shared.u16 	[%r1576], %rs255;
	mov.b32 	{%rs257, %rs258}, %r3291;
	mul.wide.s16 	%r1577, %rs258, 2;
	add.s32 	%r1578, %r1573, %r1577;
	st.shared.u16 	[%r1578], %rs257;
	mov.b32 	{%rs259, %rs260}, %r3292;
	mul.wide.s16 	%r1579, %rs260, 2;
	add.s32 	%r1580, %r1573, %r1579;
	st.shared.u16 	[%r1580], %rs259;
$L__BB3_179:
	setp.eq.s32 	%p117, %r418, 20;
	@%p117 bra 	$L__BB3_190;
	setp.lt.u32 	%p118, %r11, 21;
	@%p118 bra 	$L__BB3_182;
	mov.b32 	{%rs261, %rs262}, %r3293;
	mul.wide.s16 	%r1581, %rs262, 2;
	mov.u32 	%r1582, _ZN15flash_llm_utils4smemE;
	add.s32 	%r1583, %r1582, %r1581;
	st.shared.u16 	[%r1583], %rs261;
	mov.b32 	{%rs263, %rs264}, %r3294;
	mul.wide.s16 	%r1584, %rs264, 2;
	add.s32 	%r1585, %r1582, %r1584;
	st.shared.u16 	[%r1585], %rs263;
	mov.b32 	{%rs265, %rs266}, %r3295;
	mul.wide.s16 	%r1586, %rs266, 2;
	add.s32 	%r1587, %r1582, %r1586;
	st.shared.u16 	[%r1587], %rs265;
	mov.b32 	{%rs267, %rs268}, %r3296;
	mul.wide.s16 	%r1588, %rs268, 2;
	add.s32 	%r1589, %r1582, %r1588;
	st.shared.u16 	[%r1589], %rs267;
$L__BB3_182:
	setp.eq.s32 	%p119, %r418, 21;
	@%p119 bra 	$L__BB3_190;
	setp.lt.u32 	%p120, %r11, 22;
	@%p120 bra 	$L__BB3_185;
	mov.b32 	{%rs269, %rs270}, %r3297;
	mul.wide.s16 	%r1590, %rs270, 2;
	mov.u32 	%r1591, _ZN15flash_llm_utils4smemE;
	add.s32 	%r1592, %r1591, %r1590;
	st.shared.u16 	[%r1592], %rs269;
	mov.b32 	{%rs271, %rs272}, %r3298;
	mul.wide.s16 	%r1593, %rs272, 2;
	add.s32 	%r1594, %r1591, %r1593;
	st.shared.u16 	[%r1594], %rs271;
	mov.b32 	{%rs273, %rs274}, %r3299;
	mul.wide.s16 	%r1595, %rs274, 2;
	add.s32 	%r1596, %r1591, %r1595;
	st.shared.u16 	[%r1596], %rs273;
	mov.b32 	{%rs275, %rs276}, %r3300;
	mul.wide.s16 	%r1597, %rs276, 2;
	add.s32 	%r1598, %r1591, %r1597;
	st.shared.u16 	[%r1598], %rs275;
$L__BB3_185:
	setp.eq.s32 	%p121, %r418, 22;
	@%p121 bra 	$L__BB3_190;
	setp.lt.u32 	%p122, %r11, 23;
	@%p122 bra 	$L__BB3_188;
	mov.b32 	{%rs277, %rs278}, %r3301;
	mul.wide.s16 	%r1599, %rs278, 2;
	mov.u32 	%r1600, _ZN15flash_llm_utils4smemE;
	add.s32 	%r1601, %r1600, %r1599;
	st.shared.u16 	[%r1601], %rs277;
	mov.b32 	{%rs279, %rs280}, %r3302;
	mul.wide.s16 	%r1602, %rs280, 2;
	add.s32 	%r1603, %r1600, %r1602;
	st.shared.u16 	[%r1603], %rs279;
	mov.b32 	{%rs281, %rs282}, %r3303;
	mul.wide.s16 	%r1604, %rs282, 2;
	add.s32 	%r1605, %r1600, %r1604;
	st.shared.u16 	[%r1605], %rs281;
	mov.b32 	{%rs283, %rs284}, %r3304;
	mul.wide.s16 	%r1606, %rs284, 2;
	add.s32 	%r1607, %r1600, %r1606;
	st.shared.u16 	[%r1607], %rs283;
$L__BB3_188:
	setp.eq.s32 	%p123, %r418, 23;
	setp.lt.u32 	%p124, %r11, 24;
	or.pred  	%p125, %p123, %p124;
	@%p125 bra 	$L__BB3_190;
	mov.b32 	{%rs285, %rs286}, %r3305;
	mul.wide.s16 	%r1609, %rs286, 2;
	mov.u32 	%r1610, _ZN15flash_llm_utils4smemE;
	add.s32 	%r1611, %r1610, %r1609;
	st.shared.u16 	[%r1611], %rs285;
	mov.b32 	{%rs287, %rs288}, %r3306;
	mul.wide.s16 	%r1612, %rs288, 2;
	add.s32 	%r1613, %r1610, %r1612;
	st.shared.u16 	[%r1613], %rs287;
	mov.b32 	{%rs289, %rs290}, %r3307;
	mul.wide.s16 	%r1614, %rs290, 2;
	add.s32 	%r1615, %r1610, %r1614;
	st.shared.u16 	[%r1615], %rs289;
	mov.b32 	{%rs291, %rs292}, %r3308;
	mul.wide.s16 	%r1616, %rs292, 2;
	add.s32 	%r1617, %r1610, %r1616;
	st.shared.u16 	[%r1617], %rs291;
$L__BB3_190:
	// begin inline asm
	cp.async.wait_group 0;

	// end inline asm
	bar.sync 	0;
	ld.global.u32 	%r3476, [%rd2+4];
	ld.global.u32 	%r3474, [%rd3+4];
	setp.lt.s32 	%p126, %r5, 1;
	mov.b32 	%r3713, 0;
	mov.u32 	%r3714, %r3713;
	mov.u32 	%r3715, %r3713;
	mov.u32 	%r3716, %r3713;
	mov.u32 	%r3717, %r3713;
	mov.u32 	%r3718, %r3713;
	mov.u32 	%r3719, %r3713;
	mov.u32 	%r3720, %r3713;
	mov.u32 	%r3721, %r3713;
	mov.u32 	%r3722, %r3713;
	mov.u32 	%r3723, %r3713;
	mov.u32 	%r3724, %r3713;
	mov.u32 	%r3725, %r3713;
	mov.u32 	%r3726, %r3713;
	mov.u32 	%r3727, %r3713;
	mov.u32 	%r3728, %r3713;
	mov.u32 	%r3729, %r3713;
	mov.u32 	%r3730, %r3713;
	mov.u32 	%r3731, %r3713;
	mov.u32 	%r3732, %r3713;
	mov.u32 	%r3733, %r3713;
	mov.u32 	%r3734, %r3713;
	mov.u32 	%r3735, %r3713;
	mov.u32 	%r3736, %r3713;
	mov.u32 	%r3737, %r3713;
	mov.u32 	%r3738, %r3713;
	mov.u32 	%r3739, %r3713;
	mov.u32 	%r3740, %r3713;
	mov.u32 	%r3741, %r3713;
	mov.u32 	%r3742, %r3713;
	mov.u32 	%r3743, %r3713;
	mov.u32 	%r3744, %r3713;
	mov.u32 	%r3745, %r3713;
	mov.u32 	%r3746, %r3713;
	mov.u32 	%r3747, %r3713;
	mov.u32 	%r3748, %r3713;
	mov.u32 	%r3749, %r3713;
	mov.u32 	%r3750, %r3713;
	mov.u32 	%r3751, %r3713;
	mov.u32 	%r3752, %r3713;
	mov.u32 	%r3753, %r3713;
	mov.u32 	%r3754, %r3713;
	mov.u32 	%r3755, %r3713;
	mov.u32 	%r3756, %r3713;
	mov.u32 	%r3757, %r3713;
	mov.u32 	%r3758, %r3713;
	mov.u32 	%r3759, %r3713;
	mov.u32 	%r3760, %r3713;
	mov.u32 	%r3761, %r3713;
	mov.u32 	%r3762, %r3713;
	mov.u32 	%r3763, %r3713;
	mov.u32 	%r3764, %r3713;
	mov.u32 	%r3765, %r3713;
	mov.u32 	%r3766, %r3713;
	mov.u32 	%r3767, %r3713;
	mov.u32 	%r3768, %r3713;
	mov.u32 	%r3769, %r3713;
	mov.u32 	%r3770, %r3713;
	mov.u32 	%r3771, %r3713;
	mov.u32 	%r3772, %r3713;
	mov.u32 	%r3773, %r3713;
	mov.u32 	%r3774, %r3713;
	mov.u32 	%r3775, %r3713;
	mov.u32 	%r3776, %r3713;
	@%p126 bra 	$L__BB3_383;
	ld.global.u32 	%r1621, [%rd2+8];
	ld.global.u32 	%r1622, [%rd3+8];
	add.s32 	%r1623, %r4, %r3;
	neg.s32 	%r3310, %r1623;
	sub.s32 	%r3473, %r1622, %r3474;
	sub.s32 	%r3475, %r1621, %r3476;
	mov.b32 	%r3311, -1;
	mov.b32 	%r3309, 0;
	mov.u32 	%r3713, %r3309;
	mov.u32 	%r3714, %r3309;
	mov.u32 	%r3715, %r3309;
	mov.u32 	%r3716, %r3309;
	mov.u32 	%r3717, %r3309;
	mov.u32 	%r3718, %r3309;
	mov.u32 	%r3719, %r3309;
	mov.u32 	%r3720, %r3309;
	mov.u32 	%r3721, %r3309;
	mov.u32 	%r3722, %r3309;
	mov.u32 	%r3723, %r3309;
	mov.u32 	%r3724, %r3309;
	mov.u32 	%r3725, %r3309;
	mov.u32 	%r3726, %r3309;
	mov.u32 	%r3727, %r3309;
	mov.u32 	%r3728, %r3309;
	mov.u32 	%r3729, %r3309;
	mov.u32 	%r3730, %r3309;
	mov.u32 	%r3731, %r3309;
	mov.u32 	%r3732, %r3309;
	mov.u32 	%r3733, %r3309;
	mov.u32 	%r3734, %r3309;
	mov.u32 	%r3735, %r3309;
	mov.u32 	%r3736, %r3309;
	mov.u32 	%r3737, %r3309;
	mov.u32 	%r3738, %r3309;
	mov.u32 	%r3739, %r3309;
	mov.u32 	%r3740, %r3309;
	mov.u32 	%r3741, %r3309;
	mov.u32 	%r3742, %r3309;
	mov.u32 	%r3743, %r3309;
	mov.u32 	%r3744, %r3309;
	mov.u32 	%r3745, %r3309;
	mov.u32 	%r3746, %r3309;
	mov.u32 	%r3747, %r3309;
	mov.u32 	%r3748, %r3309;
	mov.u32 	%r3749, %r3309;
	mov.u32 	%r3750, %r3309;
	mov.u32 	%r3751, %r3309;
	mov.u32 	%r3752, %r3309;
	mov.u32 	%r3753, %r3309;
	mov.u32 	%r3754, %r3309;
	mov.u32 	%r3755, %r3309;
	mov.u32 	%r3756, %r3309;
	mov.u32 	%r3757, %r3309;
	mov.u32 	%r3758, %r3309;
	mov.u32 	%r3759, %r3309;
	mov.u32 	%r3760, %r3309;
	mov.u32 	%r3761, %r3309;
	mov.u32 	%r3762, %r3309;
	mov.u32 	%r3763, %r3309;
	mov.u32 	%r3764, %r3309;
	mov.u32 	%r3765, %r3309;
	mov.u32 	%r3766, %r3309;
	mov.u32 	%r3767, %r3309;
	mov.u32 	%r3768, %r3309;
	mov.u32 	%r3769, %r3309;
	mov.u32 	%r3770, %r3309;
	mov.u32 	%r3771, %r3309;
	mov.u32 	%r3772, %r3309;
	mov.u32 	%r3773, %r3309;
	mov.u32 	%r3774, %r3309;
	mov.u32 	%r3775, %r3309;
	mov.u32 	%r3776, %r3309;
	mov.u32 	%r3472, %r3309;
$L__BB3_192:
	.pragma "nounroll";
	mov.u32 	%r591, %r3476;
	mov.u32 	%r590, %r3475;
	mov.u32 	%r589, %r3474;
	mov.u32 	%r588, %r3473;
	add.s32 	%r1640, %r3311, 1;
	not.b32 	%r1641, %r1640;
	mul.wide.u32 	%rd78, %r3472, 4;
	add.s64 	%rd79, %rd2, %rd78;
	ld.global.u32 	%r3476, [%rd79+8];
	ld.global.u32 	%r1642, [%rd79+12];
	sub.s32 	%r3475, %r1642, %r3476;
	add.s64 	%rd80, %rd3, %rd78;
	ld.global.u32 	%r3474, [%rd80+8];
	ld.global.u32 	%r1643, [%rd80+12];
	sub.s32 	%r3473, %r1643, %r3474;
	add.s32 	%r3309, %r3309, 64;
	and.b32  	%r1644, %r1641, 1;
	mov.u32 	%r1645, _ZN15flash_llm_utils4smemE;
	mad.lo.s32 	%r1646, %r1644, 36864, %r1645;
	and.b32  	%r1647, %r1640, 1;
	setp.eq.b32 	%p1, %r1647, 1;
	mov.u32 	%r597, %tid.x;
	shl.b32 	%r1648, %r597, 7;
	and.b32  	%r1649, %r1648, 126976;
	shl.b32 	%r1650, %r597, 3;
	and.b32  	%r1651, %r1650, 248;
	or.b32  	%r1652, %r1649, %r1651;
	shl.b32 	%r1653, %r1652, 1;
	add.s32 	%r1624, %r1646, %r1653;
	mov.b64 	%rd77, 0;
	// begin inline asm
	{ 
  cp.async.cg.shared.global [%r1624], [%rd77], 16, 0;
}

	// end inline asm
	add.s32 	%r1625, %r1624, 512;
	// begin inline asm
	{ 
  cp.async.cg.shared.global [%r1625], [%rd77], 16, 0;
}

	// end inline asm
	add.s32 	%r1626, %r1624, 1024;
	// begin inline asm
	{ 
  cp.async.cg.shared.global [%r1626], [%rd77], 16, 0;
}

	// end inline asm
	add.s32 	%r1627, %r1624, 1536;
	// begin inline asm
	{ 
  cp.async.cg.shared.global [%r1627], [%rd77], 16, 0;
}

	// end inline asm
	add.s32 	%r1628, %r1624, 2048;
	// begin inline asm
	{ 
  cp.async.cg.shared.global [%r1628], [%rd77], 16, 0;
}

	// end inline asm
	add.s32 	%r1629, %r1624, 2560;
	// begin inline asm
	{ 
  cp.async.cg.shared.global [%r1629], [%rd77], 16, 0;
}

	// end inline asm
	add.s32 	%r1630, %r1624, 3072;
	// begin inline asm
	{ 
  cp.async.cg.shared.global [%r1630], [%rd77], 16, 0;
}

	// end inline asm
	add.s32 	%r1631, %r1624, 3584;
	// begin inline asm
	{ 
  cp.async.cg.shared.global [%r1631], [%rd77], 16, 0;
}

	// end inline asm
	add.s32 	%r1632, %r1624, 4096;
	// begin inline asm
	{ 
  cp.async.cg.shared.global [%r1632], [%rd77], 16, 0;
}

	// end inline asm
	add.s32 	%r1633, %r1624, 4608;
	// begin inline asm
	{ 
  cp.async.cg.shared.global [%r1633], [%rd77], 16, 0;
}

	// end inline asm
	add.s32 	%r1634, %r1624, 5120;
	// begin inline asm
	{ 
  cp.async.cg.shared.global [%r1634], [%rd77], 16, 0;
}

	// end inline asm
	add.s32 	%r1635, %r1624, 5632;
	// begin inline asm
	{ 
  cp.async.cg.shared.global [%r1635], [%rd77], 16, 0;
}

	// end inline asm
	add.s32 	%r1636, %r1624, 6144;
	// begin inline asm
	{ 
  cp.async.cg.shared.global [%r1636], [%rd77], 16, 0;
}

	// end inline asm
	add.s32 	%r1637, %r1624, 6656;
	// begin inline asm
	{ 
  cp.async.cg.shared.global [%r1637], [%rd77], 16, 0;
}

	// end inline asm
	add.s32 	%r1638, %r1624, 7168;
	// begin inline asm
	{ 
  cp.async.cg.shared.global [%r1638], [%rd77], 16, 0;
}

	// end inline asm
	add.s32 	%r1639, %r1624, 7680;
	// begin inline asm
	{ 
  cp.async.cg.shared.global [%r1639], [%rd77], 16, 0;
}

	// end inline asm
	// begin inline asm
	cp.async.commit_group;

	// end inline asm
	shr.s32 	%r1654, %r590, 31;
	shr.u32 	%r1655, %r1654, 25;
	add.s32 	%r1656, %r590, %r1655;
	shr.s32 	%r1657, %r1656, 7;
	and.b32  	%r1658, %r1656, -128;
	sub.s32 	%r1659, %r590, %r1658;
	setp.lt.u32 	%p127, %r597, %r1659;
	selp.u32 	%r1660, 1, 0, %p127;
	add.s32 	%r598, %r1657, %r1660;
	shr.s32 	%r1661, %r588, 31;
	shr.u32 	%r1662, %r1661, 25;
	add.s32 	%r1663, %r588, %r1662;
	shr.s32 	%r1664, %r1663, 7;
	and.b32  	%r1665, %r1663, -128;
	sub.s32 	%r1666, %r588, %r1665;
	setp.lt.u32 	%p128, %r597, %r1666;
	selp.u32 	%r1667, 1, 0, %p128;
	add.s32 	%r599, %r1664, %r1667;
	max.s32 	%r600, %r590, %r588;
	setp.ge.s32 	%p129, %r597, %r600;
	@%p129 bra 	$L__BB3_287;
	ld.param.u64 	%rd136, [_ZN15flash_llm_utils11SpMM_KernelINS_12TilingConfigILi4ELi1ELi2ELi0EEENS_18SparseKernelConfigILi96EEEEEvPK6__halfPK5uint4PKiS7_PS5_iiii_param_1];
	cvt.s64.s32 	%rd81, %r591;
	setp.ge.s32 	%p130, %r597, %r590;
	cvt.u64.u32 	%rd82, %r597;
	add.s64 	%rd83, %rd81, %rd82;
	cvta.to.global.u64 	%rd8, %rd136;
	shl.b64 	%rd84, %rd83, 4;
	add.s64 	%rd9, %rd8, %rd84;
	@%p130 bra 	$L__BB3_195;
	ld.global.v4.b32 	{%r3664, %r3663, %r3662, %r3661}, [%rd9];
$L__BB3_195:
	setp.ge.s32 	%p131, %r597, %r588;
	cvt.s64.s32 	%rd85, %r589;
	cvt.u64.u32 	%rd86, %r597;
	add.s64 	%rd87, %rd85, %rd86;
	shl.b64 	%rd88, %rd87, 4;
	add.s64 	%rd10, %rd8, %rd88;
	@%p131 bra 	$L__BB3_197;
	ld.global.v4.b32 	{%r3665, %r3666, %r3667, %r3668}, [%rd10];
$L__BB3_197:
	add.s32 	%r617, %r597, 128;
	setp.ge.s32 	%p132, %r617, %r600;
	@%p132 bra 	$L__BB3_287;
	setp.ge.s32 	%p133, %r617, %r590;
	@%p133 bra 	$L__BB3_200;
	ld.global.v4.b32 	{%r3256, %r3255, %r3254, %r3253}, [%rd9+2048];
$L__BB3_200:
	setp.ge.s32 	%p134, %r617, %r588;
	@%p134 bra 	$L__BB3_202;
	ld.global.v4.b32 	{%r3265, %r3266, %r3267, %r3268}, [%rd10+2048];
$L__BB3_202:
	add.s32 	%r634, %r597, 256;
	setp.ge.s32 	%p135, %r634, %r600;
	@%p135 bra 	$L__BB3_287;
	setp.ge.s32 	%p136, %r634, %r590;
	@%p136 bra 	$L__BB3_205;
	ld.global.v4.b32 	{%r3252, %r3251, %r3250, %r3249}, [%rd9+4096];
$L__BB3_205:
	setp.ge.s32 	%p137, %r634, %r588;
	@%p137 bra 	$L__BB3_207;
	ld.global.v4.b32 	{%r3269, %r3270, %r3271, %r3272}, [%rd10+4096];
$L__BB3_207:
	add.s32 	%r651, %r597, 384;
	setp.ge.s32 	%p138, %r651, %r600;
	@%p138 bra 	$L__BB3_287;
	setp.ge.s32 	%p139, %r651, %r590;
	@%p139 bra 	$L__BB3_210;
	ld.global.v4.b32 	{%r3248, %r3247, %r3246, %r3245}, [%rd9+6144];
$L__BB3_210:
	setp.ge.s32 	%p140, %r651, %r588;
	@%p140 bra 	$L__BB3_212;
	ld.global.v4.b32 	{%r3273, %r3274, %r3275, %r3276}, [%rd10+6144];
$L__BB3_212:
	add.s32 	%r668, %r597, 512;
	setp.ge.s32 	%p141, %r668, %r600;
	@%p141 bra 	$L__BB3_287;
	setp.ge.s32 	%p142, %r668, %r590;
	@%p142 bra 	$L__BB3_215;
	ld.global.v4.b32 	{%r3244, %r3243, %r3242, %r3241}, [%rd9+8192];
$L__BB3_215:
	setp.ge.s32 	%p143, %r668, %r588;
	@%p143 bra 	$L__BB3_217;
	ld.global.v4.b32 	{%r3277, %r3278, %r3279, %r3280}, [%rd10+8192];
$L__BB3_217:
	add.s32 	%r685, %r597, 640;
	setp.ge.s32 	%p144, %r685, %r600;
	@%p144 bra 	$L__BB3_287;
	setp.ge.s32 	%p145, %r685, %r590;
	@%p145 bra 	$L__BB3_220;
	ld.global.v4.b32 	{%r3240, %r3239, %r3238, %r3237}, [%rd9+10240];
$L__BB3_220:
	setp.ge.s32 	%p146, %r685, %r588;
	@%p146 bra 	$L__BB3_222;
	ld.global.v4.b32 	{%r3281, %r3282, %r3283, %r3284}, [%rd10+10240];
$L__BB3_222:
	add.s32 	%r702, %r597, 768;
	setp.ge.s32 	%p147, %r702, %r600;
	@%p147 bra 	$L__BB3_287;
	setp.ge.s32 	%p148, %r702, %r590;
	@%p148 bra 	$L__BB3_225;
	ld.global.v4.b32 	{%r3236, %r3235, %r3234, %r3233}, [%rd9+12288];
$L__BB3_225:
	setp.ge.s32 	%p149, %r702, %r588;
	@%p149 bra 	$L__BB3_227;
	ld.global.v4.b32 	{%r3285, %r3286, %r3287, %r3288}, [%rd10+12288];
$L__BB3_227:
	add.s32 	%r719, %r597, 896;
	setp.ge.s32 	%p150, %r719, %r600;
	@%p150 bra 	$L__BB3_287;
	setp.ge.s32 	%p151, %r719, %r590;
	@%p151 bra 	$L__BB3_230;
	ld.global.v4.b32 	{%r3232, %r3231, %r3230, %r3229}, [%rd9+14336];
$L__BB3_230:
	setp.ge.s32 	%p152, %r719, %r588;
	@%p152 bra 	$L__BB3_232;
	ld.global.v4.b32 	{%r3289, %r3290, %r3291, %r3292}, [%rd10+14336];
$L__BB3_232:
	or.b32  	%r736, %r597, 1024;
	setp.ge.s32 	%p153, %r736, %r600;
	@%p153 bra 	$L__BB3_287;
	setp.ge.s32 	%p154, %r736, %r590;
	@%p154 bra 	$L__BB3_235;
	ld.global.v4.b32 	{%r3228, %r3227, %r3226, %r3225}, [%rd9+16384];
$L__BB3_235:
	setp.ge.s32 	%p155, %r736, %r588;
	@%p155 bra 	$L__BB3_237;
	ld.global.v4.b32 	{%r3293, %r3294, %r3295, %r3296}, [%rd10+16384];
$L__BB3_237:
	add.s32 	%r753, %r597, 1152;
	setp.ge.s32 	%p156, %r753, %r600;
	@%p156 bra 	$L__BB3_287;
	setp.ge.s32 	%p157, %r753, %r590;
	@%p157 bra 	$L__BB3_240;
	ld.global.v4.b32 	{%r3224, %r3223, %r3222, %r3221}, [%rd9+18432];
$L__BB3_240:
	setp.ge.s32 	%p158, %r753, %r588;
	@%p158 bra 	$L__BB3_242;
	ld.global.v4.b32 	{%r3297, %r3298, %r3299, %r3300}, [%rd10+18432];
$L__BB3_242:
	add.s32 	%r770, %r597, 1280;
	setp.ge.s32 	%p159, %r770, %r600;
	@%p159 bra 	$L__BB3_287;
	setp.ge.s32 	%p160, %r770, %r590;
	@%p160 bra 	$L__BB3_245;
	ld.global.v4.b32 	{%r3220, %r3219, %r3218, %r3217}, [%rd9+20480];
$L__BB3_245:
	setp.ge.s32 	%p161, %r770, %r588;
	@%p161 bra 	$L__BB3_247;
	ld.global.v4.b32 	{%r3301, %r3302, %r3303, %r3304}, [%rd10+20480];
$L__BB3_247:
	add.s32 	%r787, %r597, 1408;
	setp.ge.s32 	%p162, %r787, %r600;
	@%p162 bra 	$L__BB3_287;
	setp.ge.s32 	%p163, %r787, %r590;
	@%p163 bra 	$L__BB3_250;
	ld.global.v4.b32 	{%r3216, %r3215, %r3214, %r3213}, [%rd9+22528];
$L__BB3_250:
	setp.ge.s32 	%p164, %r787, %r588;
	@%p164 bra 	$L__BB3_252;
	ld.global.v4.b32 	{%r3305, %r3306, %r3307, %r3308}, [%rd10+22528];
$L__BB3_252:
	add.s32 	%r804, %r597, 1536;
	setp.ge.s32 	%p165, %r804, %r600;
	@%p165 bra 	$L__BB3_287;
	setp.ge.s32 	%p166, %r804, %r590;
	@%p166 bra 	$L__BB3_255;
	ld.global.v4.b32 	{%r3665, %r3666, %r3667, %r3668}, [%rd9+24576];
$L__BB3_255:
	add.s32 	%r813, %r597, 1664;
	setp.ge.s32 	%p167, %r813, %r600;
	@%p167 bra 	$L__BB3_287;
	setp.ge.s32 	%p168, %r813, %r590;
	@%p168 bra 	$L__BB3_258;
	ld.global.v4.b32 	{%r3265, %r3266, %r3267, %r3268}, [%rd9+26624];
$L__BB3_258:
	add.s32 	%r822, %r597, 1792;
	setp.ge.s32 	%p169, %r822, %r600;
	@%p169 bra 	$L__BB3_287;
	setp.ge.s32 	%p170, %r822, %r590;
	@%p170 bra 	$L__BB3_261;
	ld.global.v4.b32 	{%r3269, %r3270, %r3271, %r3272}, [%rd9+28672];
$L__BB3_261:
	add.s32 	%r831, %r597, 1920;
	setp.ge.s32 	%p171, %r831, %r600;
	@%p171 bra 	$L__BB3_287;
	setp.ge.s32 	%p172, %r831, %r590;
	@%p172 bra 	$L__BB3_264;
	ld.global.v4.b32 	{%r3273, %r3274, %r3275, %r3276}, [%rd9+30720];
$L__BB3_264:
	or.b32  	%r840, %r597, 2048;
	setp.ge.s32 	%p173, %r840, %r600;
	@%p173 bra 	$L__BB3_287;
	setp.ge.s32 	%p174, %r840, %r590;
	@%p174 bra 	$L__BB3_267;
	ld.global.v4.b32 	{%r3277, %r3278, %r3279, %r3280}, [%rd9+32768];
$L__BB3_267:
	add.s32 	%r849, %r597, 2176;
	setp.ge.s32 	%p175, %r849, %r600;
	@%p175 bra 	$L__BB3_287;
	setp.ge.s32 	%p176, %r849, %r590;
	@%p176 bra 	$L__BB3_270;
	ld.global.v4.b32 	{%r3281, %r3282, %r3283, %r3284}, [%rd9+34816];
$L__BB3_270:
	add.s32 	%r858, %r597, 2304;
	setp.ge.s32 	%p177, %r858, %r600;
	@%p177 bra 	$L__BB3_287;
	setp.ge.s32 	%p178, %r858, %r590;
	@%p178 bra 	$L__BB3_273;
	ld.global.v4.b32 	{%r3285, %r3286, %r3287, %r3288}, [%rd9+36864];
$L__BB3_273:
	add.s32 	%r867, %r597, 2432;
	setp.ge.s32 	%p179, %r867, %r600;
	@%p179 bra 	$L__BB3_287;
	setp.ge.s32 	%p180, %r867, %r590;
	@%p180 bra 	$L__BB3_276;
	ld.global.v4.b32 	{%r3289, %r3290, %r3291, %r3292}, [%rd9+38912];
$L__BB3_276:
	add.s32 	%r876, %r597, 2560;
	setp.ge.s32 	%p181, %r876, %r600;
	@%p181 bra 	$L__BB3_287;
	setp.ge.s32 	%p182, %r876, %r590;
	@%p182 bra 	$L__BB3_279;
	ld.global.v4.b32 	{%r3293, %r3294, %r3295, %r3296}, [%rd9+40960];
$L__BB3_279:
	add.s32 	%r885, %r597, 2688;
	setp.ge.s32 	%p183, %r885, %r600;
	@%p183 bra 	$L__BB3_287;
	setp.ge.s32 	%p184, %r885, %r590;
	@%p184 bra 	$L__BB3_282;
	ld.global.v4.b32 	{%r3297, %r3298, %r3299, %r3300}, [%rd9+43008];
$L__BB3_282:
	add.s32 	%r894, %r597, 2816;
	setp.ge.s32 	%p185, %r894, %r600;
	@%p185 bra 	$L__BB3_287;
	setp.ge.s32 	%p186, %r894, %r590;
	@%p186 bra 	$L__BB3_285;
	ld.global.v4.b32 	{%r3301, %r3302, %r3303, %r3304}, [%rd9+45056];
$L__BB3_285:
	add.s32 	%r1668, %r597, 2944;
	setp.ge.s32 	%p187, %r1668, %r590;
	@%p187 bra 	$L__BB3_287;
	ld.global.v4.b32 	{%r3305, %r3306, %r3307, %r3308}, [%rd9+47104];
$L__BB3_287:
	ld.param.u32 	%r3072, [_ZN15flash_llm_utils11SpMM_KernelINS_12TilingConfigILi4ELi1ELi2ELi0EEENS_18SparseKernelConfigILi96EEEEEvPK6__halfPK5uint4PKiS7_PS5_iiii_param_7];
	add.s32 	%r2689, %r3311, 2;
	setp.lt.s32 	%p188, %r2689, %r5;
	mov.b32 	{%rs102, %rs101}, %r3661;
	{ .reg .b16 tmp; mov.b32 {%rs103, tmp}, %r3662; }
	{ .reg .b16 tmp; mov.b32 {%rs104, tmp}, %r3663; }
	mov.u32 	%r2690, %tid.x;
	setp.lt.u32 	%p189, %r2690, 128;
	and.pred  	%p190, %p189, %p188;
	mul.wide.s32 	%rd91, %r3309, 2;
	add.s64 	%rd92, %rd7, %rd91;
	and.b32  	%r2691, %r2690, 31;
	shr.u32 	%r2692, %r2691, 3;
	mul.lo.s32 	%r2693, %r3072, %r2692;
	cvt.s64.s32 	%rd93, %r2693;
	and.b32  	%r2694, %r2690, 7;
	shl.b32 	%r2695, %r2690, 3;
	and.b32  	%r2696, %r2695, 56;
	cvt.u64.u32 	%rd94, %r2696;
	add.s64 	%rd95, %rd93, %rd94;
	shl.b64 	%rd96, %rd95, 1;
	add.s64 	%rd89, %rd92, %rd96;
	shr.u32 	%r2697, %r2690, 5;
	shl.b32 	%r2698, %r2697, 9;
	xor.b32  	%r2699, %r2692, %r2694;
	shl.b32 	%r2700, %r2699, 3;
	shl.b32 	%r2701, %r2692, 6;
	or.b32  	%r2702, %r2700, %r2701;
	or.b32  	%r2703, %r2698, %r2702;
	shl.b32 	%r2704, %r2703, 1;
	mov.u32 	%r2705, _ZN15flash_llm_utils4smemE;
	add.s32 	%r2706, %r2705, 32768;
	add.s32 	%r2707, %r2706, %r2704;
	sub.s32 	%r2708, -2, %r3311;
	and.b32  	%r2709, %r2708, 1;
	mul.lo.s32 	%r2710, %r2709, 36864;
	add.s32 	%r1670, %r2707, %r2710;
	selp.u32 	%r1671, 1, 0, %p190;
	// begin inline asm
	{ 
  .reg .pred p;
  setp.ne.b32 p, %r1671, 0;
  @p cp.async.cg.shared.global [%r1670], [%rd89], 16;
}

	// end inline asm
	shl.b32 	%r2711, %r3072, 2;
	add.s32 	%r2712, %r2693, %r2711;
	cvt.s64.s32 	%rd97, %r2712;
	add.s64 	%rd98, %rd97, %rd94;
	shl.b64 	%rd99, %rd98, 1;
	add.s64 	%rd90, %rd92, %rd99;
	or.b32  	%r2713, %r2692, 4;
	xor.b32  	%r2714, %r2713, %r2694;
	shl.b32 	%r2715, %r2714, 3;
	or.b32  	%r2716, %r2701, %r2715;
	or.b32  	%r2717, %r2716, %r2698;
	shl.b32 	%r2718, %r2717, 1;
	or.b32  	%r2719, %r2718, 512;
	add.s32 	%r2720, %r2706, %r2719;
	add.s32 	%r1672, %r2720, %r2710;
	// begin inline asm
	{ 
  .reg .pred p;
  setp.ne.b32 p, %r1671, 0;
  @p cp.async.cg.shared.global [%r1672], [%rd90], 16;
}

	// end inline asm
	// begin inline asm
	cp.async.commit_group;

	// end inline asm
	selp.b32 	%r2721, 18432, 0, %p1;
	shl.b32 	%r2722, %r2697, 12;
	shl.b32 	%r2723, %r2690, 6;
	and.b32  	%r2724, %r2723, 960;
	or.b32  	%r2725, %r2722, %r2724;
	shr.u32 	%r2726, %r2690, 1;
	and.b32  	%r2727, %r2726, 8;
	or.b32  	%r2728, %r2725, %r2727;
	add.s32 	%r2729, %r2728, %r2721;
	shl.b32 	%r2730, %r2729, 1;
	add.s32 	%r2731, %r2705, %r2730;
	shl.b32 	%r2732, %r2690, 4;
	and.b32  	%r2733, %r2732, 112;
	xor.b32  	%r1677, %r2733, %r2731;
	// begin inline asm
	ldmatrix.sync.aligned.x4.m8n8.shared.b16 {%r1673, %r1674, %r1675, %r1676}, [%r1677];

	// end inline asm
	add.s32 	%r1682, %r1677, 2048;
	// begin inline asm
	ldmatrix.sync.aligned.x4.m8n8.shared.b16 {%r1678, %r1679, %r1680, %r1681}, [%r1682];

	// end inline asm
	add.s32 	%r1687, %r1677, 4096;
	// begin inline asm
	ldmatrix.sync.aligned.x4.m8n8.shared.b16 {%r1683, %r1684, %r1685, %r1686}, [%r1687];

	// end inline asm
	add.s32 	%r1692, %r1677, 6144;
	// begin inline asm
	ldmatrix.sync.aligned.x4.m8n8.shared.b16 {%r1688, %r1689, %r1690, %r1691}, [%r1692];

	// end inline asm
	or.b32  	%r2734, %r2727, %r2694;
	shl.b32 	%r2735, %r2734, 6;
	and.b32  	%r2736, %r2690, 8;
	or.b32  	%r2737, %r2735, %r2736;
	or.b32  	%r2738, %r2737, %r2721;
	shl.b32 	%r2739, %r2738, 1;
	add.s32 	%r2740, %r2706, %r2739;
	xor.b32  	%r1697, %r2733, %r2740;
	// begin inline asm
	ldmatrix.sync.aligned.x4.m8n8.shared.b16 {%r1693, %r1694, %r1695, %r1696}, [%r1697];

	// end inline asm
	add.s32 	%r1702, %r1697, 2048;
	// begin inline asm
	ldmatrix.sync.aligned.x4.m8n8.shared.b16 {%r1698, %r1699, %r1700, %r1701}, [%r1702];

	// end inline asm
	add.s32 	%r2741, %r2731, 32;
	xor.b32  	%r1707, %r2733, %r2741;
	// begin inline asm
	ldmatrix.sync.aligned.x4.m8n8.shared.b16 {%r1703, %r1704, %r1705, %r1706}, [%r1707];

	// end inline asm
	add.s32 	%r1712, %r1707, 2048;
	// begin inline asm
	ldmatrix.sync.aligned.x4.m8n8.shared.b16 {%r1708, %r1709, %r1710, %r1711}, [%r1712];

	// end inline asm
	add.s32 	%r1717, %r1707, 4096;
	// begin inline asm
	ldmatrix.sync.aligned.x4.m8n8.shared.b16 {%r1713, %r1714, %r1715, %r1716}, [%r1717];

	// end inline asm
	add.s32 	%r1722, %r1707, 6144;
	// begin inline asm
	ldmatrix.sync.aligned.x4.m8n8.shared.b16 {%r1718, %r1719, %r1720, %r1721}, [%r1722];

	// end inline asm
	add.s32 	%r2742, %r2740, 32;
	xor.b32  	%r1727, %r2733, %r2742;
	// begin inline asm
	ldmatrix.sync.aligned.x4.m8n8.shared.b16 {%r1723, %r1724, %r1725, %r1726}, [%r1727];

	// end inline asm
	add.s32 	%r1732, %r1727, 2048;
	// begin inline asm
	ldmatrix.sync.aligned.x4.m8n8.shared.b16 {%r1728, %r1729, %r1730, %r1731}, [%r1732];

	// end inline asm
	// begin inline asm
	mma.sync.aligned.m16n8k16.row.col.f32.f16.f16.f32{ %r1733, %r1734, %r1735, %r1736},{ %r1673, %r1674, %r1675, %r1676 },{ %r1693, %r1694 },{ %r3776, %r3775, %r3774, %r3773 };
	// end inline asm
	// begin inline asm
	mma.sync.aligned.m16n8k16.row.col.f32.f16.f16.f32{ %r1747, %r1748, %r1749, %r1750},{ %r1673, %r1674, %r1675, %r1676 },{ %r1695, %r1696 },{ %r3772, %r3771, %r3770, %r3769 };
	// end inline asm
	// begin inline asm
	mma.sync.aligned.m16n8k16.row.col.f32.f16.f16.f32{ %r1761, %r1762, %r1763, %r1764},{ %r1673, %r1674, %r1675, %r1676 },{ %r1698, %r1699 },{ %r3744, %r3743, %r3742, %r3741 };
	// end inline asm
	// begin inline asm
	mma.sync.aligned.m16n8k16.row.col.f32.f16.f16.f32{ %r1775, %r1776, %r1777, %r1778},{ %r1673, %r1674, %r1675, %r1676 },{ %r1700, %r1701 },{ %r3740, %r3739, %r3738, %r3737 };
	// end inline asm
	// begin inline asm
	mma.sync.aligned.m16n8k16.row.col.f32.f16.f16.f32{ %r1789, %r1790, %r1791, %r1792},{ %r1678, %r1679, %r1680, %r1681 },{ %r1693, %r1694 },{ %r3768, %r3767, %r3766, %r3765 };
	// end inline asm
	// begin inline asm
	mma.sync.aligned.m16n8k16.row.col.f32.f16.f16.f32{ %r1803, %r1804, %r1805, %r1806},{ %r1678, %r1679, %r1680, %r1681 },{ %r1695, %r1696 },{ %r3764, %r3763, %r3762, %r3761 };
	// end inline asm
	// begin inline asm
	mma.sync.aligned.m16n8k16.row.col.f32.f16.f16.f32{ %r1817, %r1818, %r1819, %r1820},{ %r1678, %r1679, %r1680, %r1681 },{ %r1698, %r1699 },{ %r3736, %r3735, %r3734, %r3733 };
	// end inline asm
	// begin inline asm
	mma.sync.aligned.m16n8k16.row.col.f32.f16.f16.f32{ %r1831, %r1832, %r1833, %r1834},{ %r1678, %r1679, %r1680, %r1681 },{ %r1700, %r1701 },{ %r3732, %r3731, %r3730, %r3729 };
	// end inline asm
	// begin inline asm
	mma.sync.aligned.m16n8k16.row.col.f32.f16.f16.f32{ %r1845, %r1846, %r1847, %r1848},{ %r1683, %r1684, %r1685, %r1686 },{ %r1693, %r1694 },{ %r3760, %r3759, %r3758, %r3757 };
	// end inline asm
	// begin inline asm
	mma.sync.aligned.m16n8k16.row.col.f32.f16.f16.f32{ %r1859, %r1860, %r1861, %r1862},{ %r1683, %r1684, %r1685, %r1686 },{ %r1695, %r1696 },{ %r3756, %r3755, %r3754, %r3753 };
	// end inline asm
	// begin inline asm
	mma.sync.aligned.m16n8k16.row.col.f32.f16.f16.f32{ %r1873, %r1874, %r1875, %r1876},{ %r1683, %r1684, %r1685, %r1686 },{ %r1698, %r1699 },{ %r3728, %r3727, %r3726, %r3725 };
	// end inline asm
	// begin inline asm
	mma.sync.aligned.m16n8k16.row.col.f32.f16.f16.f32{ %r1887, %r1888, %r1889, %r1890},{ %r1683, %r1684, %r1685, %r1686 },{ %r1700, %r1701 },{ %r3724, %r3723, %r3722, %r3721 };
	// end inline asm
	// begin inline asm
	mma.sync.aligned.m16n8k16.row.col.f32.f16.f16.f32{ %r1901, %r1902, %r1903, %r1904},{ %r1688, %r1689, %r1690, %r1691 },{ %r1693, %r1694 },{ %r3752, %r3751, %r3750, %r3749 };
	// end inline asm
	// begin inline asm
	mma.sync.aligned.m16n8k16.row.col.f32.f16.f16.f32{ %r1915, %r1916, %r1917, %r1918},{ %r1688, %r1689, %r1690, %r1691 },{ %r1695, %r1696 },{ %r3748, %r3747, %r3746, %r3745 };
	// end inline asm
	// begin inline asm
	mma.sync.aligned.m16n8k16.row.col.f32.f16.f16.f32{ %r1929, %r1930, %r1931, %r1932},{ %r1688, %r1689, %r1690, %r1691 },{ %r1698, %r1699 },{ %r3720, %r3719, %r3718, %r3717 };
	// end inline asm
	// begin inline asm
	mma.sync.aligned.m16n8k16.row.col.f32.f16.f16.f32{ %r1943, %r1944, %r1945, %r1946},{ %r1688, %r1689, %r1690, %r1691 },{ %r1700, %r1701 },{ %r3716, %r3715, %r3714, %r3713 };
	// end inline asm
	add.s32 	%r2743, %r2731, 64;
	xor.b32  	%r1961, %r2733, %r2743;
	// begin inline asm
	ldmatrix.sync.aligned.x4.m8n8.shared.b16 {%r1957, %r1958, %r1959, %r1960}, [%r1961];

	// end inline asm
	add.s32 	%r1966, %r1961, 2048;
	// begin inline asm
	ldmatrix.sync.aligned.x4.m8n8.shared.b16 {%r1962, %r1963, %r1964, %r1965}, [%r1966];

	// end inline asm
	add.s32 	%r1971, %r1961, 4096;
	// begin inline asm
	ldmatrix.sync.aligned.x4.m8n8.shared.b16 {%r1967, %r1968, %r1969, %r1970}, [%r1971];

	// end inline asm
	add.s32 	%r1976, %r1961, 6144;
	// begin inline asm
	ldmatrix.sync.aligned.x4.m8n8.shared.b16 {%r1972, %r1973, %r1974, %r1975}, [%r1976];

	// end inline asm
	add.s32 	%r2744, %r2740, 64;
	xor.b32  	%r1981, %r2733, %r2744;
	// begin inline asm
	ldmatrix.sync.aligned.x4.m8n8.shared.b16 {%r1977, %r1978, %r1979, %r1980}, [%r1981];

	// end inline asm
	add.s32 	%r1986, %r1981, 2048;
	// begin inline asm
	ldmatrix.sync.aligned.x4.m8n8.shared.b16 {%r1982, %r1983, %r1984, %r1985}, [%r1986];

	// end inline asm
	// begin inline asm
	mma.sync.aligned.m16n8k16.row.col.f32.f16.f16.f32{ %r1987, %r1988, %r1989, %r1990},{ %r1703, %r1704, %r1705, %r1706 },{ %r1723, %r1724 },{ %r1733, %r1734, %r1735, %r1736 };
	// end inline asm
	// begin inline asm
	mma.sync.aligned.m16n8k16.row.col.f32.f16.f16.f32{ %r2001, %r2002, %r2003, %r2004},{ %r1703, %r1704, %r1705, %r1706 },{ %r1725, %r1726 },{ %r1747, %r1748, %r1749, %r1750 };
	// end inline asm
	// begin inline asm
	mma.sync.aligned.m16n8k16.row.col.f32.f16.f16.f32{ %r2015, %r2016, %r2017, %r2018},{ %r1703, %r1704, %r1705, %r1706 },{ %r1728, %r1729 },{ %r1761, %r1762, %r1763, %r1764 };
	// end inline asm
	// begin inline asm
	mma.sync.aligned.m16n8k16.row.col.f32.f16.f16.f32{ %r2029, %r2030, %r2031, %r2032},{ %r1703, %r1704, %r1705, %r1706 },{ %r1730, %r1731 },{ %r1775, %r1776, %r1777, %r1778 };
	// end inline asm
	// begin inline asm
	mma.sync.aligned.m16n8k16.row.col.f32.f16.f16.f32{ %r2043, %r2044, %r2045, %r2046},{ %r1708, %r1709, %r1710, %r1711 },{ %r1723, %r1724 },{ %r1789, %r1790, %r1791, %r1792 };
	// end inline asm
	// begin inline asm
	mma.sync.aligned.m16n8k16.row.col.f32.f16.f16.f32{ %r2057, %r2058, %r2059, %r2060},{ %r1708, %r1709, %r1710, %r1711 },{ %r1725, %r1726 },{ %r1803, %r1804, %r1805, %r1806 };
	// end inline asm
	// begin inline asm
	mma.sync.aligned.m16n8k16.row.col.f32.f16.f16.f32{ %r2071, %r2072, %r2073, %r2074},{ %r1708, %r1709, %r1710, %r1711 },{ %r1728, %r1729 },{ %r1817, %r1818, %r1819, %r1820 };
	// end inline asm
	// begin inline asm
	mma.sync.aligned.m16n8k16.row.col.f32.f16.f16.f32{ %r2085, %r2086, %r2087, %r2088},{ %r1708, %r1709, %r1710, %r1711 },{ %r1730, %r1731 },{ %r1831, %r1832, %r1833, %r1834 };
	// end inline asm
	// begin inline asm
	mma.sync.aligned.m16n8k16.row.col.f32.f16.f16.f32{ %r2099, %r2100, %r2101, %r2102},{ %r1713, %r1714, %r1715, %r1716 },{ %r1723, %r1724 },{ %r1845, %r1846, %r1847, %r1848 };
	// end inline asm
	// begin inline asm
	mma.sync.aligned.m16n8k16.row.col.f32.f16.f16.f32{ %r2113, %r2114, %r2115, %r2116},{ %r1713, %r1714, %r1715, %r1716 },{ %r1725, %r1726 },{ %r1859, %r1860, %r1861, %r1862 };
	// end inline asm
	// begin inline asm
	mma.sync.aligned.m16n8k16.row.col.f32.f16.f16.f32{ %r2127, %r2128, %r2129, %r2130},{ %r1713, %r1714, %r1715, %r1716 },{ %r1728, %r1729 },{ %r1873, %r1874, %r1875, %r1876 };
	// end inline asm
	// begin inline asm
	mma.sync.aligned.m16n8k16.row.col.f32.f16.f16.f32{ %r2141, %r2142, %r2143, %r2144},{ %r1713, %r1714, %r1715, %r1716 },{ %r1730, %r1731 },{ %r1887, %r1888, %r1889, %r1890 };
	// end inline asm
	// begin inline asm
	mma.sync.aligned.m16n8k16.row.col.f32.f16.f16.f32{ %r2155, %r2156, %r2157, %r2158},{ %r1718, %r1719, %r1720, %r1721 },{ %r1723, %r1724 },{ %r1901, %r1902, %r1903, %r1904 };
	// end inline asm
	// begin inline asm
	mma.sync.aligned.m16n8k16.row.col.f32.f16.f16.f32{ %r2169, %r2170, %r2171, %r2172},{ %r1718, %r1719, %r1720, %r1721 },{ %r1725, %r1726 },{ %r1915, %r1916, %r1917, %r1918 };
	// end inline asm
	// begin inline asm
	mma.sync.aligned.m16n8k16.row.col.f32.f16.f16.f32{ %r2183, %r2184, %r2185, %r2186},{ %r1718, %r1719, %r1720, %r1721 },{ %r1728, %r1729 },{ %r1929, %r1930, %r1931, %r1932 };
	// end inline asm
	// begin inline asm
	mma.sync.aligned.m16n8k16.row.col.f32.f16.f16.f32{ %r2197, %r2198, %r2199, %r2200},{ %r1718, %r1719, %r1720, %r1721 },{ %r1730, %r1731 },{ %r1943, %r1944, %r1945, %r1946 };
	// end inline asm
	add.s32 	%r2745, %r2731, 96;
	xor.b32  	%r2215, %r2733, %r2745;
	// begin inline asm
	ldmatrix.sync.aligned.x4.m8n8.shared.b16 {%r2211, %r2212, %r2213, %r2214}, [%r2215];

	// end inline asm
	add.s32 	%r2220, %r2215, 2048;
	// begin inline asm
	ldmatrix.sync.aligned.x4.m8n8.shared.b16 {%r2216, %r2217, %r2218, %r2219}, [%r2220];

	// end inline asm
	add.s32 	%r2225, %r2215, 4096;
	// begin inline asm
	ldmatrix.sync.aligned.x4.m8n8.shared.b16 {%r2221, %r2222, %r2223, %r2224}, [%r2225];

	// end inline asm
	add.s32 	%r2230, %r2215, 6144;
	// begin inline asm
	ldmatrix.sync.aligned.x4.m8n8.shared.b16 {%r2226, %r2227, %r2228, %r2229}, [%r2230];

	// end inline asm
	add.s32 	%r2746, %r2740, 96;
	xor.b32  	%r2235, %r2733, %r2746;
	// begin inline asm
	ldmatrix.sync.aligned.x4.m8n8.shared.b16 {%r2231, %r2232, %r2233, %r2234}, [%r2235];

	// end inline asm
	add.s32 	%r2240, %r2235, 2048;
	// begin inline asm
	ldmatrix.sync.aligned.x4.m8n8.shared.b16 {%r2236, %r2237, %r2238, %r2239}, [%r2240];

	// end inline asm
	// begin inline asm
	mma.sync.aligned.m16n8k16.row.col.f32.f16.f16.f32{ %r2241, %r2242, %r2243, %r2244},{ %r1957, %r1958, %r1959, %r1960 },{ %r1977, %r1978 },{ %r1987, %r1988, %r1989, %r1990 };
	// end inline asm
	// begin inline asm
	mma.sync.aligned.m16n8k16.row.col.f32.f16.f16.f32{ %r2255, %r2256, %r2257, %r2258},{ %r1957, %r1958, %r1959, %r1960 },{ %r1979, %r1980 },{ %r2001, %r2002, %r2003, %r2004 };
	// end inline asm
	// begin inline asm
	mma.sync.aligned.m16n8k16.row.col.f32.f16.f16.f32{ %r2269, %r2270, %r2271, %r2272},{ %r1957, %r1958, %r1959, %r1960 },{ %r1982, %r1983 },{ %r2015, %r2016, %r2017, %r2018 };
	// end inline asm
	// begin inline asm
	mma.sync.aligned.m16n8k16.row.col.f32.f16.f16.f32{ %r2283, %r2284, %r2285, %r2286},{ %r1957, %r1958, %r1959, %r1960 },{ %r1984, %r1985 },{ %r2029, %r2030, %r2031, %r2032 };
	// end inline asm
	// begin inline asm
	mma.sync.aligned.m16n8k16.row.col.f32.f16.f16.f32{ %r2297, %r2298, %r2299, %r2300},{ %r1962, %r1963, %r1964, %r1965 },{ %r1977, %r1978 },{ %r2043, %r2044, %r2045, %r2046 };
	// end inline asm
	// begin inline asm
	mma.sync.aligned.m16n8k16.row.col.f32.f16.f16.f32{ %r2311, %r2312, %r2313, %r2314},{ %r1962, %r1963, %r1964, %r1965 },{ %r1979, %r1980 },{ %r2057, %r2058, %r2059, %r2060 };
	// end inline asm
	// begin inline asm
	mma.sync.aligned.m16n8k16.row.col.f32.f16.f16.f32{ %r2325, %r2326, %r2327, %r2328},{ %r1962, %r1963, %r1964, %r1965 },{ %r1982, %r1983 },{ %r2071, %r2072, %r2073, %r2074 };
	// end inline asm
	// begin inline asm
	mma.sync.aligned.m16n8k16.row.col.f32.f16.f16.f32{ %r2339, %r2340, %r2341, %r2342},{ %r1962, %r1963, %r1964, %r1965 },{ %r1984, %r1985 },{ %r2085, %r2086, %r2087, %r2088 };
	// end inline asm
	// begin inline asm
	mma.sync.aligned.m16n8k16.row.col.f32.f16.f16.f32{ %r2353, %r2354, %r2355, %r2356},{ %r1967, %r1968, %r1969, %r1970 },{ %r1977, %r1978 },{ %r2099, %r2100, %r2101, %r2102 };
	// end inline asm
	// begin inline asm
	mma.sync.aligned.m16n8k16.row.col.f32.f16.f16.f32{ %r2367, %r2368, %r2369, %r2370},{ %r1967, %r1968, %r1969, %r1970 },{ %r1979, %r1980 },{ %r2113, %r2114, %r2115, %r2116 };
	// end inline asm
	// begin inline asm
	mma.sync.aligned.m16n8k16.row.col.f32.f16.f16.f32{ %r2381, %r2382, %r2383, %r2384},{ %r1967, %r1968, %r1969, %r1970 },{ %r1982, %r1983 },{ %r2127, %r2128, %r2129, %r2130 };
	// end inline asm
	// begin inline asm
	mma.sync.aligned.m16n8k16.row.col.f32.f16.f16.f32{ %r2395, %r2396, %r2397, %r2398},{ %r1967, %r1968, %r1969, %r1970 },{ %r1984, %r1985 },{ %r2141, %r2142, %r2143, %r2144 };
	// end inline asm
	// begin inline asm
	mma.sync.aligned.m16n8k16.row.col.f32.f16.f16.f32{ %r2409, %r2410, %r2411, %r2412},{ %r1972, %r1973, %r1974, %r1975 },{ %r1977, %r1978 },{ %r2155, %r2156, %r2157, %r2158 };
	// end inline asm
	// begin inline asm
	mma.sync.aligned.m16n8k16.row.col.f32.f16.f16.f32{ %r2423, %r2424, %r2425, %r2426},{ %r1972, %r1973, %r1974, %r1975 },{ %r1979, %r1980 },{ %r2169, %r2170, %r2171, %r2172 };
	// end inline asm
	// begin inline asm
	mma.sync.aligned.m16n8k16.row.col.f32.f16.f16.f32{ %r2437, %r2438, %r2439, %r2440},{ %r1972, %r1973, %r1974, %r1975 },{ %r1982, %r1983 },{ %r2183, %r2184, %r2185, %r2186 };
	// end inline asm
	// begin inline asm
	mma.sync.aligned.m16n8k16.row.col.f32.f16.f16.f32{ %r2451, %r2452, %r2453, %r2454},{ %r1972, %r1973, %r1974, %r1975 },{ %r1984, %r1985 },{ %r2197, %r2198, %r2199, %r2200 };
	// end inline asm
	// begin inline asm
	mma.sync.aligned.m16n8k16.row.col.f32.f16.f16.f32{ %r3776, %r3775, %r3774, %r3773},{ %r2211, %r2212, %r2213, %r2214 },{ %r2231, %r2232 },{ %r2241, %r2242, %r2243, %r2244 };
	// end inline asm
	// begin inline asm
	mma.sync.aligned.m16n8k16.row.col.f32.f16.f16.f32{ %r3772, %r3771, %r3770, %r3769},{ %r2211, %r2212, %r2213, %r2214 },{ %r2233, %r2234 },{ %r2255, %r2256, %r2257, %r2258 };
	// end inline asm
	// begin inline asm
	mma.sync.aligned.m16n8k16.row.col.f32.f16.f16.f32{ %r3744, %r3743, %r3742, %r3741},{ %r2211, %r2212, %r2213, %r2214 },{ %r2236, %r2237 },{ %r2269, %r2270, %r2271, %r2272 };
	// end inline asm
	// begin inline asm
	mma.sync.aligned.m16n8k16.row.col.f32.f16.f16.f32{ %r3740, %r3739, %r3738, %r3737},{ %r2211, %r2212, %r2213, %r2214 },{ %r2238, %r2239 },{ %r2283, %r2284, %r2285, %r2286 };
	// end inline asm
	// begin inline asm
	mma.sync.aligned.m16n8k16.row.col.f32.f16.f16.f32{ %r3768, %r3767, %r3766, %r3765},{ %r2216, %r2217, %r2218, %r2219 },{ %r2231, %r2232 },{ %r2297, %r2298, %r2299, %r2300 };
	// end inline asm
	// begin inline asm
	mma.sync.aligned.m16n8k16.row.col.f32.f16.f16.f32{ %r3764, %r3763, %r3762, %r3761},{ %r2216, %r2217, %r2218, %r2219 },{ %r2233, %r2234 },{ %r2311, %r2312, %r2313, %r2314 };
	// end inline asm
	// begin inline asm
	mma.sync.aligned.m16n8k16.row.col.f32.f16.f16.f32{ %r3736, %r3735, %r3734, %r3733},{ %r2216, %r2217, %r2218, %r2219 },{ %r2236, %r2237 },{ %r2325, %r2326, %r2327, %r2328 };
	// end inline asm
	// begin inline asm
	mma.sync.aligned.m16n8k16.row.col.f32.f16.f16.f32{ %r3732, %r3731, %r3730, %r3729},{ %r2216, %r2217, %r2218, %r2219 },{ %r2238, %r2239 },{ %r2339, %r2340, %r2341, %r2342 };
	// end inline asm
	// begin inline asm
	mma.sync.aligned.m16n8k16.row.col.f32.f16.f16.f32{ %r3760, %r3759, %r3758, %r3757},{ %r2221, %r2222, %r2223, %r2224 },{ %r2231, %r2232 },{ %r2353, %r2354, %r2355, %r2356 };
	// end inline asm
	// begin inline asm
	mma.sync.aligned.m16n8k16.row.col.f32.f16.f16.f32{ %r3756, %r3755, %r3754, %r3753},{ %r2221, %r2222, %r2223, %r2224 },{ %r2233, %r2234 },{ %r2367, %r2368, %r2369, %r2370 };
	// end inline asm
	// begin inline asm
	mma.sync.aligned.m16n8k16.row.col.f32.f16.f16.f32{ %r3728, %r3727, %r3726, %r3725},{ %r2221, %r2222, %r2223, %r2224 },{ %r2236, %r2237 },{ %r2381, %r2382, %r2383, %r2384 };
	// end inline asm
	// begin inline asm
	mma.sync.aligned.m16n8k16.row.col.f32.f16.f16.f32{ %r3724, %r3723, %r3722, %r3721},{ %r2221, %r2222, %r2223, %r2224 },{ %r2238, %r2239 },{ %r2395, %r2396, %r2397, %r2398 };
	// end inline asm
	// begin inline asm
	mma.sync.aligned.m16n8k16.row.col.f32.f16.f16.f32{ %r3752, %r3751, %r3750, %r3749},{ %r2226, %r2227, %r2228, %r2229 },{ %r2231, %r2232 },{ %r2409, %r2410, %r2411, %r2412 };
	// end inline asm
	// begin inline asm
	mma.sync.aligned.m16n8k16.row.col.f32.f16.f16.f32{ %r3748, %r3747, %r3746, %r3745},{ %r2226, %r2227, %r2228, %r2229 },{ %r2233, %r2234 },{ %r2423, %r2424, %r2425, %r2426 };
	// end inline asm
	// begin inline asm
	mma.sync.aligned.m16n8k16.row.col.f32.f16.f16.f32{ %r3720, %r3719, %r3718, %r3717},{ %r2226, %r2227, %r2228, %r2229 },{ %r2236, %r2237 },{ %r2437, %r2438, %r2439, %r2440 };
	// end inline asm
	// begin inline asm
	mma.sync.aligned.m16n8k16.row.col.f32.f16.f16.f32{ %r3716, %r3715, %r3714, %r3713},{ %r2226, %r2227, %r2228, %r2229 },{ %r2238, %r2239 },{ %r2451, %r2452, %r2453, %r2454 };
	// end inline asm
	// begin inline asm
	cp.async.wait_group 1;

	// end inline asm
	bar.sync 	0;
	max.u32 	%r1067, %r598, %r599;
	setp.lt.s32 	%p191, %r1067, 1;
	@%p191 bra 	$L__BB3_382;
	sub.s32 	%r2747, -2, %r3311;
	and.b32  	%r2748, %r2747, 1;
	mov.u32 	%r2749, _ZN15flash_llm_utils4smemE;
	mad.lo.s32 	%r1068, %r2748, 36864, %r2749;
	add.s32 	%r1069, %r1067, -1;
	min.u32 	%r2750, %r1069, 23;
	add.s32 	%r1070, %r2750, 1;
	setp.eq.s32 	%p192, %r598, 0;
	@%p192 bra 	$L__BB3_290;
	mov.b32 	{%rs293, %rs294}, %r3664;
	mul.wide.s16 	%r2751, %rs294, 2;
	add.s32 	%r2752, %r1068, %r2751;
	st.shared.u16 	[%r2752], %rs293;
	{ .reg .b16 tmp; mov.b32 {tmp, %rs295}, %r3663; }
	mul.wide.s16 	%r2753, %rs295, 2;
	add.s32 	%r2754, %r1068, %r2753;
	st.shared.u16 	[%r2754], %rs104;
	{ .reg .b16 tmp; mov.b32 {tmp, %rs296}, %r3662; }
	mul.wide.s16 	%r2755, %rs296, 2;
	add.s32 	%r2756, %r1068, %r2755;
	st.shared.u16 	[%r2756], %rs103;
	mul.wide.s16 	%r2757, %rs101, 2;
	add.s32 	%r2758, %r1068, %r2757;
	st.shared.u16 	[%r2758], %rs102;
$L__BB3_290:
	setp.eq.s32 	%p193, %r599, 0;
	@%p193 bra 	$L__BB3_292;
	mov.b32 	{%rs297, %rs298}, %r3665;
	mul.wide.s16 	%r2759, %rs298, 2;
	add.s32 	%r2760, %r1068, %r2759;
	st.shared.u16 	[%r2760+16384], %rs297;
	mov.b32 	{%rs299, %rs300}, %r3666;
	mul.wide.s16 	%r2761, %rs300, 2;
	add.s32 	%r2762, %r1068, %r2761;
	st.shared.u16 	[%r2762+16384], %rs299;
	mov.b32 	{%rs301, %rs302}, %r3667;
	mul.wide.s16 	%r2763, %rs302, 2;
	add.s32 	%r2764, %r1068, %r2763;
	st.shared.u16 	[%r2764+16384], %rs301;
	mov.b32 	{%rs303, %rs304}, %r3668;
	mul.wide.s16 	%r2765, %rs304, 2;
	add.s32 	%r2766, %r1068, %r2765;
	st.shared.u16 	[%r2766+16384], %rs303;
$L__BB3_292:
	setp.eq.s32 	%p194, %r1069, 0;
	@%p194 bra 	$L__BB3_382;
	setp.lt.u32 	%p195, %r598, 2;
	@%p195 bra 	$L__BB3_295;
	mov.b32 	{%rs305, %rs306}, %r3256;
	mul.wide.s16 	%r2767, %rs306, 2;
	add.s32 	%r2768, %r1068, %r2767;
	st.shared.u16 	[%r2768], %rs305;
	mov.b32 	{%rs307, %rs308}, %r3255;
	mul.wide.s16 	%r2769, %rs308, 2;
	add.s32 	%r2770, %r1068, %r2769;
	st.shared.u16 	[%r2770], %rs307;
	mov.b32 	{%rs309, %rs310}, %r3254;
	mul.wide.s16 	%r2771, %rs310, 2;
	add.s32 	%r2772, %r1068, %r2771;
	st.shared.u16 	[%r2772], %rs309;
	mov.b32 	{%rs311, %rs312}, %r3253;
	mul.wide.s16 	%r2773, %rs312, 2;
	add.s32 	%r2774, %r1068, %r2773;
	st.shared.u16 	[%r2774], %rs311;
$L__BB3_295:
	setp.lt.u32 	%p196, %r599, 2;
	@%p196 bra 	$L__BB3_297;
	mov.b32 	{%rs313, %rs314}, %r3265;
	mul.wide.s16 	%r2775, %rs314, 2;
	add.s32 	%r2776, %r1068, %r2775;
	st.shared.u16 	[%r2776+16384], %rs313;
	mov.b32 	{%rs315, %rs316}, %r3266;
	mul.wide.s16 	%r2777, %rs316, 2;
	add.s32 	%r2778, %r1068, %r2777;
	st.shared.u16 	[%r2778+16384], %rs315;
	mov.b32 	{%rs317, %rs318}, %r3267;
	mul.wide.s16 	%r2779, %rs318, 2;
	add.s32 	%r2780, %r1068, %r2779;
	st.shared.u16 	[%r2780+16384], %rs317;
	mov.b32 	{%rs319, %rs320}, %r3268;
	mul.wide.s16 	%r2781, %rs320, 2;
	add.s32 	%r2782, %r1068, %r2781;
	st.shared.u16 	[%r2782+16384], %rs319;
$L__BB3_297:
	setp.eq.s32 	%p197, %r1070, 2;
	@%p197 bra 	$L__BB3_382;
	setp.lt.u32 	%p198, %r598, 3;
	@%p198 bra 	$L__BB3_300;
	mov.b32 	{%rs321, %rs322}, %r3252;
	mul.wide.s16 	%r2783, %rs322, 2;
	add.s32 	%r2784, %r1068, %r2783;
	st.shared.u16 	[%r2784], %rs321;
	mov.b32 	{%rs323, %rs324}, %r3251;
	mul.wide.s16 	%r2785, %rs324, 2;
	add.s32 	%r2786, %r1068, %r2785;
	st.shared.u16 	[%r2786], %rs323;
	mov.b32 	{%rs325, %rs326}, %r3250;
	mul.wide.s16 	%r2787, %rs326, 2;
	add.s32 	%r2788, %r1068, %r2787;
	st.shared.u16 	[%r2788], %rs325;
	mov.b32 	{%rs327, %rs328}, %r3249;
	mul.wide.s16 	%r2789, %rs328, 2;
	add.s32 	%r2790, %r1068, %r2789;
	st.shared.u16 	[%r2790], %rs327;
$L__BB3_300:
	setp.lt.u32 	%p199, %r599, 3;
	@%p199 bra 	$L__BB3_302;
	mov.b32 	{%rs329, %rs330}, %r3269;
	mul.wide.s16 	%r2791, %rs330, 2;
	add.s32 	%r2792, %r1068, %r2791;
	st.shared.u16 	[%r2792+16384], %rs329;
	mov.b32 	{%rs331, %rs332}, %r3270;
	mul.wide.s16 	%r2793, %rs332, 2;
	add.s32 	%r2794, %r1068, %r2793;
	st.shared.u16 	[%r2794+16384], %rs331;
	mov.b32 	{%rs333, %rs334}, %r3271;
	mul.wide.s16 	%r2795, %rs334, 2;
	add.s32 	%r2796, %r1068, %r2795;
	st.shared.u16 	[%r2796+16384], %rs333;
	mov.b32 	{%rs335, %rs336}, %r3272;
	mul.wide.s16 	%r2797, %rs336, 2;
	add.s32 	%r2798, %r1068, %r2797;
	st.shared.u16 	[%r2798+16384], %rs335;
$L__BB3_302:
	setp.eq.s32 	%p200, %r1070, 3;
	@%p200 bra 	$L__BB3_382;
	setp.lt.u32 	%p201, %r598, 4;
	@%p201 bra 	$L__BB3_305;
	mov.b32 	{%rs337, %rs338}, %r3248;
	mul.wide.s16 	%r2799, %rs338, 2;
	add.s32 	%r2800, %r1068, %r2799;
	st.shared.u16 	[%r2800], %rs337;
	mov.b32 	{%rs339, %rs340}, %r3247;
	mul.wide.s16 	%r2801, %rs340, 2;
	add.s32 	%r2802, %r1068, %r2801;
	st.shared.u16 	[%r2802], %rs339;
	mov.b32 	{%rs341, %rs342}, %r3246;
	mul.wide.s16 	%r2803, %rs342, 2;
	add.s32 	%r2804, %r1068, %r2803;
	st.shared.u16 	[%r2804], %rs341;
	mov.b32 	{%rs343, %rs344}, %r3245;
	mul.wide.s16 	%r2805, %rs344, 2;
	add.s32 	%r2806, %r1068, %r2805;
	st.shared.u16 	[%r2806], %rs343;
$L__BB3_305:
	setp.lt.u32 	%p202, %r599, 4;
	@%p202 bra 	$L__BB3_307;
	mov.b32 	{%rs345, %rs346}, %r3273;
	mul.wide.s16 	%r2807, %rs346, 2;
	add.s32 	%r2808, %r1068, %r2807;
	st.shared.u16 	[%r2808+16384], %rs345;
	mov.b32 	{%rs347, %rs348}, %r3274;
	mul.wide.s16 	%r2809, %rs348, 2;
	add.s32 	%r2810, %r1068, %r2809;
	st.shared.u16 	[%r2810+16384], %rs347;
	mov.b32 	{%rs349, %rs350}, %r3275;
	mul.wide.s16 	%r2811, %rs350, 2;
	add.s32 	%r2812, %r1068, %r2811;
	st.shared.u16 	[%r2812+16384], %rs349;
	mov.b32 	{%rs351, %rs352}, %r3276;
	mul.wide.s16 	%r2813, %rs352, 2;
	add.s32 	%r2814, %r1068, %r2813;
	st.shared.u16 	[%r2814+16384], %rs351;
$L__BB3_307:
	setp.eq.s32 	%p203, %r1070, 4;
	@%p203 bra 	$L__BB3_382;
	setp.lt.u32 	%p204, %r598, 5;
	@%p204 bra 	$L__BB3_310;
	mov.b32 	{%rs353, %rs354}, %r3244;
	mul.wide.s16 	%r2815, %rs354, 2;
	add.s32 	%r2816, %r1068, %r2815;
	st.shared.u16 	[%r2816], %rs353;
	mov.b32 	{%rs355, %rs356}, %r3243;
	mul.wide.s16 	%r2817, %rs356, 2;
	add.s32 	%r2818, %r1068, %r2817;
	st.shared.u16 	[%r2818], %rs355;
	mov.b32 	{%rs357, %rs358}, %r3242;
	mul.wide.s16 	%r2819, %rs358, 2;
	add.s32 	%r2820, %r1068, %r2819;
	st.shared.u16 	[%r2820], %rs357;
	mov.b32 	{%rs359, %rs360}, %r3241;
	mul.wide.s16 	%r2821, %rs360, 2;
	add.s32 	%r2822, %r1068, %r2821;
	st.shared.u16 	[%r2822], %rs359;
$L__BB3_310:
	setp.lt.u32 	%p205, %r599, 5;
	@%p205 bra 	$L__BB3_312;
	mov.b32 	{%rs361, %rs362}, %r3277;
	mul.wide.s16 	%r2823, %rs362, 2;
	add.s32 	%r2824, %r1068, %r2823;
	st.shared.u16 	[%r2824+16384], %rs361;
	mov.b32 	{%rs363, %rs364}, %r3278;
	mul.wide.s16 	%r2825, %rs364, 2;
	add.s32 	%r2826, %r1068, %r2825;
	st.shared.u16 	[%r2826+16384], %rs363;
	mov.b32 	{%rs365, %rs366}, %r3279;
	mul.wide.s16 	%r2827, %rs366, 2;
	add.s32 	%r2828, %r1068, %r2827;
	st.shared.u16 	[%r2828+16384], %rs365;
	mov.b32 	{%rs367, %rs368}, %r3280;
	mul.wide.s16 	%r2829, %rs368, 2;
	add.s32 	%r2830, %r1068, %r2829;
	st.shared.u16 	[%r2830+16384], %rs367;
$L__BB3_312:
	setp.eq.s32 	%p206, %r1070, 5;
	@%p206 bra 	$L__BB3_382;
	setp.lt.u32 	%p207, %r598, 6;
	@%p207 bra 	$L__BB3_315;
	mov.b32 	{%rs369, %rs370}, %r3240;
	mul.wide.s16 	%r2831, %rs370, 2;
	add.s32 	%r2832, %r1068, %r2831;
	st.shared.u16 	[%r2832], %rs369;
	mov.b32 	{%rs371, %rs372}, %r3239;
	mul.wide.s16 	%r2833, %rs372, 2;
	add.s32 	%r2834, %r1068, %r2833;
	st.shared.u16 	[%r2834], %rs371;
	mov.b32 	{%rs373, %rs374}, %r3238;
	mul.wide.s16 	%r2835, %rs374, 2;
	add.s32 	%r2836, %r1068, %r2835;
	st.shared.u16 	[%r2836], %rs373;
	mov.b32 	{%rs375, %rs376}, %r3237;
	mul.wide.s16 	%r2837, %rs376, 2;
	add.s32 	%r2838, %r1068, %r2837;
	st.shared.u16 	[%r2838], %rs375;
$L__BB3_315:
	setp.lt.u32 	%p208, %r599, 6;
	@%p208 bra 	$L__BB3_317;
	mov.b32 	{%rs377, %rs378}, %r3281;
	mul.wide.s16 	%r2839, %rs378, 2;
	add.s32 	%r2840, %r1068, %r2839;
	st.shared.u16 	[%r2840+16384], %rs377;
	mov.b32 	{%rs379, %rs380}, %r3282;
	mul.wide.s16 	%r2841, %rs380, 2;
	add.s32 	%r2842, %r1068, %r2841;
	st.shared.u16 	[%r2842+16384], %rs379;
	mov.b32 	{%rs381, %rs382}, %r3283;
	mul.wide.s16 	%r2843, %rs382, 2;
	add.s32 	%r2844, %r1068, %r2843;
	st.shared.u16 	[%r2844+16384], %rs381;
	mov.b32 	{%rs383, %rs384}, %r3284;
	mul.wide.s16 	%r2845, %rs384, 2;
	add.s32 	%r2846, %r1068, %r2845;
	st.shared.u16 	[%r2846+16384], %rs383;
$L__BB3_317:
	setp.eq.s32 	%p209, %r1070, 6;
	@%p209 bra 	$L__BB3_382;
	setp.lt.u32 	%p210, %r598, 7;
	@%p210 bra 	$L__BB3_320;
	mov.b32 	{%rs385, %rs386}, %r3236;
	mul.wide.s16 	%r2847, %rs386, 2;
	add.s32 	%r2848, %r1068, %r2847;
	st.shared.u16 	[%r2848], %rs385;
	mov.b32 	{%rs387, %rs388}, %r3235;
	mul.wide.s16 	%r2849, %rs388, 2;
	add.s32 	%r2850, %r1068, %r2849;
	st.shared.u16 	[%r2850], %rs387;
	mov.b32 	{%rs389, %rs390}, %r3234;
	mul.wide.s16 	%r2851, %rs390, 2;
	add.s32 	%r2852, %r1068, %r2851;
	st.shared.u16 	[%r2852], %rs389;
	mov.b32 	{%rs391, %rs392}, %r3233;
	mul.wide.s16 	%r2853, %rs392, 2;
	add.s32 	%r2854, %r1068, %r2853;
	st.shared.u16 	[%r2854], %rs391;
$L__BB3_320:
	setp.lt.u32 	%p211, %r599, 7;
	@%p211 bra 	$L__BB3_322;
	mov.b32 	{%rs393, %rs394}, %r3285;
	mul.wide.s16 	%r2855, %rs394, 2;
	add.s32 	%r2856, %r1068, %r2855;
	st.shared.u16 	[%r2856+16384], %rs393;
	mov.b32 	{%rs395, %rs396}, %r3286;
	mul.wide.s16 	%r2857, %rs396, 2;
	add.s32 	%r2858, %r1068, %r2857;
	st.shared.u16 	[%r2858+16384], %rs395;
	mov.b32 	{%rs397, %rs398}, %r3287;
	mul.wide.s16 	%r2859, %rs398, 2;
	add.s32 	%r2860, %r1068, %r2859;
	st.shared.u16 	[%r2860+16384], %rs397;
	mov.b32 	{%rs399, %rs400}, %r3288;
	mul.wide.s16 	%r2861, %rs400, 2;
	add.s32 	%r2862, %r1068, %r2861;
	st.shared.u16 	[%r2862+16384], %rs399;
$L__BB3_322:
	setp.eq.s32 	%p212, %r1070, 7;
	@%p212 bra 	$L__BB3_382;
	setp.lt.u32 	%p213, %r598, 8;
	@%p213 bra 	$L__BB3_325;
	mov.b32 	{%rs401, %rs402}, %r3232;
	mul.wide.s16 	%r2863, %rs402, 2;
	add.s32 	%r2864, %r1068, %r2863;
	st.shared.u16 	[%r2864], %rs401;
	mov.b32 	{%rs403, %rs404}, %r3231;
	mul.wide.s16 	%r2865, %rs404, 2;
	add.s32 	%r2866, %r1068, %r2865;
	st.shared.u16 	[%r2866], %rs403;
	mov.b32 	{%rs405, %rs406}, %r3230;
	mul.wide.s16 	%r2867, %rs406, 2;
	add.s32 	%r2868, %r1068, %r2867;
	st.shared.u16 	[%r2868], %rs405;
	mov.b32 	{%rs407, %rs408}, %r3229;
	mul.wide.s16 	%r2869, %rs408, 2;
	add.s32 	%r2870, %r1068, %r2869;
	st.shared.u16 	[%r2870], %rs407;
$L__BB3_325:
	setp.lt.u32 	%p214, %r599, 8;
	@%p214 bra 	$L__BB3_327;
	mov.b32 	{%rs409, %rs410}, %r3289;
	mul.wide.s16 	%r2871, %rs410, 2;
	add.s32 	%r2872, %r1068, %r2871;
	st.shared.u16 	[%r2872+16384], %rs409;
	mov.b32 	{%rs411, %rs412}, %r3290;
	mul.wide.s16 	%r2873, %rs412, 2;
	add.s32 	%r2874, %r1068, %r2873;
	st.shared.u16 	[%r2874+16384], %rs411;
	mov.b32 	{%rs413, %rs414}, %r3291;
	mul.wide.s16 	%r2875, %rs414, 2;
	add.s32 	%r2876, %r1068, %r2875;
	st.shared.u16 	[%r2876+16384], %rs413;
	mov.b32 	{%rs415, %rs416}, %r3292;
	mul.wide.s16 	%r2877, %rs416, 2;
	add.s32 	%r2878, %r1068, %r2877;
	st.shared.u16 	[%r2878+16384], %rs415;
$L__BB3_327:
	setp.eq.s32 	%p215, %r1070, 8;
	@%p215 bra 	$L__BB3_382;
	setp.lt.u32 	%p216, %r598, 9;
	@%p216 bra 	$L__BB3_330;
	mov.b32 	{%rs417, %rs418}, %r3228;
	mul.wide.s16 	%r2879, %rs418, 2;
	add.s32 	%r2880, %r1068, %r2879;
	st.shared.u16 	[%r2880], %rs417;
	mov.b32 	{%rs419, %rs420}, %r3227;
	mul.wide.s16 	%r2881, %rs420, 2;
	add.s32 	%r2882, %r1068, %r2881;
	st.shared.u16 	[%r2882], %rs419;
	mov.b32 	{%rs421, %rs422}, %r3226;
	mul.wide.s16 	%r2883, %rs422, 2;
	add.s32 	%r2884, %r1068, %r2883;
	st.shared.u16 	[%r2884], %rs421;
	mov.b32 	{%rs423, %rs424}, %r3225;
	mul.wide.s16 	%r2885, %rs424, 2;
	add.s32 	%r2886, %r1068, %r2885;
	st.shared.u16 	[%r2886], %rs423;
$L__BB3_330:
	setp.lt.u32 	%p217, %r599, 9;
	@%p217 bra 	$L__BB3_332;
	mov.b32 	{%rs425, %rs426}, %r3293;
	mul.wide.s16 	%r2887, %rs426, 2;
	add.s32 	%r2888, %r1068, %r2887;
	st.shared.u16 	[%r2888+16384], %rs425;
	mov.b32 	{%rs427, %rs428}, %r3294;
	mul.wide.s16 	%r2889, %rs428, 2;
	add.s32 	%r2890, %r1068, %r2889;
	st.shared.u16 	[%r2890+16384], %rs427;
	mov.b32 	{%rs429, %rs430}, %r3295;
	mul.wide.s16 	%r2891, %rs430, 2;
	add.s32 	%r2892, %r1068, %r2891;
	st.shared.u16 	[%r2892+16384], %rs429;
	mov.b32 	{%rs431, %rs432}, %r3296;
	mul.wide.s16 	%r2893, %rs432, 2;
	add.s32 	%r2894, %r1068, %r2893;
	st.shared.u16 	[%r2894+16384], %rs431;
$L__BB3_332:
	setp.eq.s32 	%p218, %r1070, 9;
	@%p218 bra 	$L__BB3_382;
	setp.lt.u32 	%p219, %r598, 10;
	@%p219 bra 	$L__BB3_335;
	mov.b32 	{%rs433, %rs434}, %r3224;
	mul.wide.s16 	%r2895, %rs434, 2;
	add.s32 	%r2896, %r1068, %r2895;
	st.shared.u16 	[%r2896], %rs433;
	mov.b32 	{%rs435, %rs436}, %r3223;
	mul.wide.s16 	%r2897, %rs436, 2;
	add.s32 	%r2898, %r1068, %r2897;
	st.shared.u16 	[%r2898], %rs435;
	mov.b32 	{%rs437, %rs438}, %r3222;
	mul.wide.s16 	%r2899, %rs438, 2;
	add.s32 	%r2900, %r1068, %r2899;
	st.shared.u16 	[%r2900], %rs437;
	mov.b32 	{%rs439, %rs440}, %r3221;
	mul.wide.s16 	%r2901, %rs440, 2;
	add.s32 	%r2902, %r1068, %r2901;
	st.shared.u16 	[%r2902], %rs439;
$L__BB3_335:
	setp.lt.u32 	%p220, %r599, 10;
	@%p220 bra 	$L__BB3_337;
	mov.b32 	{%rs441, %rs442}, %r3297;
	mul.wide.s16 	%r2903, %rs442, 2;
	add.s32 	%r2904, %r1068, %r2903;
	st.shared.u16 	[%r2904+16384], %rs441;
	mov.b32 	{%rs443, %rs444}, %r3298;
	mul.wide.s16 	%r2905, %rs444, 2;
	add.s32 	%r2906, %r1068, %r2905;
	st.shared.u16 	[%r2906+16384], %rs443;
	mov.b32 	{%rs445, %rs446}, %r3299;
	mul.wide.s16 	%r2907, %rs446, 2;
	add.s32 	%r2908, %r1068, %r2907;
	st.shared.u16 	[%r2908+16384], %rs445;
	mov.b32 	{%rs447, %rs448}, %r3300;
	mul.wide.s16 	%r2909, %rs448, 2;
	add.s32 	%r2910, %r1068, %r2909;
	st.shared.u16 	[%r2910+16384], %rs447;
$L__BB3_337:
	setp.eq.s32 	%p221, %r1070, 10;
	@%p221 bra 	$L__BB3_382;
	setp.lt.u32 	%p222, %r598, 11;
	@%p222 bra 	$L__BB3_340;
	mov.b32 	{%rs449, %rs450}, %r3220;
	mul.wide.s16 	%r2911, %rs450, 2;
	add.s32 	%r2912, %r1068, %r2911;
	st.shared.u16 	[%r2912], %rs449;
	mov.b32 	{%rs451, %rs452}, %r3219;
	mul.wide.s16 	%r2913, %rs452, 2;
	add.s32 	%r2914, %r1068, %r2913;
	st.shared.u16 	[%r2914], %rs451;
	mov.b32 	{%rs453, %rs454}, %r3218;
	mul.wide.s16 	%r2915, %rs454, 2;
	add.s32 	%r2916, %r1068, %r2915;
	st.shared.u16 	[%r2916], %rs453;
	mov.b32 	{%rs455, %rs456}, %r3217;
	mul.wide.s16 	%r2917, %rs456, 2;
	add.s32 	%r2918, %r1068, %r2917;
	st.shared.u16 	[%r2918], %rs455;
$L__BB3_340:
	setp.lt.u32 	%p223, %r599, 11;
	@%p223 bra 	$L__BB3_342;
	mov.b32 	{%rs457, %rs458}, %r3301;
	mul.wide.s16 	%r2919, %rs458, 2;
	add.s32 	%r2920, %r1068, %r2919;
	st.shared.u16 	[%r2920+16384], %rs457;
	mov.b32 	{%rs459, %rs460}, %r3302;
	mul.wide.s16 	%r2921, %rs460, 2;
	add.s32 	%r2922, %r1068, %r2921;
	st.shared.u16 	[%r2922+16384], %rs459;
	mov.b32 	{%rs461, %rs462}, %r3303;
	mul.wide.s16 	%r2923, %rs462, 2;
	add.s32 	%r2924, %r1068, %r2923;
	st.shared.u16 	[%r2924+16384], %rs461;
	mov.b32 	{%rs463, %rs464}, %r3304;
	mul.wide.s16 	%r2925, %rs464, 2;
	add.s32 	%r2926, %r1068, %r2925;
	st.shared.u16 	[%r2926+16384], %rs463;
$L__BB3_342:
	setp.eq.s32 	%p224, %r1070, 11;
	@%p224 bra 	$L__BB3_382;
	setp.lt.u32 	%p225, %r598, 12;
	@%p225 bra 	$L__BB3_345;
	mov.b32 	{%rs465, %rs466}, %r3216;
	mul.wide.s16 	%r2927, %rs466, 2;
	add.s32 	%r2928, %r1068, %r2927;
	st.shared.u16 	[%r2928], %rs465;
	mov.b32 	{%rs467, %rs468}, %r3215;
	mul.wide.s16 	%r2929, %rs468, 2;
	add.s32 	%r2930, %r1068, %r2929;
	st.shared.u16 	[%r2930], %rs467;
	mov.b32 	{%rs469, %rs470}, %r3214;
	mul.wide.s16 	%r2931, %rs470, 2;
	add.s32 	%r2932, %r1068, %r2931;
	st.shared.u16 	[%r2932], %rs469;
	mov.b32 	{%rs471, %rs472}, %r3213;
	mul.wide.s16 	%r2933, %rs472, 2;
	add.s32 	%r2934, %r1068, %r2933;
	st.shared.u16 	[%r2934], %rs471;
$L__BB3_345:
	setp.lt.u32 	%p226, %r599, 12;
	@%p226 bra 	$L__BB3_347;
	mov.b32 	{%rs473, %rs474}, %r3305;
	mul.wide.s16 	%r2935, %rs474, 2;
	add.s32 	%r2936, %r1068, %r2935;
	st.shared.u16 	[%r2936+16384], %rs473;
	mov.b32 	{%rs475, %rs476}, %r3306;
	mul.wide.s16 	%r2937, %rs476, 2;
	add.s32 	%r2938, %r1068, %r2937;
	st.shared.u16 	[%r2938+16384], %rs475;
	mov.b32 	{%rs477, %rs478}, %r3307;
	mul.wide.s16 	%r2939, %rs478, 2;
	add.s32 	%r2940, %r1068, %r2939;
	st.shared.u16 	[%r2940+16384], %rs477;
	mov.b32 	{%rs479, %rs480}, %r3308;
	mul.wide.s16 	%r2941, %rs480, 2;
	add.s32 	%r2942, %r1068, %r2941;
	st.shared.u16 	[%r2942+16384], %rs479;
$L__BB3_347:
	setp.eq.s32 	%p227, %r1070, 12;
	@%p227 bra 	$L__BB3_382;
	setp.lt.u32 	%p228, %r598, 13;
	@%p228 bra 	$L__BB3_350;
	mov.b32 	{%rs481, %rs482}, %r3665;
	mul.wide.s16 	%r2943, %rs482, 2;
	add.s32 	%r2944, %r1068, %r2943;
	st.shared.u16 	[%r2944], %rs481;
	mov.b32 	{%rs483, %rs484}, %r3666;
	mul.wide.s16 	%r2945, %rs484, 2;
	add.s32 	%r2946, %r1068, %r2945;
	st.shared.u16 	[%r2946], %rs483;
	mov.b32 	{%rs485, %rs486}, %r3667;
	mul.wide.s16 	%r2947, %rs486, 2;
	add.s32 	%r2948, %r1068, %r2947;
	st.shared.u16 	[%r2948], %rs485;
	mov.b32 	{%rs487, %rs488}, %r3668;
	mul.wide.s16 	%r2949, %rs488, 2;
	add.s32 	%r2950, %r1068, %r2949;
	st.shared.u16 	[%r2950], %rs487;
$L__BB3_350:
	setp.eq.s32 	%p229, %r1070, 13;
	@%p229 bra 	$L__BB3_382;
	setp.lt.u32 	%p230, %r598, 14;
	@%p230 bra 	$L__BB3_353;
	mov.b32 	{%rs489, %rs490}, %r3265;
	mul.wide.s16 	%r2951, %rs490, 2;
	add.s32 	%r2952, %r1068, %r2951;
	st.shared.u16 	[%r2952], %rs489;
	mov.b32 	{%rs491, %rs492}, %r3266;
	mul.wide.s16 	%r2953, %rs492, 2;
	add.s32 	%r2954, %r1068, %r2953;
	st.shared.u16 	[%r2954], %rs491;
	mov.b32 	{%rs493, %rs494}, %r3267;
	mul.wide.s16 	%r2955, %rs494, 2;
	add.s32 	%r2956, %r1068, %r2955;
	st.shared.u16 	[%r2956], %rs493;
	mov.b32 	{%rs495, %rs496}, %r3268;
	mul.wide.s16 	%r2957, %rs496, 2;
	add.s32 	%r2958, %r1068, %r2957;
	st.shared.u16 	[%r2958], %rs495;
$L__BB3_353:
	setp.eq.s32 	%p231, %r1070, 14;
	@%p231 bra 	$L__BB3_382;
	setp.lt.u32 	%p232, %r598, 15;
	@%p232 bra 	$L__BB3_356;
	mov.b32 	{%rs497, %rs498}, %r3269;
	mul.wide.s16 	%r2959, %rs498, 2;
	add.s32 	%r2960, %r1068, %r2959;
	st.shared.u16 	[%r2960], %rs497;
	mov.b32 	{%rs499, %rs500}, %r3270;
	mul.wide.s16 	%r2961, %rs500, 2;
	add.s32 	%r2962, %r1068, %r2961;
	st.shared.u16 	[%r2962], %rs499;
	mov.b32 	{%rs501, %rs502}, %r3271;
	mul.wide.s16 	%r2963, %rs502, 2;
	add.s32 	%r2964, %r1068, %r2963;
	st.shared.u16 	[%r2964], %rs501;
	mov.b32 	{%rs503, %rs504}, %r3272;
	mul.wide.s16 	%r2965, %rs504, 2;
	add.s32 	%r2966, %r1068, %r2965;
	st.shared.u16 	[%r2966], %rs503;
$L__BB3_356:
	setp.eq.s32 	%p233, %r1070, 15;
	@%p233 bra 	$L__BB3_382;
	setp.lt.u32 	%p234, %r598, 16;
	@%p234 bra 	$L__BB3_359;
	mov.b32 	{%rs505, %rs506}, %r3273;
	mul.wide.s16 	%r2967, %rs506, 2;
	add.s32 	%r2968, %r1068, %r2967;
	st.shared.u16 	[%r2968], %rs505;
	mov.b32 	{%rs507, %rs508}, %r3274;
	mul.wide.s16 	%r2969, %rs508, 2;
	add.s32 	%r2970, %r1068, %r2969;
	st.shared.u16 	[%r2970], %rs507;
	mov.b32 	{%rs509, %rs510}, %r3275;
	mul.wide.s16 	%r2971, %rs510, 2;
	add.s32 	%r2972, %r1068, %r2971;
	st.shared.u16 	[%r2972], %rs509;
	mov.b32 	{%rs511, %rs512}, %r3276;
	mul.wide.s16 	%r2973, %rs512, 2;
	add.s32 	%r2974, %r1068, %r2973;
	st.shared.u16 	[%r2974], %rs511;
$L__BB3_359:
	setp.eq.s32 	%p235, %r1070, 16;
	@%p235 bra 	$L__BB3_382;
	setp.lt.u32 	%p236, %r598, 17;
	@%p236 bra 	$L__BB3_362;
	mov.b32 	{%rs513, %rs514}, %r3277;
	mul.wide.s16 	%r2975, %rs514, 2;
	add.s32 	%r2976, %r1068, %r2975;
	st.shared.u16 	[%r2976], %rs513;
	mov.b32 	{%rs515, %rs516}, %r3278;
	mul.wide.s16 	%r2977, %rs516, 2;
	add.s32 	%r2978, %r1068, %r2977;
	st.shared.u16 	[%r2978], %rs515;
	mov.b32 	{%rs517, %rs518}, %r3279;
	mul.wide.s16 	%r2979, %rs518, 2;
	add.s32 	%r2980, %r1068, %r2979;
	st.shared.u16 	[%r2980], %rs517;
	mov.b32 	{%rs519, %rs520}, %r3280;
	mul.wide.s16 	%r2981, %rs520, 2;
	add.s32 	%r2982, %r1068, %r2981;
	st.shared.u16 	[%r2982], %rs519;
$L__BB3_362:
	setp.eq.s32 	%p237, %r1070, 17;
	@%p237 bra 	$L__BB3_382;
	setp.lt.u32 	%p238, %r598, 18;
	@%p238 bra 	$L__BB3_365;
	mov.b32 	{%rs521, %rs522}, %r3281;
	mul.wide.s16 	%r2983, %rs522, 2;
	add.s32 	%r2984, %r1068, %r2983;
	st.shared.u16 	[%r2984], %rs521;
	mov.b32 	{%rs523, %rs524}, %r3282;
	mul.wide.s16 	%r2985, %rs524, 2;
	add.s32 	%r2986, %r1068, %r2985;
	st.shared.u16 	[%r2986], %rs523;
	mov.b32 	{%rs525, %rs526}, %r3283;
	mul.wide.s16 	%r2987, %rs526, 2;
	add.s32 	%r2988, %r1068, %r2987;
	st.shared.u16 	[%r2988], %rs525;
	mov.b32 	{%rs527, %rs528}, %r3284;
	mul.wide.s16 	%r2989, %rs528, 2;
	add.s32 	%r2990, %r1068, %r2989;
	st.shared.u16 	[%r2990], %rs527;
$L__BB3_365:
	setp.eq.s32 	%p239, %r1070, 18;
	@%p239 bra 	$L__BB3_382;
	setp.lt.u32 	%p240, %r598, 19;
	@%p240 bra 	$L__BB3_368;
	mov.b32 	{%rs529, %rs530}, %r3285;
	mul.wide.s16 	%r2991, %rs530, 2;
	add.s32 	%r2992, %r1068, %r2991;
	st.shared.u16 	[%r2992], %rs529;
	mov.b32 	{%rs531, %rs532}, %r3286;
	mul.wide.s16 	%r2993, %rs532, 2;
	add.s32 	%r2994, %r1068, %r2993;
	st.shared.u16 	[%r2994], %rs531;
	mov.b32 	{%rs533, %rs534}, %r3287;
	mul.wide.s16 	%r2995, %rs534, 2;
	add.s32 	%r2996, %r1068, %r2995;
	st.shared.u16 	[%r2996], %rs533;
	mov.b32 	{%rs535, %rs536}, %r3288;
	mul.wide.s16 	%r2997, %rs536, 2;
	add.s32 	%r2998, %r1068, %r2997;
	st.shared.u16 	[%r2998], %rs535;
$L__BB3_368:
	setp.eq.s32 	%p241, %r1070, 19;
	@%p241 bra 	$L__BB3_382;
	setp.lt.u32 	%p242, %r598, 20;
	@%p242 bra 	$L__BB3_371;
	mov.b32 	{%rs537, %rs538}, %r3289;
	mul.wide.s16 	%r2999, %rs538, 2;
	add.s32 	%r3000, %r1068, %r2999;
	st.shared.u16 	[%r3000], %rs537;
	mov.b32 	{%rs539, %rs540}, %r3290;
	mul.wide.s16 	%r3001, %rs540, 2;
	add.s32 	%r3002, %r1068, %r3001;
	st.shared.u16 	[%r3002], %rs539;
	mov.b32 	{%rs541, %rs542}, %r3291;
	mul.wide.s16 	%r3003, %rs542, 2;
	add.s32 	%r3004, %r1068, %r3003;
	st.shared.u16 	[%r3004], %rs541;
	mov.b32 	{%rs543, %rs544}, %r3292;
	mul.wide.s16 	%r3005, %rs544, 2;
	add.s32 	%r3006, %r1068, %r3005;
	st.shared.u16 	[%r3006], %rs543;
$L__BB3_371:
	setp.eq.s32 	%p243, %r1070, 20;
	@%p243 bra 	$L__BB3_382;
	setp.lt.u32 	%p244, %r598, 21;
	@%p244 bra 	$L__BB3_374;
	mov.b32 	{%rs545, %rs546}, %r3293;
	mul.wide.s16 	%r3007, %rs546, 2;
	add.s32 	%r3008, %r1068, %r3007;
	st.shared.u16 	[%r3008], %rs545;
	mov.b32 	{%rs547, %rs548}, %r3294;
	mul.wide.s16 	%r3009, %rs548, 2;
	add.s32 	%r3010, %r1068, %r3009;
	st.shared.u16 	[%r3010], %rs547;
	mov.b32 	{%rs549, %rs550}, %r3295;
	mul.wide.s16 	%r3011, %rs550, 2;
	add.s32 	%r3012, %r1068, %r3011;
	st.shared.u16 	[%r3012], %rs549;
	mov.b32 	{%rs551, %rs552}, %r3296;
	mul.wide.s16 	%r3013, %rs552, 2;
	add.s32 	%r3014, %r1068, %r3013;
	st.shared.u16 	[%r3014], %rs551;
$L__BB3_374:
	setp.eq.s32 	%p245, %r1070, 21;
	@%p245 bra 	$L__BB3_382;
	setp.lt.u32 	%p246, %r598, 22;
	@%p246 bra 	$L__BB3_377;
	mov.b32 	{%rs553, %rs554}, %r3297;
	mul.wide.s16 	%r3015, %rs554, 2;
	add.s32 	%r3016, %r1068, %r3015;
	st.shared.u16 	[%r3016], %rs553;
	mov.b32 	{%rs555, %rs556}, %r3298;
	mul.wide.s16 	%r3017, %rs556, 2;
	add.s32 	%r3018, %r1068, %r3017;
	st.shared.u16 	[%r3018], %rs555;
	mov.b32 	{%rs557, %rs558}, %r3299;
	mul.wide.s16 	%r3019, %rs558, 2;
	add.s32 	%r3020, %r1068, %r3019;
	st.shared.u16 	[%r3020], %rs557;
	mov.b32 	{%rs559, %rs560}, %r3300;
	mul.wide.s16 	%r3021, %rs560, 2;
	add.s32 	%r3022, %r1068, %r3021;
	st.shared.u16 	[%r3022], %rs559;
$L__BB3_377:
	setp.eq.s32 	%p247, %r1070, 22;
	@%p247 bra 	$L__BB3_382;
	setp.lt.u32 	%p248, %r598, 23;
	@%p248 bra 	$L__BB3_380;
	mov.b32 	{%rs561, %rs562}, %r3301;
	mul.wide.s16 	%r3023, %rs562, 2;
	add.s32 	%r3024, %r1068, %r3023;
	st.shared.u16 	[%r3024], %rs561;
	mov.b32 	{%rs563, %rs564}, %r3302;
	mul.wide.s16 	%r3025, %rs564, 2;
	add.s32 	%r3026, %r1068, %r3025;
	st.shared.u16 	[%r3026], %rs563;
	mov.b32 	{%rs565, %rs566}, %r3303;
	mul.wide.s16 	%r3027, %rs566, 2;
	add.s32 	%r3028, %r1068, %r3027;
	st.shared.u16 	[%r3028], %rs565;
	mov.b32 	{%rs567, %rs568}, %r3304;
	mul.wide.s16 	%r3029, %rs568, 2;
	add.s32 	%r3030, %r1068, %r3029;
	st.shared.u16 	[%r3030], %rs567;
$L__BB3_380:
	setp.eq.s32 	%p249, %r1070, 23;
	setp.lt.u32 	%p250, %r598, 24;
	or.pred  	%p251, %p249, %p250;
	@%p251 bra 	$L__BB3_382;
	mov.b32 	{%rs569, %rs570}, %r3305;
	mul.wide.s16 	%r3032, %rs570, 2;
	add.s32 	%r3033, %r1068, %r3032;
	st.shared.u16 	[%r3033], %rs569;
	mov.b32 	{%rs571, %rs572}, %r3306;
	mul.wide.s16 	%r3034, %rs572, 2;
	add.s32 	%r3035, %r1068, %r3034;
	st.shared.u16 	[%r3035], %rs571;
	mov.b32 	{%rs573, %rs574}, %r3307;
	mul.wide.s16 	%r3036, %rs574, 2;
	add.s32 	%r3037, %r1068, %r3036;
	st.shared.u16 	[%r3037], %rs573;
	mov.b32 	{%rs575, %rs576}, %r3308;
	mul.wide.s16 	%r3038, %rs576, 2;
	add.s32 	%r3039, %r1068, %r3038;
	st.shared.u16 	[%r3039], %rs575;
$L__BB3_382:
	// begin inline asm
	cp.async.wait_group 0;

	// end inline asm
	bar.sync 	0;
	add.s32 	%r3311, %r3311, 1;
	add.s32 	%r3310, %r3310, 1;
	add.s32 	%r3472, %r3472, 1;
	setp.ne.s32 	%p252, %r3310, 1;
	@%p252 bra 	$L__BB3_192;
$L__BB3_383:
	ld.param.u32 	%r3070, [_ZN15flash_llm_utils11SpMM_KernelINS_12TilingConfigILi4ELi1ELi2ELi0EEENS_18SparseKernelConfigILi96EEEEEvPK6__halfPK5uint4PKiS7_PS5_iiii_param_6];
	ld.param.u32 	%r3066, [_ZN15flash_llm_utils11SpMM_KernelINS_12TilingConfigILi4ELi1ELi2ELi0EEENS_18SparseKernelConfigILi96EEEEEvPK6__halfPK5uint4PKiS7_PS5_iiii_param_5];
	ld.param.u64 	%rd138, [_ZN15flash_llm_utils11SpMM_KernelINS_12TilingConfigILi4ELi1ELi2ELi0EEENS_18SparseKernelConfigILi96EEEEEvPK6__halfPK5uint4PKiS7_PS5_iiii_param_4];
	mov.u32 	%r1138, %tid.x;
	shl.b32 	%r3040, %r1138, 1;
	and.b32  	%r3041, %r3040, 1984;
	shr.u32 	%r3042, %r1138, 2;
	and.b32  	%r3043, %r3042, 7;
	and.b32  	%r3044, %r3040, 6;
	or.b32  	%r3045, %r3043, %r3041;
	mov.u32 	%r3046, _ZN15flash_llm_utils4smemE;
	mad.lo.s32 	%r3047, %r3044, 1040, %r3046;
	shl.b32 	%r3048, %r3045, 2;
	add.s32 	%r3049, %r3047, %r3048;
	st.shared.u32 	[%r3049], %r3776;
	st.shared.u32 	[%r3049+1040], %r3775;
	st.shared.u32 	[%r3049+32], %r3774;
	st.shared.u32 	[%r3049+1072], %r3773;
	st.shared.u32 	[%r3049+8320], %r3772;
	st.shared.u32 	[%r3049+9360], %r3771;
	st.shared.u32 	[%r3049+8352], %r3770;
	st.shared.u32 	[%r3049+9392], %r3769;
	st.shared.u32 	[%r3049+16640], %r3744;
	st.shared.u32 	[%r3049+17680], %r3743;
	st.shared.u32 	[%r3049+16672], %r3742;
	st.shared.u32 	[%r3049+17712], %r3741;
	st.shared.u32 	[%r3049+24960], %r3740;
	st.shared.u32 	[%r3049+26000], %r3739;
	st.shared.u32 	[%r3049+24992], %r3738;
	st.shared.u32 	[%r3049+26032], %r3737;
	st.shared.u32 	[%r3049+64], %r3768;
	st.shared.u32 	[%r3049+1104], %r3767;
	st.shared.u32 	[%r3049+96], %r3766;
	st.shared.u32 	[%r3049+1136], %r3765;
	st.shared.u32 	[%r3049+8384], %r3764;
	st.shared.u32 	[%r3049+9424], %r3763;
	st.shared.u32 	[%r3049+8416], %r3762;
	st.shared.u32 	[%r3049+9456], %r3761;
	st.shared.u32 	[%r3049+16704], %r3736;
	st.shared.u32 	[%r3049+17744], %r3735;
	st.shared.u32 	[%r3049+16736], %r3734;
	st.shared.u32 	[%r3049+17776], %r3733;
	st.shared.u32 	[%r3049+25024], %r3732;
	st.shared.u32 	[%r3049+26064], %r3731;
	st.shared.u32 	[%r3049+25056], %r3730;
	st.shared.u32 	[%r3049+26096], %r3729;
	st.shared.u32 	[%r3049+128], %r3760;
	st.shared.u32 	[%r3049+1168], %r3759;
	st.shared.u32 	[%r3049+160], %r3758;
	st.shared.u32 	[%r3049+1200], %r3757;
	st.shared.u32 	[%r3049+8448], %r3756;
	st.shared.u32 	[%r3049+9488], %r3755;
	st.shared.u32 	[%r3049+8480], %r3754;
	st.shared.u32 	[%r3049+9520], %r3753;
	st.shared.u32 	[%r3049+16768], %r3728;
	st.shared.u32 	[%r3049+17808], %r3727;
	st.shared.u32 	[%r3049+16800], %r3726;
	st.shared.u32 	[%r3049+17840], %r3725;
	st.shared.u32 	[%r3049+25088], %r3724;
	st.shared.u32 	[%r3049+26128], %r3723;
	st.shared.u32 	[%r3049+25120], %r3722;
	st.shared.u32 	[%r3049+26160], %r3721;
	st.shared.u32 	[%r3049+192], %r3752;
	st.shared.u32 	[%r3049+1232], %r3751;
	st.shared.u32 	[%r3049+224], %r3750;
	st.shared.u32 	[%r3049+1264], %r3749;
	st.shared.u32 	[%r3049+8512], %r3748;
	st.shared.u32 	[%r3049+9552], %r3747;
	st.shared.u32 	[%r3049+8544], %r3746;
	st.shared.u32 	[%r3049+9584], %r3745;
	st.shared.u32 	[%r3049+16832], %r3720;
	st.shared.u32 	[%r3049+17872], %r3719;
	st.shared.u32 	[%r3049+16864], %r3718;
	st.shared.u32 	[%r3049+17904], %r3717;
	st.shared.u32 	[%r3049+25152], %r3716;
	st.shared.u32 	[%r3049+26192], %r3715;
	st.shared.u32 	[%r3049+25184], %r3714;
	st.shared.u32 	[%r3049+26224], %r3713;
	bar.sync 	0;
	mul.lo.s32 	%r3050, %r3070, %r3066;
	mul.lo.s32 	%r3051, %r3050, %r1;
	cvt.s64.s32 	%rd100, %r3051;
	shl.b32 	%r3052, %r2, 8;
	cvt.u64.u32 	%rd101, %r3052;
	mov.u32 	%r3053, %ctaid.x;
	mul.lo.s32 	%r3054, %r3053, %r3066;
	shl.b32 	%r3055, %r3054, 5;
	cvt.s64.s32 	%rd102, %r3055;
	add.s64 	%rd103, %rd100, %rd102;
	add.s64 	%rd11, %rd103, %rd101;
	shr.u32 	%r3056, %r1138, 5;
	mad.lo.s32 	%r3057, %r3056, 1040, %r3046;
	and.b32  	%r3058, %r1138, 31;
	shl.b32 	%r3059, %r1138, 2;
	and.b32  	%r3060, %r3059, 124;
	add.s32 	%r1139, %r3057, %r3060;
	ld.shared.f32 	%f1, [%r1139];
	// begin inline asm
	{  cvt.rn.f16.f32 %rs577, %f1;}

	// end inline asm
	mad.lo.s32 	%r1140, %r3056, %r3066, %r3058;
	cvt.s64.s32 	%rd104, %r1140;
	add.s64 	%rd105, %rd11, %rd104;
	cvta.to.global.u64 	%rd12, %rd138;
	shl.b64 	%rd106, %rd105, 1;
	add.s64 	%rd107, %rd12, %rd106;
	st.global.u16 	[%rd107], %rs577;
	ld.shared.f32 	%f2, [%r1139+128];
	// begin inline asm
	{  cvt.rn.f16.f32 %rs578, %f2;}

	// end inline asm
	st.global.u16 	[%rd107+64], %rs578;
	ld.shared.f32 	%f3, [%r1139+256];
	// begin inline asm
	{  cvt.rn.f16.f32 %rs579, %f3;}

	// end inline asm
	st.global.u16 	[%rd107+128], %rs579;
	ld.shared.f32 	%f4, [%r1139+384];
	// begin inline asm
	{  cvt.rn.f16.f32 %rs580, %f4;}

	// end inline asm
	st.global.u16 	[%rd107+192], %rs580;
	ld.shared.f32 	%f5, [%r1139+512];
	// begin inline asm
	{  cvt.rn.f16.f32 %rs581, %f5;}

	// end inline asm
	st.global.u16 	[%rd107+256], %rs581;
	ld.shared.f32 	%f6, [%r1139+640];
	// begin inline asm
	{  cvt.rn.f16.f32 %rs582, %f6;}

	// end inline asm
	st.global.u16 	[%rd107+320], %rs582;
	ld.shared.f32 	%f7, [%r1139+768];
	// begin inline asm
	{  cvt.rn.f16.f32 %rs583, %f7;}

	// end inline asm
	st.global.u16 	[%rd107+384], %rs583;
	ld.shared.f32 	%f8, [%r1139+896];
	// begin inline asm
	{  cvt.rn.f16.f32 %rs584, %f8;}

	// end inline asm
	st.global.u16 	[%rd107+448], %rs584;
	setp.gt.u32 	%p253, %r1138, 895;
	@%p253 bra 	$L__BB3_391;
	ld.param.u32 	%r3067, [_ZN15flash_llm_utils11SpMM_KernelINS_12TilingConfigILi4ELi1ELi2ELi0EEENS_18SparseKernelConfigILi96EEEEEvPK6__halfPK5uint4PKiS7_PS5_iiii_param_5];
	shl.b32 	%r1141, %r3067, 2;
	ld.shared.f32 	%f9, [%r1139+4160];
	// begin inline asm
	{  cvt.rn.f16.f32 %rs585, %f9;}

	// end inline asm
	add.s32 	%r3061, %r1140, %r1141;
	cvt.s64.s32 	%rd108, %r3061;
	add.s64 	%rd109, %rd11, %rd108;
	shl.b64 	%rd110, %rd109, 1;
	add.s64 	%rd111, %rd12, %rd110;
	st.global.u16 	[%rd111], %rs585;
	ld.shared.f32 	%f10, [%r1139+4288];
	// begin inline asm
	{  cvt.rn.f16.f32 %rs586, %f10;}

	// end inline asm
	st.global.u16 	[%rd111+64], %rs586;
	ld.shared.f32 	%f11, [%r1139+4416];
	// begin inline asm
	{  cvt.rn.f16.f32 %rs587, %f11;}

	// end inline asm
	st.global.u16 	[%rd111+128], %rs587;
	ld.shared.f32 	%f12, [%r1139+4544];
	// begin inline asm
	{  cvt.rn.f16.f32 %rs588, %f12;}

	// end inline asm
	st.global.u16 	[%rd111+192], %rs588;
	ld.shared.f32 	%f13, [%r1139+4672];
	// begin inline asm
	{  cvt.rn.f16.f32 %rs589, %f13;}

	// end inline asm
	st.global.u16 	[%rd111+256], %rs589;
	ld.shared.f32 	%f14, [%r1139+4800];
	// begin inline asm
	{  cvt.rn.f16.f32 %rs590, %f14;}

	// end inline asm
	st.global.u16 	[%rd111+320], %rs590;
	ld.shared.f32 	%f15, [%r1139+4928];
	// begin inline asm
	{  cvt.rn.f16.f32 %rs591, %f15;}

	// end inline asm
	st.global.u16 	[%rd111+384], %rs591;
	ld.shared.f32 	%f16, [%r1139+5056];
	// begin inline asm
	{  cvt.rn.f16.f32 %rs592, %f16;}

	// end inline asm
	st.global.u16 	[%rd111+448], %rs592;
	setp.gt.u32 	%p254, %r1138, 767;
	@%p254 bra 	$L__BB3_391;
	ld.param.u32 	%r3068, [_ZN15flash_llm_utils11SpMM_KernelINS_12TilingConfigILi4ELi1ELi2ELi0EEENS_18SparseKernelConfigILi96EEEEEvPK6__halfPK5uint4PKiS7_PS5_iiii_param_5];
	shl.b32 	%r1142, %r3068, 3;
	ld.shared.f32 	%f17, [%r1139+8320];
	// begin inline asm
	{  cvt.rn.f16.f32 %rs593, %f17;}

	// end inline asm
	add.s32 	%r1143, %r1140, %r1142;
	cvt.s64.s32 	%rd112, %r1143;
	add.s64 	%rd113, %rd11, %rd112;
	shl.b64 	%rd114, %rd113, 1;
	add.s64 	%rd115, %rd12, %rd114;
	st.global.u16 	[%rd115], %rs593;
	ld.shared.f32 	%f18, [%r1139+8448];
	// begin inline asm
	{  cvt.rn.f16.f32 %rs594, %f18;}

	// end inline asm
	st.global.u16 	[%rd115+64], %rs594;
	ld.shared.f32 	%f19, [%r1139+8576];
	// begin inline asm
	{  cvt.rn.f16.f32 %rs595, %f19;}

	// end inline asm
	st.global.u16 	[%rd115+128], %rs595;
	ld.shared.f32 	%f20, [%r1139+8704];
	// begin inline asm
	{  cvt.rn.f16.f32 %rs596, %f20;}

	// end inline asm
	st.global.u16 	[%rd115+192], %rs596;
	ld.shared.f32 	%f21, [%r1139+8832];
	// begin inline asm
	{  cvt.rn.f16.f32 %rs597, %f21;}

	// end inline asm
	st.global.u16 	[%rd115+256], %rs597;
	ld.shared.f32 	%f22, [%r1139+8960];
	// begin inline asm
	{  cvt.rn.f16.f32 %rs598, %f22;}

	// end inline asm
	st.global.u16 	[%rd115+320], %rs598;
	ld.shared.f32 	%f23, [%r1139+9088];
	// begin inline asm
	{  cvt.rn.f16.f32 %rs599, %f23;}

	// end inline asm
	st.global.u16 	[%rd115+384], %rs599;
	ld.shared.f32 	%f24, [%r1139+9216];
	// begin inline asm
	{  cvt.rn.f16.f32 %rs600, %f24;}

	// end inline asm
	st.global.u16 	[%rd115+448], %rs600;
	setp.gt.u32 	%p255, %r1138, 639;
	@%p255 bra 	$L__BB3_391;
	ld.shared.f32 	%f25, [%r1139+12480];
	// begin inline asm
	{  cvt.rn.f16.f32 %rs601, %f25;}

	// end inline asm
	add.s32 	%r3062, %r1143, %r1141;
	cvt.s64.s32 	%rd116, %r3062;
	add.s64 	%rd117, %rd11, %rd116;
	shl.b64 	%rd118, %rd117, 1;
	add.s64 	%rd119, %rd12, %rd118;
	st.global.u16 	[%rd119], %rs601;
	ld.shared.f32 	%f26, [%r1139+12608];
	// begin inline asm
	{  cvt.rn.f16.f32 %rs602, %f26;}

	// end inline asm
	st.global.u16 	[%rd119+64], %rs602;
	ld.shared.f32 	%f27, [%r1139+12736];
	// begin inline asm
	{  cvt.rn.f16.f32 %rs603, %f27;}

	// end inline asm
	st.global.u16 	[%rd119+128], %rs603;
	ld.shared.f32 	%f28, [%r1139+12864];
	// begin inline asm
	{  cvt.rn.f16.f32 %rs604, %f28;}

	// end inline asm
	st.global.u16 	[%rd119+192], %rs604;
	ld.shared.f32 	%f29, [%r1139+12992];
	// begin inline asm
	{  cvt.rn.f16.f32 %rs605, %f29;}

	// end inline asm
	st.global.u16 	[%rd119+256], %rs605;
	ld.shared.f32 	%f30, [%r1139+13120];
	// begin inline asm
	{  cvt.rn.f16.f32 %rs606, %f30;}

	// end inline asm
	st.global.u16 	[%rd119+320], %rs606;
	ld.shared.f32 	%f31, [%r1139+13248];
	// begin inline asm
	{  cvt.rn.f16.f32 %rs607, %f31;}

	// end inline asm
	st.global.u16 	[%rd119+384], %rs607;
	ld.shared.f32 	%f32, [%r1139+13376];
	// begin inline asm
	{  cvt.rn.f16.f32 %rs608, %f32;}

	// end inline asm
	st.global.u16 	[%rd119+448], %rs608;
	setp.gt.u32 	%p256, %r1138, 511;
	@%p256 bra 	$L__BB3_391;
	ld.param.u32 	%r3069, [_ZN15flash_llm_utils11SpMM_KernelINS_12TilingConfigILi4ELi1ELi2ELi0EEENS_18SparseKernelConfigILi96EEEEEvPK6__halfPK5uint4PKiS7_PS5_iiii_param_5];
	shl.b32 	%r3063, %r3069, 4;
	ld.shared.f32 	%f33, [%r1139+16640];
	// begin inline asm
	{  cvt.rn.f16.f32 %rs609, %f33;}

	// end inline asm
	add.s32 	%r1144, %r1140, %r3063;
	cvt.s64.s32 	%rd120, %r1144;
	add.s64 	%rd121, %rd11, %rd120;
	shl.b64 	%rd122, %rd121, 1;
	add.s64 	%rd123, %rd12, %rd122;
	st.global.u16 	[%rd123], %rs609;
	ld.shared.f32 	%f34, [%r1139+16768];
	// begin inline asm
	{  cvt.rn.f16.f32 %rs610, %f34;}

	// end inline asm
	st.global.u16 	[%rd123+64], %rs610;
	ld.shared.f32 	%f35, [%r1139+16896];
	// begin inline asm
	{  cvt.rn.f16.f32 %rs611, %f35;}

	// end inline asm
	st.global.u16 	[%rd123+128], %rs611;
	ld.shared.f32 	%f36, [%r1139+17024];
	// begin inline asm
	{  cvt.rn.f16.f32 %rs612, %f36;}

	// end inline asm
	st.global.u16 	[%rd123+192], %rs612;
	ld.shared.f32 	%f37, [%r1139+17152];
	// begin inline asm
	{  cvt.rn.f16.f32 %rs613, %f37;}

	// end inline asm
	st.global.u16 	[%rd123+256], %rs613;
	ld.shared.f32 	%f38, [%r1139+17280];
	// begin inline asm
	{  cvt.rn.f16.f32 %rs614, %f38;}

	// end inline asm
	st.global.u16 	[%rd123+320], %rs614;
	ld.shared.f32 	%f39, [%r1139+17408];
	// begin inline asm
	{  cvt.rn.f16.f32 %rs615, %f39;}

	// end inline asm
	st.global.u16 	[%rd123+384], %rs615;
	ld.shared.f32 	%f40, [%r1139+17536];
	// begin inline asm
	{  cvt.rn.f16.f32 %rs616, %f40;}

	// end inline asm
	st.global.u16 	[%rd123+448], %rs616;
	setp.gt.u32 	%p257, %r1138, 383;
	@%p257 bra 	$L__BB3_391;
	ld.shared.f32 	%f41, [%r1139+20800];
	// begin inline asm
	{  cvt.rn.f16.f32 %rs617, %f41;}

	// end inline asm
	add.s32 	%r3064, %r1144, %r1141;
	cvt.s64.s32 	%rd124, %r3064;
	add.s64 	%rd125, %rd11, %rd124;
	shl.b64 	%rd126, %rd125, 1;
	add.s64 	%rd127, %rd12, %rd126;
	st.global.u16 	[%rd127], %rs617;
	ld.shared.f32 	%f42, [%r1139+20928];
	// begin inline asm
	{  cvt.rn.f16.f32 %rs618, %f42;}

	// end inline asm
	st.global.u16 	[%rd127+64], %rs618;
	ld.shared.f32 	%f43, [%r1139+21056];
	// begin inline asm
	{  cvt.rn.f16.f32 %rs619, %f43;}

	// end inline asm
	st.global.u16 	[%rd127+128], %rs619;
	ld.shared.f32 	%f44, [%r1139+21184];
	// begin inline asm
	{  cvt.rn.f16.f32 %rs620, %f44;}

	// end inline asm
	st.global.u16 	[%rd127+192], %rs620;
	ld.shared.f32 	%f45, [%r1139+21312];
	// begin inline asm
	{  cvt.rn.f16.f32 %rs621, %f45;}

	// end inline asm
	st.global.u16 	[%rd127+256], %rs621;
	ld.shared.f32 	%f46, [%r1139+21440];
	// begin inline asm
	{  cvt.rn.f16.f32 %rs622, %f46;}

	// end inline asm
	st.global.u16 	[%rd127+320], %rs622;
	ld.shared.f32 	%f47, [%r1139+21568];
	// begin inline asm
	{  cvt.rn.f16.f32 %rs623, %f47;}

	// end inline asm
	st.global.u16 	[%rd127+384], %rs623;
	ld.shared.f32 	%f48, [%r1139+21696];
	// begin inline asm
	{  cvt.rn.f16.f32 %rs624, %f48;}

	// end inline asm
	st.global.u16 	[%rd127+448], %rs624;
	setp.gt.u32 	%p258, %r1138, 255;
	@%p258 bra 	$L__BB3_391;
	setp.gt.u32 	%p259, %r1138, 127;
	ld.shared.f32 	%f49, [%r1139+24960];
	// begin inline asm
	{  cvt.rn.f16.f32 %rs625, %f49;}

	// end inline asm
	add.s32 	%r1145, %r1144, %r1142;
	cvt.s64.s32 	%rd128, %r1145;
	add.s64 	%rd129, %rd11, %rd128;
	shl.b64 	%rd130, %rd129, 1;
	add.s64 	%rd131, %rd12, %rd130;
	st.global.u16 	[%rd131], %rs625;
	ld.shared.f32 	%f50, [%r1139+25088];
	// begin inline asm
	{  cvt.rn.f16.f32 %rs626, %f50;}

	// end inline asm
	st.global.u16 	[%rd131+64], %rs626;
	ld.shared.f32 	%f51, [%r1139+25216];
	// begin inline asm
	{  cvt.rn.f16.f32 %rs627, %f51;}

	// end inline asm
	st.global.u16 	[%rd131+128], %rs627;
	ld.shared.f32 	%f52, [%r1139+25344];
	// begin inline asm
	{  cvt.rn.f16.f32 %rs628, %f52;}

	// end inline asm
	st.global.u16 	[%rd131+192], %rs628;
	ld.shared.f32 	%f53, [%r1139+25472];
	// begin inline asm
	{  cvt.rn.f16.f32 %rs629, %f53;}

	// end inline asm
	st.global.u16 	[%rd131+256], %rs629;
	ld.shared.f32 	%f54, [%r1139+25600];
	// begin inline asm
	{  cvt.rn.f16.f32 %rs630, %f54;}

	// end inline asm
	st.global.u16 	[%rd131+320], %rs630;
	ld.shared.f32 	%f55, [%r1139+25728];
	// begin inline asm
	{  cvt.rn.f16.f32 %rs631, %f55;}

	// end inline asm
	st.global.u16 	[%rd131+384], %rs631;
	ld.shared.f32 	%f56, [%r1139+25856];
	// begin inline asm
	{  cvt.rn.f16.f32 %rs632, %f56;}

	// end inline asm
	st.global.u16 	[%rd131+448], %rs632;
	@%p259 bra 	$L__BB3_391;
	ld.shared.f32 	%f57, [%r1139+29120];
	// begin inline asm
	{  cvt.rn.f16.f32 %rs633, %f57;}

	// end inline asm
	add.s32 	%r3065, %r1145, %r1141;
	cvt.s64.s32 	%rd132, %r3065;
	add.s64 	%rd133, %rd11, %rd132;
	shl.b64 	%rd134, %rd133, 1;
	add.s64 	%rd135, %rd12, %rd134;
	st.global.u16 	[%rd135], %rs633;
	ld.shared.f32 	%f58, [%r1139+29248];
	// begin inline asm
	{  cvt.rn.f16.f32 %rs634, %f58;}

	// end inline asm
	st.global.u16 	[%rd135+64], %rs634;
	ld.shared.f32 	%f59, [%r1139+29376];
	// begin inline asm
	{  cvt.rn.f16.f32 %rs635, %f59;}

	// end inline asm
	st.global.u16 	[%rd135+128], %rs635;
	ld.shared.f32 	%f60, [%r1139+29504];
	// begin inline asm
	{  cvt.rn.f16.f32 %rs636, %f60;}

	// end inline asm
	st.global.u16 	[%rd135+192], %rs636;
	ld.shared.f32 	%f61, [%r1139+29632];
	// begin inline asm
	{  cvt.rn.f16.f32 %rs637, %f61;}

	// end inline asm
	st.global.u16 	[%rd135+256], %rs637;
	ld.shared.f32 	%f62, [%r1139+29760];
	// begin inline asm
	{  cvt.rn.f16.f32 %rs638, %f62;}

	// end inline asm
	st.global.u16 	[%rd135+320], %rs638;
	ld.shared.f32 	%f63, [%r1139+29888];
	// begin inline asm
	{  cvt.rn.f16.f32 %rs639, %f63;}

	// end inline asm
	st.global.u16 	[%rd135+384], %rs639;
	ld.shared.f32 	%f64, [%r1139+30016];
	// begin inline asm
	{  cvt.rn.f16.f32 %rs640, %f64;}

	// end inline asm
	st.global.u16 	[%rd135+448], %rs640;
$L__BB3_391:
	ret;

}
	// .globl	_ZN15flash_llm_utils11SpMM_KernelINS_12TilingConfigILi2ELi2ELi2ELi0EEENS_18SparseKernelConfigILi64EEEEEvPK6__halfPK5uint4PKiS7_PS5_iiii
.visible .entry _ZN15flash_llm_utils11SpMM_KernelINS_12TilingConfigILi2ELi2ELi2ELi0EEENS_18SparseKernelConfigILi64EEEEEvPK6__halfPK5uint4PKiS7_PS5_iiii(
	.param .u64 .ptr .align 1 _ZN15flash_llm_utils11SpMM_KernelINS_12TilingConfigILi2ELi2ELi2ELi0EEENS_18SparseKernelConfigILi64EEEEEvPK6__halfPK5uint4PKiS7_PS5_iiii_param_0,
	.param .u64 .ptr .align 1 _ZN15flash_llm_utils11SpMM_KernelINS_12TilingConfigILi2ELi2ELi2ELi0EEENS_18SparseKernelConfigILi64EEEEEvPK6__halfPK5uint4PKiS7_PS5_iiii_param_1,
	.param .u64 .ptr .align 1 _ZN15flash_llm_utils11SpMM_KernelINS_12TilingConfigILi2ELi2ELi2ELi0EEENS_18SparseKernelConfigILi64EEEEEvPK6__halfPK5uint4PKiS7_PS5_iiii_param_2,
	.param .u64 .ptr .align 1 _ZN15flash_llm_utils11SpMM_KernelINS_12TilingConfigILi2ELi2ELi2ELi0EEENS_18SparseKernelConfigILi64EEEEEvPK6__halfPK5uint4PKiS7_PS5_iiii_param_3,
	.param .u64 .ptr .align 1 _ZN15flash_llm_utils11SpMM_KernelINS_12TilingConfigILi2ELi2ELi2ELi0EEENS_18SparseKernelConfigILi64EEEEEvPK6__halfPK5uint4PKiS7_PS5_iiii_param_4,
	.param .u32 _ZN15flash_llm_utils11SpMM_KernelINS_12TilingConfigILi2ELi2ELi2ELi0EEENS_18SparseKernelConfigILi64EEEEEvPK6__halfPK5uint4PKiS7_PS5_iiii_param_5,
	.param .u32 _ZN15flash_llm_utils11SpMM_KernelINS_12TilingConfigILi2ELi2ELi2ELi0EEENS_18SparseKernelConfigILi64EEEEEvPK6__halfPK5uint4PKiS7_PS5_iiii_param_6,
	.param .u32 _ZN15flash_llm_utils11SpMM_KernelINS_12TilingConfigILi2ELi2ELi2ELi0EEENS_18SparseKernelConfigILi64EEEEEvPK6__halfPK5uint4PKiS7_PS5_iiii_param_7,
	.param .u32 _ZN15flash_llm_utils11SpMM_KernelINS_12TilingConfigILi2ELi2ELi2ELi0EEENS_18SparseKernelConfigILi64EEEEEvPK6__halfPK5uint4PKiS7_PS5_iiii_param_8
)
{
	.reg .pred 	%p<85>;
	.reg .b16 	%rs<321>;
	.reg .b32 	%r<2657>;
	.reg .b32 	%f<65>;
	.reg .b64 	%rd<254>;

	ld.param.u64 	%rd8, [_ZN15flash_llm_utils11SpMM_KernelINS_12TilingConfigILi2ELi2ELi2ELi0EEENS_18SparseKernelConfigILi64EEEEEvPK6__halfPK5uint4PKiS7_PS5_iiii_param_1];
	ld.param.u64 	%rd11, [_ZN15flash_llm_utils11SpMM_KernelINS_12TilingConfigILi2ELi2ELi2ELi0EEENS_18SparseKernelConfigILi64EEEEEvPK6__halfPK5uint4PKiS7_PS5_iiii_param_2];
	ld.param.u64 	%rd9, [_ZN15flash_llm_utils11SpMM_KernelINS_12TilingConfigILi2ELi2ELi2ELi0EEENS_18SparseKernelConfigILi64EEEEEvPK6__halfPK5uint4PKiS7_PS5_iiii_param_3];
	ld.param.u32 	%r552, [_ZN15flash_llm_utils11SpMM_KernelINS_12TilingConfigILi2ELi2ELi2ELi0EEENS_18SparseKernelConfigILi64EEEEEvPK6__halfPK5uint4PKiS7_PS5_iiii_param_5];
	ld.param.u32 	%r554, [_ZN15flash_llm_utils11SpMM_KernelINS_12TilingConfigILi2ELi2ELi2ELi0EEENS_18SparseKernelConfigILi64EEEEEvPK6__halfPK5uint4PKiS7_PS5_iiii_param_7];
	ld.param.u32 	%r557, [_ZN15flash_llm_utils11SpMM_KernelINS_12TilingConfigILi2ELi2ELi2ELi0EEENS_18SparseKernelConfigILi64EEEEEvPK6__halfPK5uint4PKiS7_PS5_iiii_param_8];
	cvta.to.global.u64 	%rd1, %rd8;
	cvta.to.global.u64 	%rd12, %rd11;
	mov.u32 	%r558, %ctaid.y;
	shr.s32 	%r559, %r552, 31;
	shr.u32 	%r560, %r559, 25;
	add.s32 	%r561, %r552, %r560;
	shr.s32 	%r562, %r561, 7;
	div.u32 	%r1, %r558, %r562;
	add.s32 	%r563, %r557, -1;
	setp.eq.s32 	%p2, %r1, %r563;
	mov.u32 	%r564, %ctaid.x;
	mul.lo.s32 	%r565, %r1, %r562;
	sub.s32 	%r2, %r558, %r565;
	shr.s32 	%r566, %r554, 31;
	shr.u32 	%r567, %r566, 26;
	add.s32 	%r568, %r554, %r567;
	shr.s32 	%r569, %r568, 6;
	add.s32 	%r570, %r569, -1;
	div.s32 	%r3, %r570, %r557;
	mad.lo.s32 	%r571, %r557, %r3, %r557;
	sub.s32 	%r572, %r569, %r571;
	selp.b32 	%r4, %r572, 0, %p2;
	add.s32 	%r573, %r3, %r4;
	add.s32 	%r5, %r573, 1;
	mul.lo.s32 	%r574, %r2, %r569;
	cvt.s64.s32 	%rd13, %r574;
	mad.lo.s32 	%r6, %r1, %r3, %r1;
	cvt.s64.s32 	%rd14, %r6;
	add.s64 	%rd15, %rd14, %rd13;
	shl.b64 	%rd16, %rd15, 2;
	add.s64 	%rd2, %rd12, %rd16;
	mov.u32 	%r7, %tid.x;
	shr.u32 	%r8, %r7, 5;
	shl.b32 	%r9, %r564, 6;
	ld.global.u32 	%r575, [%rd2+4];
	ld.global.u32 	%r10, [%rd2];
	sub.s32 	%r11, %r575, %r10;
	shr.s32 	%r576, %r11, 31;
	shr.u32 	%r577, %r576, 25;
	add.s32 	%r578, %r11, %r577;
	shr.s32 	%r579, %r578, 7;
	and.b32  	%r580, %r578, -128;
	sub.s32 	%r581, %r11, %r580;
	setp.lt.u32 	%p3, %r7, %r581;
	selp.u32 	%r582, 1, 0, %p3;
	add.s32 	%r12, %r579, %r582;
	setp.ge.s32 	%p4, %r7, %r11;
	@%p4 bra 	$L__BB4_17;
	cvt.u64.u32 	%rd17, %r7;
	cvt.s64.s32 	%rd18, %r10;
	add.s64 	%rd19, %rd18, %rd17;
	shl.b64 	%rd20, %rd19, 4;
	add.s64 	%rd3, %rd1, %rd20;
	ld.global.v4.u32 	{%r2608, %r2607, %r2606, %r2605}, [%rd3];
	add.s32 	%r585, %r7, 128;
	setp.ge.u32 	%p5, %r585, %r11;
	@%p5 bra 	$L__BB4_17;
	ld.global.v4.u32 	{%r2604, %r2603, %r2602, %r2601}, [%rd3+2048];
	add.s32 	%r588, %r7, 256;
	setp.ge.u32 	%p6, %r588, %r11;
	@%p6 bra 	$L__BB4_17;
	ld.global.v4.u32 	{%r2338, %r2337, %r2336, %r2335}, [%rd3+4096];
	add.s32 	%r591, %r7, 384;
	setp.ge.u32 	%p7, %r591, %r11;
	@%p7 bra 	$L__BB4_17;
	ld.global.v4.u32 	{%r2334, %r2333, %r2332, %r2331}, [%rd3+6144];
	add.s32 	%r594, %r7, 512;
	setp.ge.u32 	%p8, %r594, %r11;
	@%p8 bra 	$L__BB4_17;
	ld.global.v4.u32 	{%r2347, %r2348, %r2349, %r2350}, [%rd3+8192];
	add.s32 	%r597, %r7, 640;
	setp.ge.u32 	%p9, %r597, %r11;
	@%p9 bra 	$L__BB4_17;
	ld.global.v4.u32 	{%r2351, %r2352, %r2353, %r2354}, [%rd3+10240];
	add.s32 	%r600, %r7, 768;
	setp.ge.u32 	%p10, %r600, %r11;
	@%p10 bra 	$L__BB4_17;
	ld.global.v4.u32 	{%r2355, %r2356, %r2357, %r2358}, [%rd3+12288];
	add.s32 	%r603, %r7, 896;
	setp.ge.u32 	%p11, %r603, %r11;
	@%p11 bra 	$L__BB4_17;
	ld.global.v4.u32 	{%r2359, %r2360, %r2361, %r2362}, [%rd3+14336];
	or.b32  	%r606, %r7, 1024;
	setp.ge.u32 	%p12, %r606, %r11;
	@%p12 bra 	$L__BB4_17;
	ld.global.v4.u32 	{%r2363, %r2364, %r2365, %r2366}, [%rd3+16384];
	add.s32 	%r609, %r7, 1152;
	setp.ge.u32 	%p13, %r609, %r11;
	@%p13 bra 	$L__BB4_17;
	ld.global.v4.u32 	{%r2367, %r2368, %r2369, %r2370}, [%rd3+18432];
	add.s32 	%r612, %r7, 1280;
	setp.ge.u32 	%p14, %r612, %r11;
	@%p14 bra 	$L__BB4_17;
	ld.global.v4.u32 	{%r2371, %r2372, %r2373, %r2374}, [%rd3+20480];
	add.s32 	%r615, %r7, 1408;
	setp.ge.u32 	%p15, %r615, %r11;
	@%p15 bra 	$L__BB4_17;
	ld.global.v4.u32 	{%r2375, %r2376, %r2377, %r2378}, [%rd3+22528];
	add.s32 	%r618, %r7, 1536;
	setp.ge.u32 	%p16, %r618, %r11;
	@%p16 bra 	$L__BB4_17;
	ld.global.v4.u32 	{%r2379, %r2380, %r2381, %r2382}, [%rd3+24576];
	add.s32 	%r621, %r7, 1664;
	setp.ge.u32 	%p17, %r621, %r11;
	@%p17 bra 	$L__BB4_17;
	ld.global.v4.u32 	{%r2383, %r2384, %r2385, %r2386}, [%rd3+26624];
	add.s32 	%r624, %r7, 1792;
	setp.ge.u32 	%p18, %r624, %r11;
	@%p18 bra 	$L__BB4_17;
	ld.global.v4.u32 	{%r2387, %r2388, %r2389, %r2390}, [%rd3+28672];
	add.s32 	%r626, %r7, 1920;
	setp.ge.u32 	%p19, %r626, %r11;
	@%p19 bra 	$L__BB4_17;
	ld.global.v4.b32 	{%r2391, %r2392, %r2393, %r2394}, [%rd3+30720];
$L__BB4_17:
	ld.param.u32 	%r2329, [_ZN15flash_llm_utils11SpMM_KernelINS_12TilingConfigILi2ELi2ELi2ELi0EEENS_18SparseKernelConfigILi64EEEEEvPK6__halfPK5uint4PKiS7_PS5_iiii_param_7];
	shl.b32 	%r643, %r6, 6;
	mov.b32 	{%rs2, %rs1}, %r2394;
	mov.b32 	{%rs4, %rs3}, %r2393;
	mov.b32 	{%rs6, %rs5}, %r2392;
	mov.b32 	{%rs8, %rs7}, %r2391;
	cvt.s64.s32 	%rd33, %r643;
	mul.lo.s32 	%r644, %r2329, %r9;
	cvt.s64.s32 	%rd34, %r644;
	add.s64 	%rd35, %rd33, %rd34;
	shl.b32 	%r645, %r7, 6;
	and.b32  	%r646, %r645, 63488;
	shl.b32 	%r647, %r7, 3;
	and.b32  	%r648, %r647, 248;
	or.b32  	%r649, %r646, %r648;
	shl.b32 	%r650, %r649, 1;
	mov.u32 	%r651, _ZN15flash_llm_utils4smemE;
	add.s32 	%r627, %r651, %r650;
	mov.b64 	%rd28, 0;
	// begin inline asm
	{ 
  cp.async.cg.shared.global [%r627], [%rd28], 16, 0;
}

	// end inline asm
	add.s32 	%r628, %r627, 512;
	// begin inline asm
	{ 
  cp.async.cg.shared.global [%r628], [%rd28], 16, 0;
}

	// end inline asm
	add.s32 	%r629, %r627, 1024;
	// begin inline asm
	{ 
  cp.async.cg.shared.global [%r629], [%rd28], 16, 0;
}

	// end inline asm
	add.s32 	%r630, %r627, 1536;
	// begin inline asm
	{ 
  cp.async.cg.shared.global [%r630], [%rd28], 16, 0;
}

	// end inline asm
	add.s32 	%r631, %r627, 2048;
	// begin inline asm
	{ 
  cp.async.cg.shared.global [%r631], [%rd28], 16, 0;
}

	// end inline asm
	add.s32 	%r632, %r627, 2560;
	// begin inline asm
	{ 
  cp.async.cg.shared.global [%r632], [%rd28], 16, 0;
}

	// end inline asm
	add.s32 	%r633, %r627, 3072;
	// begin inline asm
	{ 
  cp.async.cg.shared.global [%r633], [%rd28], 16, 0;
}

	// end inline asm
	add.s32 	%r634, %r627, 3584;
	// begin inline asm
	{ 
  cp.async.cg.shared.global [%r634], [%rd28], 16, 0;
}

	// end inline asm
	// begin inline asm
	cp.async.commit_group;

	// end inline asm
	and.b32  	%r652, %r7, 31;
	and.b32  	%r653, %r7, 7;
	shr.u32 	%r654, %r652, 3;
	or.b32  	%r655, %r654, 4;
	xor.b32  	%r656, %r654, %r653;
	xor.b32  	%r657, %r655, %r653;
	shl.b32 	%r658, %r656, 3;
	shl.b32 	%r659, %r654, 6;
	or.b32  	%r660, %r658, %r659;
	and.b32  	%r661, %r647, 56;
	cvt.u64.u32 	%rd36, %r661;
	mul.lo.s32 	%r662, %r2329, %r654;
	cvt.s64.s32 	%rd37, %r662;
	add.s64 	%rd38, %rd37, %rd36;
	shl.b32 	%r663, %r657, 3;
	or.b32  	%r664, %r659, %r663;
	shl.b32 	%r665, %r8, 9;
	or.b32  	%r666, %r664, %r665;
	shl.b32 	%r667, %r2329, 2;
	add.s32 	%r668, %r662, %r667;
	cvt.s64.s32 	%rd39, %r668;
	add.s64 	%rd40, %rd39, %rd36;
	setp.lt.u32 	%p20, %r7, 256;
	mul.lo.s32 	%r669, %r2329, %r8;
	shl.b32 	%r670, %r669, 3;
	cvt.s64.s32 	%rd41, %r670;
	add.s64 	%rd42, %rd35, %rd41;
	shl.b64 	%rd43, %rd42, 1;
	add.s64 	%rd4, %rd9, %rd43;
	shl.b64 	%rd44, %rd38, 1;
	add.s64 	%rd29, %rd4, %rd44;
	or.b32  	%r671, %r665, %r660;
	shl.b32 	%r672, %r671, 1;
	add.s32 	%r673, %r651, 16384;
	add.s32 	%r636, %r673, %r672;
	selp.u32 	%r637, 1, 0, %p20;
	// begin inline asm
	{ 
  .reg .pred p;
  setp.ne.b32 p, %r637, 0;
  @p cp.async.cg.shared.global [%r636], [%rd29], 16;
}

	// end inline asm
	shl.b32 	%r674, %r666, 1;
	shl.b64 	%rd45, %rd40, 1;
	add.s64 	%rd30, %rd4, %rd45;
	or.b32  	%r675, %r674, 512;
	add.s32 	%r638, %r673, %r675;
	// begin inline asm
	{ 
  .reg .pred p;
  setp.ne.b32 p, %r637, 0;
  @p cp.async.cg.shared.global [%r638], [%rd30], 16;
}

	// end inline asm
	setp.lt.u32 	%p21, %r7, 128;
	shl.b32 	%r676, %r2329, 5;
	add.s32 	%r677, %r670, %r676;
	cvt.s64.s32 	%rd46, %r677;
	add.s64 	%rd47, %rd35, %rd46;
	shl.b64 	%rd48, %rd47, 1;
	add.s64 	%rd5, %rd9, %rd48;
	add.s64 	%rd31, %rd5, %rd44;
	add.s32 	%r640, %r636, 4096;
	selp.u32 	%r641, 1, 0, %p21;
	// begin inline asm
	{ 
  .reg .pred p;
  setp.ne.b32 p, %r641, 0;
  @p cp.async.cg.shared.global [%r640], [%rd31], 16;
}

	// end inline asm
	add.s64 	%rd32, %rd5, %rd45;
	add.s32 	%r642, %r638, 4096;
	// begin inline asm
	{ 
  .reg .pred p;
  setp.ne.b32 p, %r641, 0;
  @p cp.async.cg.shared.global [%r642], [%rd32], 16;
}

	// end inline asm
	// begin inline asm
	cp.async.commit_group;

	// end inline asm
	// begin inline asm
	cp.async.wait_group 1;

	// end inline asm
	bar.sync 	0;
	setp.lt.s32 	%p22, %r12, 1;
	@%p22 bra 	$L__BB4_34;
	add.s32 	%r678, %r12, -1;
	min.u32 	%r679, %r678, 15;
	add.s32 	%r141, %r679, 1;
	mov.b32 	{%rs9, %rs10}, %r2608;
	mul.wide.s16 	%r680, %rs10, 2;
	add.s32 	%r682, %r651, %r680;
	st.shared.u16 	[%r682], %rs9;
	mov.b32 	{%rs11, %rs12}, %r2607;
	mul.wide.s16 	%r683, %rs12, 2;
	add.s32 	%r684, %r651, %r683;
	st.shared.u16 	[%r684], %rs11;
	mov.b32 	{%rs13, %rs14}, %r2606;
	mul.wide.s16 	%r685, %rs14, 2;
	add.s32 	%r686, %r651, %r685;
	st.shared.u16 	[%r686], %rs13;
	mov.b32 	{%rs15, %rs16}, %r2605;
	mul.wide.s16 	%r687, %rs16, 2;
	add.s32 	%r688, %r651, %r687;
	st.shared.u16 	[%r688], %rs15;
	setp.eq.s32 	%p23, %r678, 0;
	@%p23 bra 	$L__BB4_34;
	mov.b32 	{%rs17, %rs18}, %r2604;
	mul.wide.s16 	%r689, %rs18, 2;
	add.s32 	%r691, %r651, %r689;
	st.shared.u16 	[%r691], %rs17;
	mov.b32 	{%rs19, %rs20}, %r2603;
	mul.wide.s16 	%r692, %rs20, 2;
	add.s32 	%r693, %r651, %r692;
	st.shared.u16 	[%r693], %rs19;
	mov.b32 	{%rs21, %rs22}, %r2602;
	mul.wide.s16 	%r694, %rs22, 2;
	add.s32 	%r695, %r651, %r694;
	st.shared.u16 	[%r695], %rs21;
	mov.b32 	{%rs23, %rs24}, %r2601;
	mul.wide.s16 	%r696, %rs24, 2;
	add.s32 	%r697, %r651, %r696;
	st.shared.u16 	[%r697], %rs23;
	setp.eq.s32 	%p24, %r141, 2;
	@%p24 bra 	$L__BB4_34;
	mov.b32 	{%rs25, %rs26}, %r2338;
	mul.wide.s16 	%r698, %rs26, 2;
	add.s32 	%r700, %r651, %r698;
	st.shared.u16 	[%r700], %rs25;
	mov.b32 	{%rs27, %rs28}, %r2337;
	mul.wide.s16 	%r701, %rs28, 2;
	add.s32 	%r702, %r651, %r701;
	st.shared.u16 	[%r702], %rs27;
	mov.b32 	{%rs29, %rs30}, %r2336;
	mul.wide.s16 	%r703, %rs30, 2;
	add.s32 	%r704, %r651, %r703;
	st.shared.u16 	[%r704], %rs29;
	mov.b32 	{%rs31, %rs32}, %r2335;
	mul.wide.s16 	%r705, %rs32, 2;
	add.s32 	%r706, %r651, %r705;
	st.shared.u16 	[%r706], %rs31;
	setp.eq.s32 	%p25, %r141, 3;
	@%p25 bra 	$L__BB4_34;
	mov.b32 	{%rs33, %rs34}, %r2334;
	mul.wide.s16 	%r707, %rs34, 2;
	add.s32 	%r709, %r651, %r707;
	st.shared.u16 	[%r709], %rs33;
	mov.b32 	{%rs35, %rs36}, %r2333;
	mul.wide.s16 	%r710, %rs36, 2;
	add.s32 	%r711, %r651, %r710;
	st.shared.u16 	[%r711], %rs35;
	mov.b32 	{%rs37, %rs38}, %r2332;
	mul.wide.s16 	%r712, %rs38, 2;
	add.s32 	%r713, %r651, %r712;
	st.shared.u16 	[%r713], %rs37;
	mov.b32 	{%rs39, %rs40}, %r2331;
	mul.wide.s16 	%r714, %rs40, 2;
	add.s32 	%r715, %r651, %r714;
	st.shared.u16 	[%r715], %rs39;
	setp.eq.s32 	%p26, %r141, 4;
	@%p26 bra 	$L__BB4_34;
	mov.b32 	{%rs41, %rs42}, %r2347;
	mul.wide.s16 	%r716, %rs42, 2;
	add.s32 	%r718, %r651, %r716;
	st.shared.u16 	[%r718], %rs41;
	mov.b32 	{%rs43, %rs44}, %r2348;
	mul.wide.s16 	%r719, %rs44, 2;
	add.s32 	%r720, %r651, %r719;
	st.shared.u16 	[%r720], %rs43;
	mov.b32 	{%rs45, %rs46}, %r2349;
	mul.wide.s16 	%r721, %rs46, 2;
	add.s32 	%r722, %r651, %r721;
	st.shared.u16 	[%r722], %rs45;
	mov.b32 	{%rs47, %rs48}, %r2350;
	mul.wide.s16 	%r723, %rs48, 2;
	add.s32 	%r724, %r651, %r723;
	st.shared.u16 	[%r724], %rs47;
	setp.eq.s32 	%p27, %r141, 5;
	@%p27 bra 	$L__BB4_34;
	mov.b32 	{%rs49, %rs50}, %r2351;
	mul.wide.s16 	%r725, %rs50, 2;
	add.s32 	%r727, %r651, %r725;
	st.shared.u16 	[%r727], %rs49;
	mov.b32 	{%rs51, %rs52}, %r2352;
	mul.wide.s16 	%r728, %rs52, 2;
	add.s32 	%r729, %r651, %r728;
	st.shared.u16 	[%r729], %rs51;
	mov.b32 	{%rs53, %rs54}, %r2353;
	mul.wide.s16 	%r730, %rs54, 2;
	add.s32 	%r731, %r651, %r730;
	st.shared.u16 	[%r731], %rs53;
	mov.b32 	{%rs55, %rs56}, %r2354;
	mul.wide.s16 	%r732, %rs56, 2;
	add.s32 	%r733, %r651, %r732;
	st.shared.u16 	[%r733], %rs55;
	setp.eq.s32 	%p28, %r141, 6;
	@%p28 bra 	$L__BB4_34;
	mov.b32 	{%rs57, %rs58}, %r2355;
	mul.wide.s16 	%r734, %rs58, 2;
	add.s32 	%r736, %r651, %r734;
	st.shared.u16 	[%r736], %rs57;
	mov.b32 	{%rs59, %rs60}, %r2356;
	mul.wide.s16 	%r737, %rs60, 2;
	add.s32 	%r738, %r651, %r737;
	st.shared.u16 	[%r738], %rs59;
	mov.b32 	{%rs61, %rs62}, %r2357;
	mul.wide.s16 	%r739, %rs62, 2;
	add.s32 	%r740, %r651, %r739;
	st.shared.u16 	[%r740], %rs61;
	mov.b32 	{%rs63, %rs64}, %r2358;
	mul.wide.s16 	%r741, %rs64, 2;
	add.s32 	%r742, %r651, %r741;
	st.shared.u16 	[%r742], %rs63;
	setp.eq.s32 	%p29, %r141, 7;
	@%p29 bra 	$L__BB4_34;
	mov.b32 	{%rs65, %rs66}, %r2359;
	mul.wide.s16 	%r743, %rs66, 2;
	add.s32 	%r745, %r651, %r743;
	st.shared.u16 	[%r745], %rs65;
	mov.b32 	{%rs67, %rs68}, %r2360;
	mul.wide.s16 	%r746, %rs68, 2;
	add.s32 	%r747, %r651, %r746;
	st.shared.u16 	[%r747], %rs67;
	mov.b32 	{%rs69, %rs70}, %r2361;
	mul.wide.s16 	%r748, %rs70, 2;
	add.s32 	%r749, %r651, %r748;
	st.shared.u16 	[%r749], %rs69;
	mov.b32 	{%rs71, %rs72}, %r2362;
	mul.wide.s16 	%r750, %rs72, 2;
	add.s32 	%r751, %r651, %r750;
	st.shared.u16 	[%r751], %rs71;
	setp.eq.s32 	%p30, %r141, 8;
	@%p30 bra 	$L__BB4_34;
	mov.b32 	{%rs73, %rs74}, %r2363;
	mul.wide.s16 	%r752, %rs74, 2;
	add.s32 	%r754, %r651, %r752;
	st.shared.u16 	[%r754], %rs73;
	mov.b32 	{%rs75, %rs76}, %r2364;
	mul.wide.s16 	%r755, %rs76, 2;
	add.s32 	%r756, %r651, %r755;
	st.shared.u16 	[%r756], %rs75;
	mov.b32 	{%rs77, %rs78}, %r2365;
	mul.wide.s16 	%r757, %rs78, 2;
	add.s32 	%r758, %r651, %r757;
	st.shared.u16 	[%r758], %rs77;
	mov.b32 	{%rs79, %rs80}, %r2366;
	mul.wide.s16 	%r759, %rs80, 2;
	add.s32 	%r760, %r651, %r759;
	st.shared.u16 	[%r760], %rs79;
	setp.eq.s32 	%p31, %r141, 9;
	@%p31 bra 	$L__BB4_34;
	mov.b32 	{%rs81, %rs82}, %r2367;
	mul.wide.s16 	%r761, %rs82, 2;
	add.s32 	%r763, %r651, %r761;
	st.shared.u16 	[%r763], %rs81;
	mov.b32 	{%rs83, %rs84}, %r2368;
	mul.wide.s16 	%r764, %rs84, 2;
	add.s32 	%r765, %r651, %r764;
	st.shared.u16 	[%r765], %rs83;
	mov.b32 	{%rs85, %rs86}, %r2369;
	mul.wide.s16 	%r766, %rs86, 2;
	add.s32 	%r767, %r651, %r766;
	st.shared.u16 	[%r767], %rs85;
	mov.b32 	{%rs87, %rs88}, %r2370;
	mul.wide.s16 	%r768, %rs88, 2;
	add.s32 	%r769, %r651, %r768;
	st.shared.u16 	[%r769], %rs87;
	setp.eq.s32 	%p32, %r141, 10;
	@%p32 bra 	$L__BB4_34;
	mov.b32 	{%rs89, %rs90}, %r2371;
	mul.wide.s16 	%r770, %rs90, 2;
	add.s32 	%r772, %r651, %r770;
	st.shared.u16 	[%r772], %rs89;
	mov.b32 	{%rs91, %rs92}, %r2372;
	mul.wide.s16 	%r773, %rs92, 2;
	add.s32 	%r774, %r651, %r773;
	st.shared.u16 	[%r774], %rs91;
	mov.b32 	{%rs93, %rs94}, %r2373;
	mul.wide.s16 	%r775, %rs94, 2;
	add.s32 	%r776, %r651, %r775;
	st.shared.u16 	[%r776], %rs93;
	mov.b32 	{%rs95, %rs96}, %r2374;
	mul.wide.s16 	%r777, %rs96, 2;
	add.s32 	%r778, %r651, %r777;
	st.shared.u16 	[%r778], %rs95;
	setp.eq.s32 	%p33, %r141, 11;
	@%p33 bra 	$L__BB4_34;
	mov.b32 	{%rs97, %rs98}, %r2375;
	mul.wide.s16 	%r779, %rs98, 2;
	add.s32 	%r781, %r651, %r779;
	st.shared.u16 	[%r781], %rs97;
	mov.b32 	{%rs99, %rs100}, %r2376;
	mul.wide.s16 	%r782, %rs100, 2;
	add.s32 	%r783, %r651, %r782;
	st.shared.u16 	[%r783], %rs99;
	mov.b32 	{%rs101, %rs102}, %r2377;
	mul.wide.s16 	%r784, %rs102, 2;
	add.s32 	%r785, %r651, %r784;
	st.shared.u16 	[%r785], %rs101;
	mov.b32 	{%rs103, %rs104}, %r2378;
	mul.wide.s16 	%r786, %rs104, 2;
	add.s32 	%r787, %r651, %r786;
	st.shared.u16 	[%r787], %rs103;
	setp.eq.s32 	%p34, %r141, 12;
	@%p34 bra 	$L__BB4_34;
	mov.b32 	{%rs105, %rs106}, %r2379;
	mul.wide.s16 	%r788, %rs106, 2;
	add.s32 	%r790, %r651, %r788;
	st.shared.u16 	[%r790], %rs105;
	mov.b32 	{%rs107, %rs108}, %r2380;
	mul.wide.s16 	%r791, %rs108, 2;
	add.s32 	%r792, %r651, %r791;
	st.shared.u16 	[%r792], %rs107;
	mov.b32 	{%rs109, %rs110}, %r2381;
	mul.wide.s16 	%r793, %rs110, 2;
	add.s32 	%r794, %r651, %r793;
	st.shared.u16 	[%r794], %rs109;
	mov.b32 	{%rs111, %rs112}, %r2382;
	mul.wide.s16 	%r795, %rs112, 2;
	add.s32 	%r796, %r651, %r795;
	st.shared.u16 	[%r796], %rs111;
	setp.eq.s32 	%p35, %r141, 13;
	@%p35 bra 	$L__BB4_34;
	mov.b32 	{%rs113, %rs114}, %r2383;
	mul.wide.s16 	%r797, %rs114, 2;
	add.s32 	%r799, %r651, %r797;
	st.shared.u16 	[%r799], %rs113;
	mov.b32 	{%rs115, %rs116}, %r2384;
	mul.wide.s16 	%r800, %rs116, 2;
	add.s32 	%r801, %r651, %r800;
	st.shared.u16 	[%r801], %rs115;
	mov.b32 	{%rs117, %rs118}, %r2385;
	mul.wide.s16 	%r802, %rs118, 2;
	add.s32 	%r803, %r651, %r802;
	st.shared.u16 	[%r803], %rs117;
	mov.b32 	{%rs119, %rs120}, %r2386;
	mul.wide.s16 	%r804, %rs120, 2;
	add.s32 	%r805, %r651, %r804;
	st.shared.u16 	[%r805], %rs119;
	setp.eq.s32 	%p36, %r141, 14;
	@%p36 bra 	$L__BB4_34;
	mov.b32 	{%rs121, %rs122}, %r2387;
	mul.wide.s16 	%r806, %rs122, 2;
	add.s32 	%r808, %r651, %r806;
	st.shared.u16 	[%r808], %rs121;
	mov.b32 	{%rs123, %rs124}, %r2388;
	mul.wide.s16 	%r809, %rs124, 2;
	add.s32 	%r810, %r651, %r809;
	st.shared.u16 	[%r810], %rs123;
	mov.b32 	{%rs125, %rs126}, %r2389;
	mul.wide.s16 	%r811, %rs126, 2;
	add.s32 	%r812, %r651, %r811;
	st.shared.u16 	[%r812], %rs125;
	mov.b32 	{%rs127, %rs128}, %r2390;
	mul.wide.s16 	%r813, %rs128, 2;
	add.s32 	%r814, %r651, %r813;
	st.shared.u16 	[%r814], %rs127;
	setp.eq.s32 	%p37, %r141, 15;
	@%p37 bra 	$L__BB4_34;
	mul.wide.s16 	%r815, %rs7, 2;
	add.s32 	%r817, %r651, %r815;
	st.shared.u16 	[%r817], %rs8;
	mul.wide.s16 	%r818, %rs5, 2;
	add.s32 	%r819, %r651, %r818;
	st.shared.u16 	[%r819], %rs6;
	mul.wide.s16 	%r820, %rs3, 2;
	add.s32 	%r821, %r651, %r820;
	st.shared.u16 	[%r821], %rs4;
	mul.wide.s16 	%r822, %rs1, 2;
	add.s32 	%r823, %r651, %r822;
	st.shared.u16 	[%r823], %rs2;
$L__BB4_34:
	// begin inline asm
	cp.async.wait_group 0;

	// end inline asm
	bar.sync 	0;
	ld.global.u32 	%r2592, [%rd2+4];
	setp.lt.s32 	%p38, %r5, 1;
	mov.b32 	%r2526, 0;
	mov.u32 	%r2527, %r2526;
	mov.u32 	%r2528, %r2526;
	mov.u32 	%r2529, %r2526;
	mov.u32 	%r2530, %r2526;
	mov.u32 	%r2531, %r2526;
	mov.u32 	%r2532, %r2526;
	mov.u32 	%r2533, %r2526;
	mov.u32 	%r2534, %r2526;
	mov.u32 	%r2535, %r2526;
	mov.u32 	%r2536, %r2526;
	mov.u32 	%r2537, %r2526;
	mov.u32 	%r2538, %r2526;
	mov.u32 	%r2539, %r2526;
	mov.u32 	%r2540, %r2526;
	mov.u32 	%r2541, %r2526;
	mov.u32 	%r2542, %r2526;
	mov.u32 	%r2543, %r2526;
	mov.u32 	%r2544, %r2526;
	mov.u32 	%r2545, %r2526;
	mov.u32 	%r2546, %r2526;
	mov.u32 	%r2547, %r2526;
	mov.u32 	%r2548, %r2526;
	mov.u32 	%r2549, %r2526;
	mov.u32 	%r2550, %r2526;
	mov.u32 	%r2551, %r2526;
	mov.u32 	%r2552, %r2526;
	mov.u32 	%r2553, %r2526;
	mov.u32 	%r2554, %r2526;
	mov.u32 	%r2555, %r2526;
	mov.u32 	%r2556, %r2526;
	mov.u32 	%r2557, %r2526;
	mov.u32 	%r2558, %r2526;
	mov.u32 	%r2559, %r2526;
	mov.u32 	%r2560, %r2526;
	mov.u32 	%r2561, %r2526;
	mov.u32 	%r2562, %r2526;
	mov.u32 	%r2563, %r2526;
	mov.u32 	%r2564, %r2526;
	mov.u32 	%r2565, %r2526;
	mov.u32 	%r2566, %r2526;
	mov.u32 	%r2567, %r2526;
	mov.u32 	%r2568, %r2526;
	mov.u32 	%r2569, %r2526;
	mov.u32 	%r2570, %r2526;
	mov.u32 	%r2571, %r2526;
	mov.u32 	%r2572, %r2526;
	mov.u32 	%r2573, %r2526;
	mov.u32 	%r2574, %r2526;
	mov.u32 	%r2575, %r2526;
	mov.u32 	%r2576, %r2526;
	mov.u32 	%r2577, %r2526;
	mov.u32 	%r2578, %r2526;
	mov.u32 	%r2579, %r2526;
	mov.u32 	%r2580, %r2526;
	mov.u32 	%r2581, %r2526;
	mov.u32 	%r2582, %r2526;
	mov.u32 	%r2583, %r2526;
	mov.u32 	%r2584, %r2526;
	mov.u32 	%r2585, %r2526;
	mov.u32 	%r2586, %r2526;
	mov.u32 	%r2587, %r2526;
	mov.u32 	%r2588, %r2526;
	mov.u32 	%r2589, %r2526;
	@%p38 bra 	$L__BB4_71;
	ld.global.u32 	%r827, [%rd2+8];
	add.s32 	%r828, %r4, %r3;
	neg.s32 	%r2460, %r828;
	sub.s32 	%r2591, %r827, %r2592;
	mov.b32 	%r2461, -1;
	mov.b32 	%r2459, 0;
	mov.u32 	%r2526, %r2459;
	mov.u32 	%r2527, %r2459;
	mov.u32 	%r2528, %r2459;
	mov.u32 	%r2529, %r2459;
	mov.u32 	%r2530, %r2459;
	mov.u32 	%r2531, %r2459;
	mov.u32 	%r2532, %r2459;
	mov.u32 	%r2533, %r2459;
	mov.u32 	%r2534, %r2459;
	mov.u32 	%r2535, %r2459;
	mov.u32 	%r2536, %r2459;
	mov.u32 	%r2537, %r2459;
	mov.u32 	%r2538, %r2459;
	mov.u32 	%r2539, %r2459;
	mov.u32 	%r2540, %r2459;
	mov.u32 	%r2541, %r2459;
	mov.u32 	%r2542, %r2459;
	mov.u32 	%r2543, %r2459;
	mov.u32 	%r2544, %r2459;
	mov.u32 	%r2545, %r2459;
	mov.u32 	%r2546, %r2459;
	mov.u32 	%r2547, %r2459;
	mov.u32 	%r2548, %r2459;
	mov.u32 	%r2549, %r2459;
	mov.u32 	%r2550, %r2459;
	mov.u32 	%r2551, %r2459;
	mov.u32 	%r2552, %r2459;
	mov.u32 	%r2553, %r2459;
	mov.u32 	%r2554, %r2459;
	mov.u32 	%r2555, %r2459;
	mov.u32 	%r2556, %r2459;
	mov.u32 	%r2557, %r2459;
	mov.u32 	%r2558, %r2459;
	mov.u32 	%r2559, %r2459;
	mov.u32 	%r2560, %r2459;
	mov.u32 	%r2561, %r2459;
	mov.u32 	%r2562, %r2459;
	mov.u32 	%r2563, %r2459;
	mov.u32 	%r2564, %r2459;
	mov.u32 	%r2565, %r2459;
	mov.u32 	%r2566, %r2459;
	mov.u32 	%r2567, %r2459;
	mov.u32 	%r2568, %r2459;
	mov.u32 	%r2569, %r2459;
	mov.u32 	%r2570, %r2459;
	mov.u32 	%r2571, %r2459;
	mov.u32 	%r2572, %r2459;
	mov.u32 	%r2573, %r2459;
	mov.u32 	%r2574, %r2459;
	mov.u32 	%r2575, %r2459;
	mov.u32 	%r2576, %r2459;
	mov.u32 	%r2577, %r2459;
	mov.u32 	%r2578, %r2459;
	mov.u32 	%r2579, %r2459;
	mov.u32 	%r2580, %r2459;
	mov.u32 	%r2581, %r2459;
	mov.u32 	%r2582, %r2459;
	mov.u32 	%r2583, %r2459;
	mov.u32 	%r2584, %r2459;
	mov.u32 	%r2585, %r2459;
	mov.u32 	%r2586, %r2459;
	mov.u32 	%r2587, %r2459;
	mov.u32 	%r2588, %r2459;
	mov.u32 	%r2589, %r2459;
	mov.u32 	%r2590, %r2459;
$L__BB4_36:
	.pragma "nounroll";
	mov.u32 	%r348, %r2592;
	mov.u32 	%r347, %r2591;
	add.s32 	%r837, %r2461, 1;
	not.b32 	%r838, %r837;
	mul.wide.u32 	%rd57, %r2590, 4;
	add.s64 	%rd58, %rd2, %rd57;
	ld.global.u32 	%r2592, [%rd58+8];
	ld.global.u32 	%r839, [%rd58+12];
	sub.s32 	%r2591, %r839, %r2592;
	add.s32 	%r2459, %r2459, 64;
	and.b32  	%r840, %r838, 1;
	and.b32  	%r841, %r837, 1;
	setp.eq.b32 	%p1, %r841, 1;
	mov.u32 	%r842, %tid.x;
	shl.b32 	%r843, %r842, 6;
	and.b32  	%r844, %r843, 63488;
	shl.b32 	%r845, %r842, 3;
	and.b32  	%r846, %r845, 248;
	or.b32  	%r847, %r844, %r846;
	shl.b32 	%r848, %r847, 1;
	mov.u32 	%r849, _ZN15flash_llm_utils4smemE;
	add.s32 	%r850, %r849, %r848;
	mad.lo.s32 	%r829, %r840, 24576, %r850;
	mov.b64 	%rd56, 0;
	// begin inline asm
	{ 
  cp.async.cg.shared.global [%r829], [%rd56], 16, 0;
}

	// end inline asm
	add.s32 	%r830, %r829, 512;
	// begin inline asm
	{ 
  cp.async.cg.shared.global [%r830], [%rd56], 16, 0;
}

	// end inline asm
	add.s32 	%r831, %r829, 1024;
	// begin inline asm
	{ 
  cp.async.cg.shared.global [%r831], [%rd56], 16, 0;
}

	// end inline asm
	add.s32 	%r832, %r829, 1536;
	// begin inline asm
	{ 
  cp.async.cg.shared.global [%r832], [%rd56], 16, 0;
}

	// end inline asm
	add.s32 	%r833, %r829, 2048;
	// begin inline asm
	{ 
  cp.async.cg.shared.global [%r833], [%rd56], 16, 0;
}

	// end inline asm
	add.s32 	%r834, %r829, 2560;
	// begin inline asm
	{ 
  cp.async.cg.shared.global [%r834], [%rd56], 16, 0;
}

	// end inline asm
	add.s32 	%r835, %r829, 3072;
	// begin inline asm
	{ 
  cp.async.cg.shared.global [%r835], [%rd56], 16, 0;
}

	// end inline asm
	add.s32 	%r836, %r829, 3584;
	// begin inline asm
	{ 
  cp.async.cg.shared.global [%r836], [%rd56], 16, 0;
}

	// end inline asm
	// begin inline asm
	cp.async.commit_group;

	// end inline asm
	shr.s32 	%r851, %r347, 31;
	shr.u32 	%r852, %r851, 25;
	add.s32 	%r853, %r347, %r852;
	shr.s32 	%r854, %r853, 7;
	and.b32  	%r855, %r853, -128;
	sub.s32 	%r856, %r347, %r855;
	setp.lt.u32 	%p39, %r842, %r856;
	selp.u32 	%r857, 1, 0, %p39;
	add.s32 	%r352, %r854, %r857;
	setp.ge.s32 	%p40, %r842, %r347;
	@%p40 bra 	$L__BB4_53;
	ld.param.u64 	%rd237, [_ZN15flash_llm_utils11SpMM_KernelINS_12TilingConfigILi2ELi2ELi2ELi0EEENS_18SparseKernelConfigILi64EEEEEvPK6__halfPK5uint4PKiS7_PS5_iiii_param_1];
	cvt.s64.s32 	%rd59, %r348;
	mov.u32 	%r858, %tid.x;
	cvt.u64.u32 	%rd60, %r858;
	add.s64 	%rd61, %rd59, %rd60;
	cvta.to.global.u64 	%rd62, %rd237;
	shl.b64 	%rd63, %rd61, 4;
	add.s64 	%rd64, %rd62, %rd63;
	ld.global.v4.u32 	{%r2608, %r2607, %r2606, %r2605}, [%rd64];
	add.s32 	%r859, %r858, 128;
	setp.ge.s32 	%p41, %r859, %r347;
	@%p41 bra 	$L__BB4_53;
	ld.param.u64 	%rd238, [_ZN15flash_llm_utils11SpMM_KernelINS_12TilingConfigILi2ELi2ELi2ELi0EEENS_18SparseKernelConfigILi64EEEEEvPK6__halfPK5uint4PKiS7_PS5_iiii_param_1];
	cvta.to.global.u64 	%rd65, %rd238;
	cvt.s64.s32 	%rd66, %r348;
	mov.u32 	%r860, %tid.x;
	cvt.u64.u32 	%rd67, %r860;
	add.s64 	%rd68, %rd66, %rd67;
	shl.b64 	%rd69, %rd68, 4;
	add.s64 	%rd70, %rd65, %rd69;
	ld.global.v4.u32 	{%r2604, %r2603, %r2602, %r2601}, [%rd70+2048];
	add.s32 	%r861, %r860, 256;
	setp.ge.s32 	%p42, %r861, %r347;
	@%p42 bra 	$L__BB4_53;
	ld.param.u64 	%rd239, [_ZN15flash_llm_utils11SpMM_KernelINS_12TilingConfigILi2ELi2ELi2ELi0EEENS_18SparseKernelConfigILi64EEEEEvPK6__halfPK5uint4PKiS7_PS5_iiii_param_1];
	cvta.to.global.u64 	%rd71, %rd239;
	cvt.s64.s32 	%rd72, %r348;
	mov.u32 	%r862, %tid.x;
	cvt.u64.u32 	%rd73, %r862;
	add.s64 	%rd74, %rd72, %rd73;
	shl.b64 	%rd75, %rd74, 4;
	add.s64 	%rd76, %rd71, %rd75;
	ld.global.v4.u32 	{%r2338, %r2337, %r2336, %r2335}, [%rd76+4096];
	add.s32 	%r863, %r862, 384;
	setp.ge.s32 	%p43, %r863, %r347;
	@%p43 bra 	$L__BB4_53;
	ld.param.u64 	%rd240, [_ZN15flash_llm_utils11SpMM_KernelINS_12TilingConfigILi2ELi2ELi2ELi0EEENS_18SparseKernelConfigILi64EEEEEvPK6__halfPK5uint4PKiS7_PS5_iiii_param_1];
	cvta.to.global.u64 	%rd77, %rd240;
	cvt.s64.s32 	%rd78, %r348;
	mov.u32 	%r864, %tid.x;
	cvt.u64.u32 	%rd79, %r864;
	add.s64 	%rd80, %rd78, %rd79;
	shl.b64 	%rd81, %rd80, 4;
	add.s64 	%rd82, %rd77, %rd81;
	ld.global.v4.u32 	{%r2334, %r2333, %r2332, %r2331}, [%rd82+6144];
	add.s32 	%r865, %r864, 512;
	setp.ge.s32 	%p44, %r865, %r347;
	@%p44 bra 	$L__BB4_53;
	ld.param.u64 	%rd241, [_ZN15flash_llm_utils11SpMM_KernelINS_12TilingConfigILi2ELi2ELi2ELi0EEENS_18SparseKernelConfigILi64EEEEEvPK6__halfPK5uint4PKiS7_PS5_iiii_param_1];
	cvta.to.global.u64 	%rd83, %rd241;
	cvt.s64.s32 	%rd84, %r348;
	mov.u32 	%r866, %tid.x;
	cvt.u64.u32 	%rd85, %r866;
	add.s64 	%rd86, %rd84, %rd85;
	shl.b64 	%rd87, %rd86, 4;
	add.s64 	%rd88, %rd83, %rd87;
	ld.global.v4.u32 	{%r2347, %r2348, %r2349, %r2350}, [%rd88+8192];
	add.s32 	%r867, %r866, 640;
	setp.ge.s32 	%p45, %r867, %r347;
	@%p45 bra 	$L__BB4_53;
	ld.param.u64 	%rd242, [_ZN15flash_llm_utils11SpMM_KernelINS_12TilingConfigILi2ELi2ELi2ELi0EEENS_18SparseKernelConfigILi64EEEEEvPK6__halfPK5uint4PKiS7_PS5_iiii_param_1];
	cvta.to.global.u64 	%rd89, %rd242;
	cvt.s64.s32 	%rd90, %r348;
	mov.u32 	%r868, %tid.x;
	cvt.u64.u32 	%rd91, %r868;
	add.s64 	%rd92, %rd90, %rd91;
	shl.b64 	%rd93, %rd92, 4;
	add.s64 	%rd94, %rd89, %rd93;
	ld.global.v4.u32 	{%r2351, %r2352, %r2353, %r2354}, [%rd94+10240];
	add.s32 	%r869, %r868, 768;
	setp.ge.s32 	%p46, %r869, %r347;
	@%p46 bra 	$L__BB4_53;
	ld.param.u64 	%rd243, [_ZN15flash_llm_utils11SpMM_KernelINS_12TilingConfigILi2ELi2ELi2ELi0EEENS_18SparseKernelConfigILi64EEEEEvPK6__halfPK5uint4PKiS7_PS5_iiii_param_1];
	cvta.to.global.u64 	%rd95, %rd243;
	cvt.s64.s32 	%rd96, %r348;
	mov.u32 	%r870, %tid.x;
	cvt.u64.u32 	%rd97, %r870;
	add.s64 	%rd98, %rd96, %rd97;
	shl.b64 	%rd99, %rd98, 4;
	add.s64 	%rd100, %rd95, %rd99;
	ld.global.v4.u32 	{%r2355, %r2356, %r2357, %r2358}, [%rd100+12288];
	add.s32 	%r871, %r870, 896;
	setp.ge.s32 	%p47, %r871, %r347;
	@%p47 bra 	$L__BB4_53;
	ld.param.u64 	%rd244, [_ZN15flash_llm_utils11SpMM_KernelINS_12TilingConfigILi2ELi2ELi2ELi0EEENS_18SparseKernelConfigILi64EEEEEvPK6__halfPK5uint4PKiS7_PS5_iiii_param_1];
	cvta.to.global.u64 	%rd101, %rd244;
	cvt.s64.s32 	%rd102, %r348;
	mov.u32 	%r872, %tid.x;
	cvt.u64.u32 	%rd103, %r872;
	add.s64 	%rd104, %rd102, %rd103;
	shl.b64 	%rd105, %rd104, 4;
	add.s64 	%rd106, %rd101, %rd105;
	ld.global.v4.u32 	{%r2359, %r2360, %r2361, %r2362}, [%rd106+14336];
	or.b32  	%r873, %r872, 1024;
	setp.ge.s32 	%p48, %r873, %r347;
	@%p48 bra 	$L__BB4_53;
	ld.param.u64 	%rd245, [_ZN15flash_llm_utils11SpMM_KernelINS_12TilingConfigILi2ELi2ELi2ELi0EEENS_18SparseKernelConfigILi64EEEEEvPK6__halfPK5uint4PKiS7_PS5_iiii_param_1];
	cvta.to.global.u64 	%rd107, %rd245;
	cvt.s64.s32 	%rd108, %r348;
	mov.u32 	%r874, %tid.x;
	cvt.u64.u32 	%rd109, %r874;
	add.s64 	%rd110, %rd108, %rd109;
	shl.b64 	%rd111, %rd110, 4;
	add.s64 	%rd112, %rd107, %rd111;
	ld.global.v4.u32 	{%r2363, %r2364, %r2365, %r2366}, [%rd112+16384];
	add.s32 	%r875, %r874, 1152;
	setp.ge.s32 	%p49, %r875, %r347;
	@%p49 bra 	$L__BB4_53;
	ld.param.u64 	%rd246, [_ZN15flash_llm_utils11SpMM_KernelINS_12TilingConfigILi2ELi2ELi2ELi0EEENS_18SparseKernelConfigILi64EEEEEvPK6__halfPK5uint4PKiS7_PS5_iiii_param_1];
	cvta.to.global.u64 	%rd113, %rd246;
	cvt.s64.s32 	%rd114, %r348;
	mov.u32 	%r876, %tid.x;
	cvt.u64.u32 	%rd115, %r876;
	add.s64 	%rd116, %rd114, %rd115;
	shl.b64 	%rd117, %rd116, 4;
	add.s64 	%rd118, %rd113, %rd117;
	ld.global.v4.u32 	{%r2367, %r2368, %r2369, %r2370}, [%rd118+18432];
	add.s32 	%r877, %r876, 1280;
	setp.ge.s32 	%p50, %r877, %r347;
	@%p50 bra 	$L__BB4_53;
	ld.param.u64 	%rd247, [_ZN15flash_llm_utils11SpMM_KernelINS_12TilingConfigILi2ELi2ELi2ELi0EEENS_18SparseKernelConfigILi64EEEEEvPK6__halfPK5uint4PKiS7_PS5_iiii_param_1];
	cvta.to.global.u64 	%rd119, %rd247;
	cvt.s64.s32 	%rd120, %r348;
	mov.u32 	%r878, %tid.x;
	cvt.u64.u32 	%rd121, %r878;
	add.s64 	%rd122, %rd120, %rd121;
	shl.b64 	%rd123, %rd122, 4;
	add.s64 	%rd124, %rd119, %rd123;
	ld.global.v4.u32 	{%r2371, %r2372, %r2373, %r2374}, [%rd124+20480];
	add.s32 	%r879, %r878, 1408;
	setp.ge.s32 	%p51, %r879, %r347;
	@%p51 bra 	$L__BB4_53;
	ld.param.u64 	%rd248, [_ZN15flash_llm_utils11SpMM_KernelINS_12TilingConfigILi2ELi2ELi2ELi0EEENS_18SparseKernelConfigILi64EEEEEvPK6__halfPK5uint4PKiS7_PS5_iiii_param_1];
	cvta.to.global.u64 	%rd125, %rd248;
	cvt.s64.s32 	%rd126, %r348;
	mov.u32 	%r880, %tid.x;
	cvt.u64.u32 	%rd127, %r880;
	add.s64 	%rd128, %rd126, %rd127;
	shl.b64 	%rd129, %rd128, 4;
	add.s64 	%rd130, %rd125, %rd129;
	ld.global.v4.u32 	{%r2375, %r2376, %r2377, %r2378}, [%rd130+22528];
	add.s32 	%r881, %r880, 1536;
	setp.ge.s32 	%p52, %r881, %r347;
	@%p52 bra 	$L__BB4_53;
	ld.param.u64 	%rd249, [_ZN15flash_llm_utils11SpMM_KernelINS_12TilingConfigILi2ELi2ELi2ELi0EEENS_18SparseKernelConfigILi64EEEEEvPK6__halfPK5uint4PKiS7_PS5_iiii_param_1];
	cvta.to.global.u64 	%rd131, %rd249;
	cvt.s64.s32 	%rd132, %r348;
	mov.u32 	%r882, %tid.x;
	cvt.u64.u32 	%rd133, %r882;
	add.s64 	%rd134, %rd132, %rd133;
	shl.b64 	%rd135, %rd134, 4;
	add.s64 	%rd136, %rd131, %rd135;
	ld.global.v4.u32 	{%r2379, %r2380, %r2381, %r2382}, [%rd136+24576];
	add.s32 	%r883, %r882, 1664;
	setp.ge.s32 	%p53, %r883, %r347;
	@%p53 bra 	$L__BB4_53;
	ld.param.u64 	%rd250, [_ZN15flash_llm_utils11SpMM_KernelINS_12TilingConfigILi2ELi2ELi2ELi0EEENS_18SparseKernelConfigILi64EEEEEvPK6__halfPK5uint4PKiS7_PS5_iiii_param_1];
	cvta.to.global.u64 	%rd137, %rd250;
	cvt.s64.s32 	%rd138, %r348;
	mov.u32 	%r884, %tid.x;
	cvt.u64.u32 	%rd139, %r884;
	add.s64 	%rd140, %rd138, %rd139;
	shl.b64 	%rd141, %rd140, 4;
	add.s64 	%rd142, %rd137, %rd141;
	ld.global.v4.u32 	{%r2383, %r2384, %r2385, %r2386}, [%rd142+26624];
	add.s32 	%r885, %r884, 1792;
	setp.ge.s32 	%p54, %r885, %r347;
	@%p54 bra 	$L__BB4_53;
	ld.param.u64 	%rd251, [_ZN15flash_llm_utils11SpMM_KernelINS_12TilingConfigILi2ELi2ELi2ELi0EEENS_18SparseKernelConfigILi64EEEEEvPK6__halfPK5uint4PKiS7_PS5_iiii_param_1];
	cvta.to.global.u64 	%rd143, %rd251;
	cvt.s64.s32 	%rd144, %r348;
	mov.u32 	%r886, %tid.x;
	cvt.u64.u32 	%rd145, %r886;
	add.s64 	%rd146, %rd144, %rd145;
	shl.b64 	%rd147, %rd146, 4;
	add.s64 	%rd148, %rd143, %rd147;
	ld.global.v4.u32 	{%r2387, %r2388, %r2389, %r2390}, [%rd148+28672];
	add.s32 	%r887, %r886, 1920;
	setp.ge.s32 	%p55, %r887, %r347;
	@%p55 bra 	$L__BB4_53;
	ld.param.u64 	%rd252, [_ZN15flash_llm_utils11SpMM_KernelINS_12TilingConfigILi2ELi2ELi2ELi0EEENS_18SparseKernelConfigILi64EEEEEvPK6__halfPK5uint4PKiS7_PS5_iiii_param_1];
	cvta.to.global.u64 	%rd149, %rd252;
	cvt.s64.s32 	%rd150, %r348;
	mov.u32 	%r888, %tid.x;
	cvt.u64.u32 	%rd151, %r888;
	add.s64 	%rd152, %rd150, %rd151;
	shl.b64 	%rd153, %rd152, 4;
	add.s64 	%rd154, %rd149, %rd153;
	ld.global.v4.b32 	{%r2391, %r2392, %r2393, %r2394}, [%rd154+30720];
$L__BB4_53:
	ld.param.u32 	%r2330, [_ZN15flash_llm_utils11SpMM_KernelINS_12TilingConfigILi2ELi2ELi2ELi0EEENS_18SparseKernelConfigILi64EEEEEvPK6__halfPK5uint4PKiS7_PS5_iiii_param_7];
	add.s32 	%r1913, %r2461, 2;
	setp.lt.s32 	%p56, %r1913, %r5;
	mov.u32 	%r1914, %tid.x;
	setp.lt.u32 	%p57, %r1914, 128;
	setp.lt.u32 	%p58, %r1914, 256;
	and.pred  	%p59, %p58, %p56;
	mul.wide.s32 	%rd159, %r2459, 2;
	add.s64 	%rd160, %rd4, %rd159;
	and.b32  	%r1915, %r1914, 31;
	shr.u32 	%r1916, %r1915, 3;
	mul.lo.s32 	%r1917, %r2330, %r1916;
	cvt.s64.s32 	%rd161, %r1917;
	and.b32  	%r1918, %r1914, 7;
	shl.b32 	%r1919, %r1914, 3;
	and.b32  	%r1920, %r1919, 56;
	cvt.u64.u32 	%rd162, %r1920;
	add.s64 	%rd163, %rd161, %rd162;
	shl.b64 	%rd164, %rd163, 1;
	add.s64 	%rd155, %rd160, %rd164;
	shl.b32 	%r1921, %r1914, 4;
	and.b32  	%r1922, %r1921, 15872;
	xor.b32  	%r1923, %r1916, %r1918;
	shl.b32 	%r1924, %r1923, 3;
	shl.b32 	%r1925, %r1916, 6;
	or.b32  	%r1926, %r1924, %r1925;
	or.b32  	%r1927, %r1922, %r1926;
	sub.s32 	%r1928, -2, %r2461;
	and.b32  	%r1929, %r1928, 1;
	mul.lo.s32 	%r1930, %r1929, 12288;
	add.s32 	%r1931, %r1930, %r1927;
	shl.b32 	%r1932, %r1931, 1;
	mov.u32 	%r1933, _ZN15flash_llm_utils4smemE;
	add.s32 	%r1934, %r1933, 16384;
	add.s32 	%r890, %r1934, %r1932;
	selp.u32 	%r891, 1, 0, %p59;
	// begin inline asm
	{ 
  .reg .pred p;
  setp.ne.b32 p, %r891, 0;
  @p cp.async.cg.shared.global [%r890], [%rd155], 16;
}

	// end inline asm
	shl.b32 	%r1935, %r2330, 2;
	add.s32 	%r1936, %r1917, %r1935;
	cvt.s64.s32 	%rd165, %r1936;
	add.s64 	%rd166, %rd165, %rd162;
	shl.b64 	%rd167, %rd166, 1;
	add.s64 	%rd156, %rd160, %rd167;
	or.b32  	%r1937, %r1916, 4;
	xor.b32  	%r1938, %r1937, %r1918;
	shl.b32 	%r1939, %r1938, 3;
	or.b32  	%r1940, %r1925, %r1939;
	or.b32  	%r1941, %r1940, %r1922;
	or.b32  	%r1942, %r1941, 256;
	add.s32 	%r1943, %r1930, %r1942;
	shl.b32 	%r1944, %r1943, 1;
	add.s32 	%r892, %r1934, %r1944;
	// begin inline asm
	{ 
  .reg .pred p;
  setp.ne.b32 p, %r891, 0;
  @p cp.async.cg.shared.global [%r892], [%rd156], 16;
}

	// end inline asm
	and.pred  	%p60, %p57, %p56;
	add.s64 	%rd168, %rd5, %rd159;
	add.s64 	%rd157, %rd168, %rd164;
	add.s32 	%r894, %r890, 4096;
	selp.u32 	%r895, 1, 0, %p60;
	// begin inline asm
	{ 
  .reg .pred p;
  setp.ne.b32 p, %r895, 0;
  @p cp.async.cg.shared.global [%r894], [%rd157], 16;
}

	// end inline asm
	add.s64 	%rd158, %rd168, %rd167;
	add.s32 	%r896, %r892, 4096;
	// begin inline asm
	{ 
  .reg .pred p;
  setp.ne.b32 p, %r895, 0;
  @p cp.async.cg.shared.global [%r896], [%rd158], 16;
}

	// end inline asm
	// begin inline asm
	cp.async.commit_group;

	// end inline asm
	selp.b32 	%r1945, 12288, 0, %p1;
	shl.b32 	%r1946, %r1914, 6;
	and.b32  	%r1947, %r1946, 62400;
	shr.u32 	%r1948, %r1914, 1;
	and.b32  	%r1949, %r1948, 8;
	or.b32  	%r1950, %r1947, %r1949;
	add.s32 	%r1951, %r1950, %r1945;
	shl.b32 	%r1952, %r1951, 1;
	add.s32 	%r1953, %r1933, %r1952;
	and.b32  	%r1954, %r1921, 112;
	xor.b32  	%r901, %r1954, %r1953;
	// begin inline asm
	ldmatrix.sync.aligned.x4.m8n8.shared.b16 {%r897, %r898, %r899, %r900}, [%r901];

	// end inline asm
	add.s32 	%r906, %r901, 2048;
	// begin inline asm
	ldmatrix.sync.aligned.x4.m8n8.shared.b16 {%r902, %r903, %r904, %r905}, [%r906];

	// end inline asm
	add.s32 	%r911, %r901, 4096;
	// begin inline asm
	ldmatrix.sync.aligned.x4.m8n8.shared.b16 {%r907, %r908, %r909, %r910}, [%r911];

	// end inline asm
	add.s32 	%r916, %r901, 6144;
	// begin inline asm
	ldmatrix.sync.aligned.x4.m8n8.shared.b16 {%r912, %r913, %r914, %r915}, [%r916];

	// end inline asm
	and.b32  	%r1955, %r1914, 39;
	or.b32  	%r1956, %r1955, %r1949;
	shl.b32 	%r1957, %r1956, 6;
	and.b32  	%r1958, %r1914, 8;
	or.b32  	%r1959, %r1957, %r1958;
	or.b32  	%r1960, %r1959, %r1945;
	shl.b32 	%r1961, %r1960, 1;
	add.s32 	%r1962, %r1934, %r1961;
	xor.b32  	%r921, %r1954, %r1962;
	// begin inline asm
	ldmatrix.sync.aligned.x4.m8n8.shared.b16 {%r917, %r918, %r919, %r920}, [%r921];

	// end inline asm
	add.s32 	%r926, %r921, 2048;
	// begin inline asm
	ldmatrix.sync.aligned.x4.m8n8.shared.b16 {%r922, %r923, %r924, %r925}, [%r926];

	// end inline asm
	add.s32 	%r1963, %r1953, 32;
	xor.b32  	%r931, %r1954, %r1963;
	// begin inline asm
	ldmatrix.sync.aligned.x4.m8n8.shared.b16 {%r927, %r928, %r929, %r930}, [%r931];

	// end inline asm
	add.s32 	%r936, %r931, 2048;
	// begin inline asm
	ldmatrix.sync.aligned.x4.m8n8.shared.b16 {%r932, %r933, %r934, %r935}, [%r936];

	// end inline asm
	add.s32 	%r941, %r931, 4096;
	// begin inline asm
	ldmatrix.sync.aligned.x4.m8n8.shared.b16 {%r937, %r938, %r939, %r940}, [%r941];

	// end inline asm
	add.s32 	%r946, %r931, 6144;
	// begin inline asm
	ldmatrix.sync.aligned.x4.m8n8.shared.b16 {%r942, %r943, %r944, %r945}, [%r946];

	// end inline asm
	add.s32 	%r1964, %r1962, 32;
	xor.b32  	%r951, %r1954, %r1964;
	// begin inline asm
	ldmatrix.sync.aligned.x4.m8n8.shared.b16 {%r947, %r948, %r949, %r950}, [%r951];

	// end inline asm
	add.s32 	%r956, %r951, 2048;
	// begin inline asm
	ldmatrix.sync.aligned.x4.m8n8.shared.b16 {%r952, %r953, %r954, %r955}, [%r956];

	// end inline asm
	// begin inline asm
	mma.sync.aligned.m16n8k16.row.col.f32.f16.f16.f32{ %r957, %r958, %r959, %r960},{ %r897, %r898, %r899, %r900 },{ %r917, %r918 },{ %r2589, %r2588, %r2587, %r2586 };
	// end inline asm
	// begin inline asm
	mma.sync.aligned.m16n8k16.row.col.f32.f16.f16.f32{ %r971, %r972, %r973, %r974},{ %r897, %r898, %r899, %r900 },{ %r919, %r920 },{ %r2585, %r2584, %r2583, %r2582 };
	// end inline asm
	// begin inline asm
	mma.sync.aligned.m16n8k16.row.col.f32.f16.f16.f32{ %r985, %r986, %r987, %r988},{ %r897, %r898, %r899, %r900 },{ %r922, %r923 },{ %r2557, %r2556, %r2555, %r2554 };
	// end inline asm
	// begin inline asm
	mma.sync.aligned.m16n8k16.row.col.f32.f16.f16.f32{ %r999, %r1000, %r1001, %r1002},{ %r897, %r898, %r899, %r900 },{ %r924, %r925 },{ %r2553, %r2552, %r2551, %r2550 };
	// end inline asm
	// begin inline asm
	mma.sync.aligned.m16n8k16.row.col.f32.f16.f16.f32{ %r1013, %r1014, %r1015, %r1016},{ %r902, %r903, %r904, %r905 },{ %r917, %r918 },{ %r2581, %r2580, %r2579, %r2578 };
	// end inline asm
	// begin inline asm
	mma.sync.aligned.m16n8k16.row.col.f32.f16.f16.f32{ %r1027, %r1028, %r1029, %r1030},{ %r902, %r903, %r904, %r905 },{ %r919, %r920 },{ %r2577, %r2576, %r2575, %r2574 };
	// end inline asm
	// begin inline asm
	mma.sync.aligned.m16n8k16.row.col.f32.f16.f16.f32{ %r1041, %r1042, %r1043, %r1044},{ %r902, %r903, %r904, %r905 },{ %r922, %r923 },{ %r2549, %r2548, %r2547, %r2546 };
	// end inline asm
	// begin inline asm
	mma.sync.aligned.m16n8k16.row.col.f32.f16.f16.f32{ %r1055, %r1056, %r1057, %r1058},{ %r902, %r903, %r904, %r905 },{ %r924, %r925 },{ %r2545, %r2544, %r2543, %r2542 };
	// end inline asm
	// begin inline asm
	mma.sync.aligned.m16n8k16.row.col.f32.f16.f16.f32{ %r1069, %r1070, %r1071, %r1072},{ %r907, %r908, %r909, %r910 },{ %r917, %r918 },{ %r2573, %r2572, %r2571, %r2570 };
	// end inline asm
	// begin inline asm
	mma.sync.aligned.m16n8k16.row.col.f32.f16.f16.f32{ %r1083, %r1084, %r1085, %r1086},{ %r907, %r908, %r909, %r910 },{ %r919, %r920 },{ %r2569, %r2568, %r2567, %r2566 };
	// end inline asm
	// begin inline asm
	mma.sync.aligned.m16n8k16.row.col.f32.f16.f16.f32{ %r1097, %r1098, %r1099, %r1100},{ %r907, %r908, %r909, %r910 },{ %r922, %r923 },{ %r2541, %r2540, %r2539, %r2538 };
	// end inline asm
	// begin inline asm
	mma.sync.aligned.m16n8k16.row.col.f32.f16.f16.f32{ %r1111, %r1112, %r1113, %r1114},{ %r907, %r908, %r909, %r910 },{ %r924, %r925 },{ %r2537, %r2536, %r2535, %r2534 };
	// end inline asm
	// begin inline asm
	mma.sync.aligned.m16n8k16.row.col.f32.f16.f16.f32{ %r1125, %r1126, %r1127, %r1128},{ %r912, %r913, %r914, %r915 },{ %r917, %r918 },{ %r2565, %r2564, %r2563, %r2562 };
	// end inline asm
	// begin inline asm
	mma.sync.aligned.m16n8k16.row.col.f32.f16.f16.f32{ %r1139, %r1140, %r1141, %r1142},{ %r912, %r913, %r914, %r915 },{ %r919, %r920 },{ %r2561, %r2560, %r2559, %r2558 };
	// end inline asm
	// begin inline asm
	mma.sync.aligned.m16n8k16.row.col.f32.f16.f16.f32{ %r1153, %r1154, %r1155, %r1156},{ %r912, %r913, %r914, %r915 },{ %r922, %r923 },{ %r2533, %r2532, %r2531, %r2530 };
	// end inline asm
	// begin inline asm
	mma.sync.aligned.m16n8k16.row.col.f32.f16.f16.f32{ %r1167, %r1168, %r1169, %r1170},{ %r912, %r913, %r914, %r915 },{ %r924, %r925 },{ %r2529, %r2528, %r2527, %r2526 };
	// end inline asm
	add.s32 	%r1965, %r1953, 64;
	xor.b32  	%r1185, %r1954, %r1965;
	// begin inline asm
	ldmatrix.sync.aligned.x4.m8n8.shared.b16 {%r1181, %r1182, %r1183, %r1184}, [%r1185];

	// end inline asm
	add.s32 	%r1190, %r1185, 2048;
	// begin inline asm
	ldmatrix.sync.aligned.x4.m8n8.shared.b16 {%r1186, %r1187, %r1188, %r1189}, [%r1190];

	// end inline asm
	add.s32 	%r1195, %r1185, 4096;
	// begin inline asm
	ldmatrix.sync.aligned.x4.m8n8.shared.b16 {%r1191, %r1192, %r1193, %r1194}, [%r1195];

	// end inline asm
	add.s32 	%r1200, %r1185, 6144;
	// begin inline asm
	ldmatrix.sync.aligned.x4.m8n8.shared.b16 {%r1196, %r1197, %r1198, %r1199}, [%r1200];

	// end inline asm
	add.s32 	%r1966, %r1962, 64;
	xor.b32  	%r1205, %r1954, %r1966;
	// begin inline asm
	ldmatrix.sync.aligned.x4.m8n8.shared.b16 {%r1201, %r1202, %r1203, %r1204}, [%r1205];

	// end inline asm
	add.s32 	%r1210, %r1205, 2048;
	// begin inline asm
	ldmatrix.sync.aligned.x4.m8n8.shared.b16 {%r1206, %r1207, %r1208, %r1209}, [%r1210];

	// end inline asm
	// begin inline asm
	mma.sync.aligned.m16n8k16.row.col.f32.f16.f16.f32{ %r1211, %r1212, %r1213, %r1214},{ %r927, %r928, %r929, %r930 },{ %r947, %r948 },{ %r957, %r958, %r959, %r960 };
	// end inline asm
	// begin inline asm
	mma.sync.aligned.m16n8k16.row.col.f32.f16.f16.f32{ %r1225, %r1226, %r1227, %r1228},{ %r927, %r928, %r929, %r930 },{ %r949, %r950 },{ %r971, %r972, %r973, %r974 };
	// end inline asm
	// begin inline asm
	mma.sync.aligned.m16n8k16.row.col.f32.f16.f16.f32{ %r1239, %r1240, %r1241, %r1242},{ %r927, %r928, %r929, %r930 },{ %r952, %r953 },{ %r985, %r986, %r987, %r988 };
	// end inline asm
	// begin inline asm
	mma.sync.aligned.m16n8k16.row.col.f32.f16.f16.f32{ %r1253, %r1254, %r1255, %r1256},{ %r927, %r928, %r929, %r930 },{ %r954, %r955 },{ %r999, %r1000, %r1001, %r1002 };
	// end inline asm
	// begin inline asm
	mma.sync.aligned.m16n8k16.row.col.f32.f16.f16.f32{ %r1267, %r1268, %r1269, %r1270},{ %r932, %r933, %r934, %r935 },{ %r947, %r948 },{ %r1013, %r1014, %r1015, %r1016 };
	// end inline asm
	// begin inline asm
	mma.sync.aligned.m16n8k16.row.col.f32.f16.f16.f32{ %r1281, %r1282, %r1283, %r1284},{ %r932, %r933, %r934, %r935 },{ %r949, %r950 },{ %r1027, %r1028, %r1029, %r1030 };
	// end inline asm
	// begin inline asm
	mma.sync.aligned.m16n8k16.row.col.f32.f16.f16.f32{ %r1295, %r1296, %r1297, %r1298},{ %r932, %r933, %r934, %r935 },{ %r952, %r953 },{ %r1041, %r1042, %r1043, %r1044 };
	// end inline asm
	// begin inline asm
	mma.sync.aligned.m16n8k16.row.col.f32.f16.f16.f32{ %r1309, %r1310, %r1311, %r1312},{ %r932, %r933, %r934, %r935 },{ %r954, %r955 },{ %r1055, %r1056, %r1057, %r1058 };
	// end inline asm
	// begin inline asm
	mma.sync.aligned.m16n8k16.row.col.f32.f16.f16.f32{ %r1323, %r1324, %r1325, %r1326},{ %r937, %r938, %r939, %r940 },{ %r947, %r948 },{ %r1069, %r1070, %r1071, %r1072 };
	// end inline asm
	// begin inline asm
	mma.sync.aligned.m16n8k16.row.col.f32.f16.f16.f32{ %r1337, %r1338, %r1339, %r1340},{ %r937, %r938, %r939, %r940 },{ %r949, %r950 },{ %r1083, %r1084, %r1085, %r1086 };
	// end inline asm
	// begin inline asm
	mma.sync.aligned.m16n8k16.row.col.f32.f16.f16.f32{ %r1351, %r1352, %r1353, %r1354},{ %r937, %r938, %r939, %r940 },{ %r952, %r953 },{ %r1097, %r1098, %r1099, %r1100 };
	// end inline asm
	// begin inline asm
	mma.sync.aligned.m16n8k16.row.col.f32.f16.f16.f32{ %r1365, %r1366, %r1367, %r1368},{ %r937, %r938, %r939, %r940 },{ %r954, %r955 },{ %r1111, %r1112, %r1113, %r1114 };
	// end inline asm
	// begin inline asm
	mma.sync.aligned.m16n8k16.row.col.f32.f16.f16.f32{ %r1379, %r1380, %r1381, %r1382},{ %r942, %r943, %r944, %r945 },{ %r947, %r948 },{ %r1125, %r1126, %r1127, %r1128 };
	// end inline asm
	// begin inline asm
	mma.sync.aligned.m16n8k16.row.col.f32.f16.f16.f32{ %r1393, %r1394, %r1395, %r1396},{ %r942, %r943, %r944, %r945 },{ %r949, %r950 },{ %r1139, %r1140, %r1141, %r1142 };
	// end inline asm
	// begin inline asm
	mma.sync.aligned.m16n8k16.row.col.f32.f16.f16.f32{ %r1407, %r1408, %r1409, %r1410},{ %r942, %r943, %r944, %r945 },{ %r952, %r953 },{ %r1153, %r1154, %r1155, %r1156 };
	// end inline asm
	// begin inline asm
	mma.sync.aligned.m16n8k16.row.col.f32.f16.f16.f32{ %r1421, %r1422, %r1423, %r1424},{ %r942, %r943, %r944, %r945 },{ %r954, %r955 },{ %r1167, %r1168, %r1169, %r1170 };
	// end inline asm
	add.s32 	%r1967, %r1953, 96;
	xor.b32  	%r1439, %r1954, %r1967;
	// begin inline asm
	ldmatrix.sync.aligned.x4.m8n8.shared.b16 {%r1435, %r1436, %r1437, %r1438}, [%r1439];

	// end inline asm
	add.s32 	%r1444, %r1439, 2048;
	// begin inline asm
	ldmatrix.sync.aligned.x4.m8n8.shared.b16 {%r1440, %r1441, %r1442, %r1443}, [%r1444];

	// end inline asm
	add.s32 	%r1449, %r1439, 4096;
	// begin inline asm
	ldmatrix.sync.aligned.x4.m8n8.shared.b16 {%r1445, %r1446, %r1447, %r1448}, [%r1449];

	// end inline asm
	add.s32 	%r1454, %r1439, 6144;
	// begin inline asm
	ldmatrix.sync.aligned.x4.m8n8.shared.b16 {%r1450, %r1451, %r1452, %r1453}, [%r1454];

	// end inline asm
	add.s32 	%r1968, %r1962, 96;
	xor.b32  	%r1459, %r1954, %r1968;
	// begin inline asm
	ldmatrix.sync.aligned.x4.m8n8.shared.b16 {%r1455, %r1456, %r1457, %r1458}, [%r1459];

	// end inline asm
	add.s32 	%r1464, %r1459, 2048;
	// begin inline asm
	ldmatrix.sync.aligned.x4.m8n8.shared.b16 {%r1460, %r1461, %r1462, %r1463}, [%r1464];

	// end inline asm
	// begin inline asm
	mma.sync.aligned.m16n8k16.row.col.f32.f16.f16.f32{ %r1465, %r1466, %r1467, %r1468},{ %r1181, %r1182, %r1183, %r1184 },{ %r1201, %r1202 },{ %r1211, %r1212, %r1213, %r1214 };
	// end inline asm
	// begin inline asm
	mma.sync.aligned.m16n8k16.row.col.f32.f16.f16.f32{ %r1479, %r1480, %r1481, %r1482},{ %r1181, %r1182, %r1183, %r1184 },{ %r1203, %r1204 },{ %r1225, %r1226, %r1227, %r1228 };
	// end inline asm
	// begin inline asm
	mma.sync.aligned.m16n8k16.row.col.f32.f16.f16.f32{ %r1493, %r1494, %r1495, %r1496},{ %r1181, %r1182, %r1183, %r1184 },{ %r1206, %r1207 },{ %r1239, %r1240, %r1241, %r1242 };
	// end inline asm
	// begin inline asm
	mma.sync.aligned.m16n8k16.row.col.f32.f16.f16.f32{ %r1507, %r1508, %r1509, %r1510},{ %r1181, %r1182, %r1183, %r1184 },{ %r1208, %r1209 },{ %r1253, %r1254, %r1255, %r1256 };
	// end inline asm
	// begin inline asm
	mma.sync.aligned.m16n8k16.row.col.f32.f16.f16.f32{ %r1521, %r1522, %r1523, %r1524},{ %r1186, %r1187, %r1188, %r1189 },{ %r1201, %r1202 },{ %r1267, %r1268, %r1269, %r1270 };
	// end inline asm
	// begin inline asm
	mma.sync.aligned.m16n8k16.row.col.f32.f16.f16.f32{ %r1535, %r1536, %r1537, %r1538},{ %r1186, %r1187, %r1188, %r1189 },{ %r1203, %r1204 },{ %r1281, %r1282, %r1283, %r1284 };
	// end inline asm
	// begin inline asm
	mma.sync.aligned.m16n8k16.row.col.f32.f16.f16.f32{ %r1549, %r1550, %r1551, %r1552},{ %r1186, %r1187, %r1188, %r1189 },{ %r1206, %r1207 },{ %r1295, %r1296, %r1297, %r1298 };
	// end inline asm
	// begin inline asm
	mma.sync.aligned.m16n8k16.row.col.f32.f16.f16.f32{ %r1563, %r1564, %r1565, %r1566},{ %r1186, %r1187, %r1188, %r1189 },{ %r1208, %r1209 },{ %r1309, %r1310, %r1311, %r1312 };
	// end inline asm
	// begin inline asm
	mma.sync.aligned.m16n8k16.row.col.f32.f16.f16.f32{ %r1577, %r1578, %r1579, %r1580},{ %r1191, %r1192, %r1193, %r1194 },{ %r1201, %r1202 },{ %r1323, %r1324, %r1325, %r1326 };
	// end inline asm
	// begin inline asm
	mma.sync.aligned.m16n8k16.row.col.f32.f16.f16.f32{ %r1591, %r1592, %r1593, %r1594},{ %r1191, %r1192, %r1193, %r1194 },{ %r1203, %r1204 },{ %r1337, %r1338, %r1339, %r1340 };
	// end inline asm
	// begin inline asm
	mma.sync.aligned.m16n8k16.row.col.f32.f16.f16.f32{ %r1605, %r1606, %r1607, %r1608},{ %r1191, %r1192, %r1193, %r1194 },{ %r1206, %r1207 },{ %r1351, %r1352, %r1353, %r1354 };
	// end inline asm
	// begin inline asm
	mma.sync.aligned.m16n8k16.row.col.f32.f16.f16.f32{ %r1619, %r1620, %r1621, %r1622},{ %r1191, %r1192, %r1193, %r1194 },{ %r1208, %r1209 },{ %r1365, %r1366, %r1367, %r1368 };
	// end inline asm
	// begin inline asm
	mma.sync.aligned.m16n8k16.row.col.f32.f16.f16.f32{ %r1633, %r1634, %r1635, %r1636},{ %r1196, %r1197, %r1198, %r1199 },{ %r1201, %r1202 },{ %r1379, %r1380, %r1381, %r1382 };
	// end inline asm
	// begin inline asm
	mma.sync.aligned.m16n8k16.row.col.f32.f16.f16.f32{ %r1647, %r1648, %r1649, %r1650},{ %r1196, %r1197, %r1198, %r1199 },{ %r1203, %r1204 },{ %r1393, %r1394, %r1395, %r1396 };
	// end inline asm
	// begin inline asm
	mma.sync.aligned.m16n8k16.row.col.f32.f16.f16.f32{ %r1661, %r1662, %r1663, %r1664},{ %r1196, %r1197, %r1198, %r1199 },{ %r1206, %r1207 },{ %r1407, %r1408, %r1409, %r1410 };
	// end inline asm
	// begin inline asm
	mma.sync.aligned.m16n8k16.row.col.f32.f16.f16.f32{ %r1675, %r1676, %r1677, %r1678},{ %r1196, %r1197, %r1198, %r1199 },{ %r1208, %r1209 },{ %r1421, %r1422, %r1423, %r1424 };
	// end inline asm
	// begin inline asm
	mma.sync.aligned.m16n8k16.row.col.f32.f16.f16.f32{ %r2589, %r2588, %r2587, %r2586},{ %r1435, %r1436, %r1437, %r1438 },{ %r1455, %r1456 },{ %r1465, %r1466, %r1467, %r1468 };
	// end inline asm
	// begin inline asm
	mma.sync.aligned.m16n8k16.row.col.f32.f16.f16.f32{ %r2585, %r2584, %r2583, %r2582},{ %r1435, %r1436, %r1437, %r1438 },{ %r1457, %r1458 },{ %r1479, %r1480, %r1481, %r1482 };
	// end inline asm
	// begin inline asm
	mma.sync.aligned.m16n8k16.row.col.f32.f16.f16.f32{ %r2557, %r2556, %r2555, %r2554},{ %r1435, %r1436, %r1437, %r1438 },{ %r1460, %r1461 },{ %r1493, %r1494, %r1495, %r1496 };
	// end inline asm
	// begin inline asm
	mma.sync.aligned.m16n8k16.row.col.f32.f16.f16.f32{ %r2553, %r2552, %r2551, %r2550},{ %r1435, %r1436, %r1437, %r1438 },{ %r1462, %r1463 },{ %r1507, %r1508, %r1509, %r1510 };
	// end inline asm
	// begin inline asm
	mma.sync.aligned.m16n8k16.row.col.f32.f16.f16.f32{ %r2581, %r2580, %r2579, %r2578},{ %r1440, %r1441, %r1442, %r1443 },{ %r1455, %r1456 },{ %r1521, %r1522, %r1523, %r1524 };
	// end inline asm
	// begin inline asm
	mma.sync.aligned.m16n8k16.row.col.f32.f16.f16.f32{ %r2577, %r2576, %r2575, %r2574},{ %r1440, %r1441, %r1442, %r1443 },{ %r1457, %r1458 },{ %r1535, %r1536, %r1537, %r1538 };
	// end inline asm
	// begin inline asm
	mma.sync.aligned.m16n8k16.row.col.f32.f16.f16.f32{ %r2549, %r2548, %r2547, %r2546},{ %r1440, %r1441, %r1442, %r1443 },{ %r1460, %r1461 },{ %r1549, %r1550, %r1551, %r1552 };
	// end inline asm
	// begin inline asm
	mma.sync.aligned.m16n8k16.row.col.f32.f16.f16.f32{ %r2545, %r2544, %r2543, %r2542},{ %r1440, %r1441, %r1442, %r1443 },{ %r1462, %r1463 },{ %r1563, %r1564, %r1565, %r1566 };
	// end inline asm
	// begin inline asm
	mma.sync.aligned.m16n8k16.row.col.f32.f16.f16.f32{ %r2573, %r2572, %r2571, %r2570},{ %r1445, %r1446, %r1447, %r1448 },{ %r1455, %r1456 },{ %r1577, %r1578, %r1579, %r1580 };
	// end inline asm
	// begin inline asm
	mma.sync.aligned.m16n8k16.row.col.f32.f16.f16.f32{ %r2569, %r2568, %r2567, %r2566},{ %r1445, %r1446, %r1447, %r1448 },{ %r1457, %r1458 },{ %r1591, %r1592, %r1593, %r1594 };
	// end inline asm
	// begin inline asm
	mma.sync.aligned.m16n8k16.row.col.f32.f16.f16.f32{ %r2541, %r2540, %r2539, %r2538},{ %r1445, %r1446, %r1447, %r1448 },{ %r1460, %r1461 },{ %r1605, %r1606, %r1607, %r1608 };
	// end inline asm
	// begin inline asm
	mma.sync.aligned.m16n8k16.row.col.f32.f16.f16.f32{ %r2537, %r2536, %r2535, %r2534},{ %r1445, %r1446, %r1447, %r1448 },{ %r1462, %r1463 },{ %r1619, %r1620, %r1621, %r1622 };
	// end inline asm
	// begin inline asm
	mma.sync.aligned.m16n8k16.row.col.f32.f16.f16.f32{ %r2565, %r2564, %r2563, %r2562},{ %r1450, %r1451, %r1452, %r1453 },{ %r1455, %r1456 },{ %r1633, %r1634, %r1635, %r1636 };
	// end inline asm
	// begin inline asm
	mma.sync.aligned.m16n8k16.row.col.f32.f16.f16.f32{ %r2561, %r2560, %r2559, %r2558},{ %r1450, %r1451, %r1452, %r1453 },{ %r1457, %r1458 },{ %r1647, %r1648, %r1649, %r1650 };
	// end inline asm
	// begin inline asm
	mma.sync.aligned.m16n8k16.row.col.f32.f16.f16.f32{ %r2533, %r2532, %r2531, %r2530},{ %r1450, %r1451, %r1452, %r1453 },{ %r1460, %r1461 },{ %r1661, %r1662, %r1663, %r1664 };
	// end inline asm
	// begin inline asm
	mma.sync.aligned.m16n8k16.row.col.f32.f16.f16.f32{ %r2529, %r2528, %r2527, %r2526},{ %r1450, %r1451, %r1452, %r1453 },{ %r1462, %r1463 },{ %r1675, %r1676, %r1677, %r1678 };
	// end inline asm
	// begin inline asm
	cp.async.wait_group 1;

	// end inline asm
	bar.sync 	0;
	setp.lt.s32 	%p61, %r352, 1;
	@%p61 bra 	$L__BB4_70;
	add.s32 	%r1969, %r352, -1;
	min.u32 	%r1970, %r1969, 15;
	add.s32 	%r545, %r1970, 1;
	mov.b32 	{%rs129, %rs130}, %r2608;
	cvt.s32.s16 	%r1971, %rs130;
	sub.s32 	%r1972, -2, %r2461;
	and.b32  	%r1973, %r1972, 1;
	mul.lo.s32 	%r1974, %r1973, 12288;
	add.s32 	%r1975, %r1974, %r1971;
	shl.b32 	%r1976, %r1975, 1;
	mov.u32 	%r1977, _ZN15flash_llm_utils4smemE;
	add.s32 	%r1978, %r1977, %r1976;
	st.shared.u16 	[%r1978], %rs129;
	mov.b32 	{%rs131, %rs132}, %r2607;
	cvt.s32.s16 	%r1979, %rs132;
	add.s32 	%r1980, %r1974, %r1979;
	shl.b32 	%r1981, %r1980, 1;
	add.s32 	%r1982, %r1977, %r1981;
	st.shared.u16 	[%r1982], %rs131;
	mov.b32 	{%rs133, %rs134}, %r2606;
	cvt.s32.s16 	%r1983, %rs134;
	add.s32 	%r1984, %r1974, %r1983;
	shl.b32 	%r1985, %r1984, 1;
	add.s32 	%r1986, %r1977, %r1985;
	st.shared.u16 	[%r1986], %rs133;
	mov.b32 	{%rs135, %rs136}, %r2605;
	cvt.s32.s16 	%r1987, %rs136;
	add.s32 	%r1988, %r1974, %r1987;
	shl.b32 	%r1989, %r1988, 1;
	add.s32 	%r1990, %r1977, %r1989;
	st.shared.u16 	[%r1990], %rs135;
	setp.eq.s32 	%p62, %r1969, 0;
	@%p62 bra 	$L__BB4_70;
	mov.b32 	{%rs137, %rs138}, %r2604;
	cvt.s32.s16 	%r1991, %rs138;
	sub.s32 	%r1992, -2, %r2461;
	and.b32  	%r1993, %r1992, 1;
	mul.lo.s32 	%r1994, %r1993, 12288;
	add.s32 	%r1995, %r1994, %r1991;
	shl.b32 	%r1996, %r1995, 1;
	mov.u32 	%r1997, _ZN15flash_llm_utils4smemE;
	add.s32 	%r1998, %r1997, %r1996;
	st.shared.u16 	[%r1998], %rs137;
	mov.b32 	{%rs139, %rs140}, %r2603;
	cvt.s32.s16 	%r1999, %rs140;
	add.s32 	%r2000, %r1994, %r1999;
	shl.b32 	%r2001, %r2000, 1;
	add.s32 	%r2002, %r1997, %r2001;
	st.shared.u16 	[%r2002], %rs139;
	mov.b32 	{%rs141, %rs142}, %r2602;
	cvt.s32.s16 	%r2003, %rs142;
	add.s32 	%r2004, %r1994, %r2003;
	shl.b32 	%r2005, %r2004, 1;
	add.s32 	%r2006, %r1997, %r2005;
	st.shared.u16 	[%r2006], %rs141;
	mov.b32 	{%rs143, %rs144}, %r2601;
	cvt.s32.s16 	%r2007, %rs144;
	add.s32 	%r2008, %r1994, %r2007;
	shl.b32 	%r2009, %r2008, 1;
	add.s32 	%r2010, %r1997, %r2009;
	st.shared.u16 	[%r2010], %rs143;
	setp.eq.s32 	%p63, %r545, 2;
	@%p63 bra 	$L__BB4_70;
	mov.b32 	{%rs145, %rs146}, %r2338;
	cvt.s32.s16 	%r2011, %rs146;
	sub.s32 	%r2012, -2, %r2461;
	and.b32  	%r2013, %r2012, 1;
	mul.lo.s32 	%r2014, %r2013, 12288;
	add.s32 	%r2015, %r2014, %r2011;
	shl.b32 	%r2016, %r2015, 1;
	mov.u32 	%r2017, _ZN15flash_llm_utils4smemE;
	add.s32 	%r2018, %r2017, %r2016;
	st.shared.u16 	[%r2018], %rs145;
	mov.b32 	{%rs147, %rs148}, %r2337;
	cvt.s32.s16 	%r2019, %rs148;
	add.s32 	%r2020, %r2014, %r2019;
	shl.b32 	%r2021, %r2020, 1;
	add.s32 	%r2022, %r2017, %r2021;
	st.shared.u16 	[%r2022], %rs147;
	mov.b32 	{%rs149, %rs150}, %r2336;
	cvt.s32.s16 	%r2023, %rs150;
	add.s32 	%r2024, %r2014, %r2023;
	shl.b32 	%r2025, %r2024, 1;
	add.s32 	%r2026, %r2017, %r2025;
	st.shared.u16 	[%r2026], %rs149;
	mov.b32 	{%rs151, %rs152}, %r2335;
	cvt.s32.s16 	%r2027, %rs152;
	add.s32 	%r2028, %r2014, %r2027;
	shl.b32 	%r2029, %r2028, 1;
	add.s32 	%r2030, %r2017, %r2029;
	st.shared.u16 	[%r2030], %rs151;
	setp.eq.s32 	%p64, %r545, 3;
	@%p64 bra 	$L__BB4_70;
	mov.b32 	{%rs153, %rs154}, %r2334;
	cvt.s32.s16 	%r2031, %rs154;
	sub.s32 	%r2032, -2, %r2461;
	and.b32  	%r2033, %r2032, 1;
	mul.lo.s32 	%r2034, %r2033, 12288;
	add.s32 	%r2035, %r2034, %r2031;
	shl.b32 	%r2036, %r2035, 1;
	mov.u32 	%r2037, _ZN15flash_llm_utils4smemE;
	add.s32 	%r2038, %r2037, %r2036;
	st.shared.u16 	[%r2038], %rs153;
	mov.b32 	{%rs155, %rs156}, %r2333;
	cvt.s32.s16 	%r2039, %rs156;
	add.s32 	%r2040, %r2034, %r2039;
	shl.b32 	%r2041, %r2040, 1;
	add.s32 	%r2042, %r2037, %r2041;
	st.shared.u16 	[%r2042], %rs155;
	mov.b32 	{%rs157, %rs158}, %r2332;
	cvt.s32.s16 	%r2043, %rs158;
	add.s32 	%r2044, %r2034, %r2043;
	shl.b32 	%r2045, %r2044, 1;
	add.s32 	%r2046, %r2037, %r2045;
	st.shared.u16 	[%r2046], %rs157;
	mov.b32 	{%rs159, %rs160}, %r2331;
	cvt.s32.s16 	%r2047, %rs160;
	add.s32 	%r2048, %r2034, %r2047;
	shl.b32 	%r2049, %r2048, 1;
	add.s32 	%r2050, %r2037, %r2049;
	st.shared.u16 	[%r2050], %rs159;
	setp.eq.s32 	%p65, %r545, 4;
	@%p65 bra 	$L__BB4_70;
	mov.b32 	{%rs161, %rs162}, %r2347;
	cvt.s32.s16 	%r2051, %rs162;
	sub.s32 	%r2052, -2, %r2461;
	and.b32  	%r2053, %r2052, 1;
	mul.lo.s32 	%r2054, %r2053, 12288;
	add.s32 	%r2055, %r2054, %r2051;
	shl.b32 	%r2056, %r2055, 1;
	mov.u32 	%r2057, _ZN15flash_llm_utils4smemE;
	add.s32 	%r2058, %r2057, %r2056;
	st.shared.u16 	[%r2058], %rs161;
	mov.b32 	{%rs163, %rs164}, %r2348;
	cvt.s32.s16 	%r2059, %rs164;
	add.s32 	%r2060, %r2054, %r2059;
	shl.b32 	%r2061, %r2060, 1;
	add.s32 	%r2062, %r2057, %r2061;
	st.shared.u16 	[%r2062], %rs163;
	mov.b32 	{%rs165, %rs166}, %r2349;
	cvt.s32.s16 	%r2063, %rs166;
	add.s32 	%r2064, %r2054, %r2063;
	shl.b32 	%r2065, %r2064, 1;
	add.s32 	%r2066, %r2057, %r2065;
	st.shared.u16 	[%r2066], %rs165;
	mov.b32 	{%rs167, %rs168}, %r2350;
	cvt.s32.s16 	%r2067, %rs168;
	add.s32 	%r2068, %r2054, %r2067;
	shl.b32 	%r2069, %r2068, 1;
	add.s32 	%r2070, %r2057, %r2069;
	st.shared.u16 	[%r2070], %rs167;
	setp.eq.s32 	%p66, %r545, 5;
	@%p66 bra 	$L__BB4_70;
	mov.b32 	{%rs169, %rs170}, %r2351;
	cvt.s32.s16 	%r2071, %rs170;
	sub.s32 	%r2072, -2, %r2461;
	and.b32  	%r2073, %r2072, 1;
	mul.lo.s32 	%r2074, %r2073, 12288;
	add.s32 	%r2075, %r2074, %r2071;
	shl.b32 	%r2076, %r2075, 1;
	mov.u32 	%r2077, _ZN15flash_llm_utils4smemE;
	add.s32 	%r2078, %r2077, %r2076;
	st.shared.u16 	[%r2078], %rs169;
	mov.b32 	{%rs171, %rs172}, %r2352;
	cvt.s32.s16 	%r2079, %rs172;
	add.s32 	%r2080, %r2074, %r2079;
	shl.b32 	%r2081, %r2080, 1;
	add.s32 	%r2082, %r2077, %r2081;
	st.shared.u16 	[%r2082], %rs171;
	mov.b32 	{%rs173, %rs174}, %r2353;
	cvt.s32.s16 	%r2083, %rs174;
	add.s32 	%r2084, %r2074, %r2083;
	shl.b32 	%r2085, %r2084, 1;
	add.s32 	%r2086, %r2077, %r2085;
	st.shared.u16 	[%r2086], %rs173;
	mov.b32 	{%rs175, %rs176}, %r2354;
	cvt.s32.s16 	%r2087, %rs176;
	add.s32 	%r2088, %r2074, %r2087;
	shl.b32 	%r2089, %r2088, 1;
	add.s32 	%r2090, %r2077, %r2089;
	st.shared.u16 	[%r2090], %rs175;
	setp.eq.s32 	%p67, %r545, 6;
	@%p67 bra 	$L__BB4_70;
	mov.b32 	{%rs177, %rs178}, %r2355;
	cvt.s32.s16 	%r2091, %rs178;
	sub.s32 	%r2092, -2, %r2461;
	and.b32  	%r2093, %r2092, 1;
	mul.lo.s32 	%r2094, %r2093, 12288;
	add.s32 	%r2095, %r2094, %r2091;
	shl.b32 	%r2096, %r2095, 1;
	mov.u32 	%r2097, _ZN15flash_llm_utils4smemE;
	add.s32 	%r2098, %r2097, %r2096;
	st.shared.u16 	[%r2098], %rs177;
	mov.b32 	{%rs179, %rs180}, %r2356;
	cvt.s32.s16 	%r2099, %rs180;
	add.s32 	%r2100, %r2094, %r2099;
	shl.b32 	%r2101, %r2100, 1;
	add.s32 	%r2102, %r2097, %r2101;
	st.shared.u16 	[%r2102], %rs179;
	mov.b32 	{%rs181, %rs182}, %r2357;
	cvt.s32.s16 	%r2103, %rs182;
	add.s32 	%r2104, %r2094, %r2103;
	shl.b32 	%r2105, %r2104, 1;
	add.s32 	%r2106, %r2097, %r2105;
	st.shared.u16 	[%r2106], %rs181;
	mov.b32 	{%rs183, %rs184}, %r2358;
	cvt.s32.s16 	%r2107, %rs184;
	add.s32 	%r2108, %r2094, %r2107;
	shl.b32 	%r2109, %r2108, 1;
	add.s32 	%r2110, %r2097, %r2109;
	st.shared.u16 	[%r2110], %rs183;
	setp.eq.s32 	%p68, %r545, 7;
	@%p68 bra 	$L__BB4_70;
	mov.b32 	{%rs185, %rs186}, %r2359;
	cvt.s32.s16 	%r2111, %rs186;
	sub.s32 	%r2112, -2, %r2461;
	and.b32  	%r2113, %r2112, 1;
	mul.lo.s32 	%r2114, %r2113, 12288;
	add.s32 	%r2115, %r2114, %r2111;
	shl.b32 	%r2116, %r2115, 1;
	mov.u32 	%r2117, _ZN15flash_llm_utils4smemE;
	add.s32 	%r2118, %r2117, %r2116;
	st.shared.u16 	[%r2118], %rs185;
	mov.b32 	{%rs187, %rs188}, %r2360;
	cvt.s32.s16 	%r2119, %rs188;
	add.s32 	%r2120, %r2114, %r2119;
	shl.b32 	%r2121, %r2120, 1;
	add.s32 	%r2122, %r2117, %r2121;
	st.shared.u16 	[%r2122], %rs187;
	mov.b32 	{%rs189, %rs190}, %r2361;
	cvt.s32.s16 	%r2123, %rs190;
	add.s32 	%r2124, %r2114, %r2123;
	shl.b32 	%r2125, %r2124, 1;
	add.s32 	%r2126, %r2117, %r2125;
	st.shared.u16 	[%r2126], %rs189;
	mov.b32 	{%rs191, %rs192}, %r2362;
	cvt.s32.s16 	%r2127, %rs192;
	add.s32 	%r2128, %r2114, %r2127;
	shl.b32 	%r2129, %r2128, 1;
	add.s32 	%r2130, %r2117, %r2129;
	st.shared.u16 	[%r2130], %rs191;
	setp.eq.s32 	%p69, %r545, 8;
	@%p69 bra 	$L__BB4_70;
	mov.b32 	{%rs193, %rs194}, %r2363;
	cvt.s32.s16 	%r2131, %rs194;
	sub.s32 	%r2132, -2, %r2461;
	and.b32  	%r2133, %r2132, 1;
	mul.lo.s32 	%r2134, %r2133, 12288;
	add.s32 	%r2135, %r2134, %r2131;
	shl.b32 	%r2136, %r2135, 1;
	mov.u32 	%r2137, _ZN15flash_llm_utils4smemE;
	add.s32 	%r2138, %r2137, %r2136;
	st.shared.u16 	[%r2138], %rs193;
	mov.b32 	{%rs195, %rs196}, %r2364;
	cvt.s32.s16 	%r2139, %rs196;
	add.s32 	%r2140, %r2134, %r2139;
	shl.b32 	%r2141, %r2140, 1;
	add.s32 	%r2142, %r2137, %r2141;
	st.shared.u16 	[%r2142], %rs195;
	mov.b32 	{%rs197, %rs198}, %r2365;
	cvt.s32.s16 	%r2143, %rs198;
	add.s32 	%r2144, %r2134, %r2143;
	shl.b32 	%r2145, %r2144, 1;
	add.s32 	%r2146, %r2137, %r2145;
	st.shared.u16 	[%r2146], %rs197;
	mov.b32 	{%rs199, %rs200}, %r2366;
	cvt.s32.s16 	%r2147, %rs200;
	add.s32 	%r2148, %r2134, %r2147;
	shl.b32 	%r2149, %r2148, 1;
	add.s32 	%r2150, %r2137, %r2149;
	st.shared.u16 	[%r2150], %rs199;
	setp.eq.s32 	%p70, %r545, 9;
	@%p70 bra 	$L__BB4_70;
	mov.b32 	{%rs201, %rs202}, %r2367;
	cvt.s32.s16 	%r2151, %rs202;
	sub.s32 	%r2152, -2, %r2461;
	and.b32  	%r2153, %r2152, 1;
	mul.lo.s32 	%r2154, %r2153, 12288;
	add.s32 	%r2155, %r2154, %r2151;
	shl.b32 	%r2156, %r2155, 1;
	mov.u32 	%r2157, _ZN15flash_llm_utils4smemE;
	add.s32 	%r2158, %r2157, %r2156;
	st.shared.u16 	[%r2158], %rs201;
	mov.b32 	{%rs203, %rs204}, %r2368;
	cvt.s32.s16 	%r2159, %rs204;
	add.s32 	%r2160, %r2154, %r2159;
	shl.b32 	%r2161, %r2160, 1;
	add.s32 	%r2162, %r2157, %r2161;
	st.shared.u16 	[%r2162], %rs203;
	mov.b32 	{%rs205, %rs206}, %r2369;
	cvt.s32.s16 	%r2163, %rs206;
	add.s32 	%r2164, %r2154, %r2163;
	shl.b32 	%r2165, %r2164, 1;
	add.s32 	%r2166, %r2157, %r2165;
	st.shared.u16 	[%r2166], %rs205;
	mov.b32 	{%rs207, %rs208}, %r2370;
	cvt.s32.s16 	%r2167, %rs208;
	add.s32 	%r2168, %r2154, %r2167;
	shl.b32 	%r2169, %r2168, 1;
	add.s32 	%r2170, %r2157, %r2169;
	st.shared.u16 	[%r2170], %rs207;
	setp.eq.s32 	%p71, %r545, 10;
	@%p71 bra 	$L__BB4_70;
	mov.b32 	{%rs209, %rs210}, %r2371;
	cvt.s32.s16 	%r2171, %rs210;
	sub.s32 	%r2172, -2, %r2461;
	and.b32  	%r2173, %r2172, 1;
	mul.lo.s32 	%r2174, %r2173, 12288;
	add.s32 	%r2175, %r2174, %r2171;
	shl.b32 	%r2176, %r2175, 1;
	mov.u32 	%r2177, _ZN15flash_llm_utils4smemE;
	add.s32 	%r2178, %r2177, %r2176;
	st.shared.u16 	[%r2178], %rs209;
	mov.b32 	{%rs211, %rs212}, %r2372;
	cvt.s32.s16 	%r2179, %rs212;
	add.s32 	%r2180, %r2174, %r2179;
	shl.b32 	%r2181, %r2180, 1;
	add.s32 	%r2182, %r2177, %r2181;
	st.shared.u16 	[%r2182], %rs211;
	mov.b32 	{%rs213, %rs214}, %r2373;
	cvt.s32.s16 	%r2183, %rs214;
	add.s32 	%r2184, %r2174, %r2183;
	shl.b32 	%r2185, %r2184, 1;
	add.s32 	%r2186, %r2177, %r2185;
	st.shared.u16 	[%r2186], %rs213;
	mov.b32 	{%rs215, %rs216}, %r2374;
	cvt.s32.s16 	%r2187, %rs216;
	add.s32 	%r2188, %r2174, %r2187;
	shl.b32 	%r2189, %r2188, 1;
	add.s32 	%r2190, %r2177, %r2189;
	st.shared.u16 	[%r2190], %rs215;
	setp.eq.s32 	%p72, %r545, 11;
	@%p72 bra 	$L__BB4_70;
	mov.b32 	{%rs217, %rs218}, %r2375;
	cvt.s32.s16 	%r2191, %rs218;
	sub.s32 	%r2192, -2, %r2461;
	and.b32  	%r2193, %r2192, 1;
	mul.lo.s32 	%r2194, %r2193, 12288;
	add.s32 	%r2195, %r2194, %r2191;
	shl.b32 	%r2196, %r2195, 1;
	mov.u32 	%r2197, _ZN15flash_llm_utils4smemE;
	add.s32 	%r2198, %r2197, %r2196;
	st.shared.u16 	[%r2198], %rs217;
	mov.b32 	{%rs219, %rs220}, %r2376;
	cvt.s32.s16 	%r2199, %rs220;
	add.s32 	%r2200, %r2194, %r2199;
	shl.b32 	%r2201, %r2200, 1;
	add.s32 	%r2202, %r2197, %r2201;
	st.shared.u16 	[%r2202], %rs219;
	mov.b32 	{%rs221, %rs222}, %r2377;
	cvt.s32.s16 	%r2203, %rs222;
	add.s32 	%r2204, %r2194, %r2203;
	shl.b32 	%r2205, %r2204, 1;
	add.s32 	%r2206, %r2197, %r2205;
	st.shared.u16 	[%r2206], %rs221;
	mov.b32 	{%rs223, %rs224}, %r2378;
	cvt.s32.s16 	%r2207, %rs224;
	add.s32 	%r2208, %r2194, %r2207;
	shl.b32 	%r2209, %r2208, 1;
	add.s32 	%r2210, %r2197, %r2209;
	st.shared.u16 	[%r2210], %rs223;
	setp.eq.s32 	%p73, %r545, 12;
	@%p73 bra 	$L__BB4_70;
	mov.b32 	{%rs225, %rs226}, %r2379;
	cvt.s32.s16 	%r2211, %rs226;
	sub.s32 	%r2212, -2, %r2461;
	and.b32  	%r2213, %r2212, 1;
	mul.lo.s32 	%r2214, %r2213, 12288;
	add.s32 	%r2215, %r2214, %r2211;
	shl.b32 	%r2216, %r2215, 1;
	mov.u32 	%r2217, _ZN15flash_llm_utils4smemE;
	add.s32 	%r2218, %r2217, %r2216;
	st.shared.u16 	[%r2218], %rs225;
	mov.b32 	{%rs227, %rs228}, %r2380;
	cvt.s32.s16 	%r2219, %rs228;
	add.s32 	%r2220, %r2214, %r2219;
	shl.b32 	%r2221, %r2220, 1;
	add.s32 	%r2222, %r2217, %r2221;
	st.shared.u16 	[%r2222], %rs227;
	mov.b32 	{%rs229, %rs230}, %r2381;
	cvt.s32.s16 	%r2223, %rs230;
	add.s32 	%r2224, %r2214, %r2223;
	shl.b32 	%r2225, %r2224, 1;
	add.s32 	%r2226, %r2217, %r2225;
	st.shared.u16 	[%r2226], %rs229;
	mov.b32 	{%rs231, %rs232}, %r2382;
	cvt.s32.s16 	%r2227, %rs232;
	add.s32 	%r2228, %r2214, %r2227;
	shl.b32 	%r2229, %r2228, 1;
	add.s32 	%r2230, %r2217, %r2229;
	st.shared.u16 	[%r2230], %rs231;
	setp.eq.s32 	%p74, %r545, 13;
	@%p74 bra 	$L__BB4_70;
	mov.b32 	{%rs233, %rs234}, %r2383;
	cvt.s32.s16 	%r2231, %rs234;
	sub.s32 	%r2232, -2, %r2461;
	and.b32  	%r2233, %r2232, 1;
	mul.lo.s32 	%r2234, %r2233, 12288;
	add.s32 	%r2235, %r2234, %r2231;
	shl.b32 	%r2236, %r2235, 1;
	mov.u32 	%r2237, _ZN15flash_llm_utils4smemE;
	add.s32 	%r2238, %r2237, %r2236;
	st.shared.u16 	[%r2238], %rs233;
	mov.b32 	{%rs235, %rs236}, %r2384;
	cvt.s32.s16 	%r2239, %rs236;
	add.s32 	%r2240, %r2234, %r2239;
	shl.b32 	%r2241, %r2240, 1;
	add.s32 	%r2242, %r2237, %r2241;
	st.shared.u16 	[%r2242], %rs235;
	mov.b32 	{%rs237, %rs238}, %r2385;
	cvt.s32.s16 	%r2243, %rs238;
	add.s32 	%r2244, %r2234, %r2243;
	shl.b32 	%r2245, %r2244, 1;
	add.s32 	%r2246, %r2237, %r2245;
	st.shared.u16 	[%r2246], %rs237;
	mov.b32 	{%rs239, %rs240}, %r2386;
	cvt.s32.s16 	%r2247, %rs240;
	add.s32 	%r2248, %r2234, %r2247;
	shl.b32 	%r2249, %r2248, 1;
	add.s32 	%r2250, %r2237, %r2249;
	st.shared.u16 	[%r2250], %rs239;
	setp.eq.s32 	%p75, %r545, 14;
	@%p75 bra 	$L__BB4_70;
	mov.b32 	{%rs241, %rs242}, %r2387;
	cvt.s32.s16 	%r2251, %rs242;
	sub.s32 	%r2252, -2, %r2461;
	and.b32  	%r2253, %r2252, 1;
	mul.lo.s32 	%r2254, %r2253, 12288;
	add.s32 	%r2255, %r2254, %r2251;
	shl.b32 	%r2256, %r2255, 1;
	mov.u32 	%r2257, _ZN15flash_llm_utils4smemE;
	add.s32 	%r2258, %r2257, %r2256;
	st.shared.u16 	[%r2258], %rs241;
	mov.b32 	{%rs243, %rs244}, %r2388;
	cvt.s32.s16 	%r2259, %rs244;
	add.s32 	%r2260, %r2254, %r2259;
	shl.b32 	%r2261, %r2260, 1;
	add.s32 	%r2262, %r2257, %r2261;
	st.shared.u16 	[%r2262], %rs243;
	mov.b32 	{%rs245, %rs246}, %r2389;
	cvt.s32.s16 	%r2263, %rs246;
	add.s32 	%r2264, %r2254, %r2263;
	shl.b32 	%r2265, %r2264, 1;
	add.s32 	%r2266, %r2257, %r2265;
	st.shared.u16 	[%r2266], %rs245;
	mov.b32 	{%rs247, %rs248}, %r2390;
	cvt.s32.s16 	%r2267, %rs248;
	add.s32 	%r2268, %r2254, %r2267;
	shl.b32 	%r2269, %r2268, 1;
	add.s32 	%r2270, %r2257, %r2269;
	st.shared.u16 	[%r2270], %rs247;
	setp.eq.s32 	%p76, %r545, 15;
	@%p76 bra 	$L__BB4_70;
	mov.b32 	{%rs249, %rs250}, %r2391;
	cvt.s32.s16 	%r2271, %rs250;
	sub.s32 	%r2272, -2, %r2461;
	and.b32  	%r2273, %r2272, 1;
	mul.lo.s32 	%r2274, %r2273, 12288;
	add.s32 	%r2275, %r2274, %r2271;
	shl.b32 	%r2276, %r2275, 1;
	mov.u32 	%r2277, _ZN15flash_llm_utils4smemE;
	add.s32 	%r2278, %r2277, %r2276;
	st.shared.u16 	[%r2278], %rs249;
	mov.b32 	{%rs251, %rs252}, %r2392;
	cvt.s32.s16 	%r2279, %rs252;
	add.s32 	%r2280, %r2274, %r2279;
	shl.b32 	%r2281, %r2280, 1;
	add.s32 	%r2282, %r2277, %r2281;
	st.shared.u16 	[%r2282], %rs251;
	mov.b32 	{%rs253, %rs254}, %r2393;
	cvt.s32.s16 	%r2283, %rs254;
	add.s32 	%r2284, %r2274, %r2283;
	shl.b32 	%r2285, %r2284, 1;
	add.s32 	%r2286, %r2277, %r2285;
	st.shared.u16 	[%r2286], %rs253;
	mov.b32 	{%rs255, %rs256}, %r2394;
	cvt.s32.s16 	%r2287, %rs256;
	add.s32 	%r2288, %r2274, %r2287;
	shl.b32 	%r2289, %r2288, 1;
	add.s32 	%r2290, %r2277, %r2289;
	st.shared.u16 	[%r2290], %rs255;
$L__BB4_70:
	// begin inline asm
	cp.async.wait_group 0;

	// end inline asm
	bar.sync 	0;
	add.s32 	%r2461, %r2461, 1;
	add.s32 	%r2460, %r2460, 1;
	add.s32 	%r2590, %r2590, 1;
	setp.eq.s32 	%p77, %r2460, 1;
	@%p77 bra 	$L__BB4_71;
	bra.uni 	$L__BB4_36;
$L__BB4_71:
	ld.param.u32 	%r2328, [_ZN15flash_llm_utils11SpMM_KernelINS_12TilingConfigILi2ELi2ELi2ELi0EEENS_18SparseKernelConfigILi64EEEEEvPK6__halfPK5uint4PKiS7_PS5_iiii_param_6];
	ld.param.u32 	%r2327, [_ZN15flash_llm_utils11SpMM_KernelINS_12TilingConfigILi2ELi2ELi2ELi0EEENS_18SparseKernelConfigILi64EEEEEvPK6__halfPK5uint4PKiS7_PS5_iiii_param_5];
	ld.param.u64 	%rd253, [_ZN15flash_llm_utils11SpMM_KernelINS_12TilingConfigILi2ELi2ELi2ELi0EEENS_18SparseKernelConfigILi64EEEEEvPK6__halfPK5uint4PKiS7_PS5_iiii_param_4];
	mov.u32 	%r209, %tid.x;
	shr.u32 	%r2291, %r209, 2;
	and.b32  	%r2292, %r2291, 7;
	shl.b32 	%r2293, %r209, 1;
	and.b32  	%r2294, %r2293, 6;
	and.b32  	%r2295, %r209, 960;
	or.b32  	%r2296, %r2292, %r2295;
	and.b32  	%r2297, %r209, 32;
	or.b32  	%r2298, %r2297, %r2294;
	mov.u32 	%r2299, _ZN15flash_llm_utils4smemE;
	mad.lo.s32 	%r2300, %r2298, 528, %r2299;
	shl.b32 	%r2301, %r2296, 2;
	add.s32 	%r2302, %r2300, %r2301;
	st.shared.u32 	[%r2302], %r2589;
	st.shared.u32 	[%r2302+528], %r2588;
	st.shared.u32 	[%r2302+32], %r2587;
	st.shared.u32 	[%r2302+560], %r2586;
	st.shared.u32 	[%r2302+4224], %r2585;
	st.shared.u32 	[%r2302+4752], %r2584;
	st.shared.u32 	[%r2302+4256], %r2583;
	st.shared.u32 	[%r2302+4784], %r2582;
	st.shared.u32 	[%r2302+8448], %r2557;
	st.shared.u32 	[%r2302+8976], %r2556;
	st.shared.u32 	[%r2302+8480], %r2555;
	st.shared.u32 	[%r2302+9008], %r2554;
	st.shared.u32 	[%r2302+12672], %r2553;
	st.shared.u32 	[%r2302+13200], %r2552;
	st.shared.u32 	[%r2302+12704], %r2551;
	st.shared.u32 	[%r2302+13232], %r2550;
	st.shared.u32 	[%r2302+64], %r2581;
	st.shared.u32 	[%r2302+592], %r2580;
	st.shared.u32 	[%r2302+96], %r2579;
	st.shared.u32 	[%r2302+624], %r2578;
	st.shared.u32 	[%r2302+4288], %r2577;
	st.shared.u32 	[%r2302+4816], %r2576;
	st.shared.u32 	[%r2302+4320], %r2575;
	st.shared.u32 	[%r2302+4848], %r2574;
	st.shared.u32 	[%r2302+8512], %r2549;
	st.shared.u32 	[%r2302+9040], %r2548;
	st.shared.u32 	[%r2302+8544], %r2547;
	st.shared.u32 	[%r2302+9072], %r2546;
	st.shared.u32 	[%r2302+12736], %r2545;
	st.shared.u32 	[%r2302+13264], %r2544;
	st.shared.u32 	[%r2302+12768], %r2543;
	st.shared.u32 	[%r2302+13296], %r2542;
	st.shared.u32 	[%r2302+128], %r2573;
	st.shared.u32 	[%r2302+656], %r2572;
	st.shared.u32 	[%r2302+160], %r2571;
	st.shared.u32 	[%r2302+688], %r2570;
	st.shared.u32 	[%r2302+4352], %r2569;
	st.shared.u32 	[%r2302+4880], %r2568;
	st.shared.u32 	[%r2302+4384], %r2567;
	st.shared.u32 	[%r2302+4912], %r2566;
	st.shared.u32 	[%r2302+8576], %r2541;
	st.shared.u32 	[%r2302+9104], %r2540;
	st.shared.u32 	[%r2302+8608], %r2539;
	st.shared.u32 	[%r2302+9136], %r2538;
	st.shared.u32 	[%r2302+12800], %r2537;
	st.shared.u32 	[%r2302+13328], %r2536;
	st.shared.u32 	[%r2302+12832], %r2535;
	st.shared.u32 	[%r2302+13360], %r2534;
	st.shared.u32 	[%r2302+192], %r2565;
	st.shared.u32 	[%r2302+720], %r2564;
	st.shared.u32 	[%r2302+224], %r2563;
	st.shared.u32 	[%r2302+752], %r2562;
	st.shared.u32 	[%r2302+4416], %r2561;
	st.shared.u32 	[%r2302+4944], %r2560;
	st.shared.u32 	[%r2302+4448], %r2559;
	st.shared.u32 	[%r2302+4976], %r2558;
	st.shared.u32 	[%r2302+8640], %r2533;
	st.shared.u32 	[%r2302+9168], %r2532;
	st.shared.u32 	[%r2302+8672], %r2531;
	st.shared.u32 	[%r2302+9200], %r2530;
	st.shared.u32 	[%r2302+12864], %r2529;
	st.shared.u32 	[%r2302+13392], %r2528;
	st.shared.u32 	[%r2302+12896], %r2527;
	st.shared.u32 	[%r2302+13424], %r2526;
	bar.sync 	0;
	mul.lo.s32 	%r2303, %r2328, %r2327;
	mul.lo.s32 	%r2304, %r2303, %r1;
	cvt.s64.s32 	%rd169, %r2304;
	shl.b32 	%r2305, %r2, 7;
	cvt.u64.u32 	%rd170, %r2305;
	mov.u32 	%r2306, %ctaid.x;
	mul.lo.s32 	%r2307, %r2306, %r2327;
	shl.b32 	%r2308, %r2307, 6;
	cvt.s64.s32 	%rd171, %r2308;
	add.s64 	%rd172, %rd169, %rd171;
	add.s64 	%rd6, %rd172, %rd170;
	shr.u32 	%r2309, %r209, 5;
	mad.lo.s32 	%r2310, %r2309, 528, %r2299;
	and.b32  	%r2311, %r209, 31;
	shl.b32 	%r2312, %r209, 2;
	and.b32  	%r2313, %r2312, 124;
	add.s32 	%r210, %r2310, %r2313;
	ld.shared.f32 	%f1, [%r210];
	// begin inline asm
	{  cvt.rn.f16.f32 %rs257, %f1;}

	// end inline asm
	mad.lo.s32 	%r2314, %r2309, %r2327, %r2311;
	cvt.s64.s32 	%rd173, %r2314;
	add.s64 	%rd174, %rd6, %rd173;
	cvta.to.global.u64 	%rd7, %rd253;
	shl.b64 	%rd175, %rd174, 1;
	add.s64 	%rd176, %rd7, %rd175;
	st.global.u16 	[%rd176], %rs257;
	ld.shared.f32 	%f2, [%r210+128];
	// begin inline asm
	{  cvt.rn.f16.f32 %rs258, %f2;}

	// end inline asm
	st.global.u16 	[%rd176+64], %rs258;
	ld.shared.f32 	%f3, [%r210+256];
	// begin inline asm
	{  cvt.rn.f16.f32 %rs259, %f3;}

	// end inline asm
	st.global.u16 	[%rd176+128], %rs259;
	ld.shared.f32 	%f4, [%r210+384];
	// begin inline asm
	{  cvt.rn.f16.f32 %rs260, %f4;}

	// end inline asm
	st.global.u16 	[%rd176+192], %rs260;
	shl.b32 	%r211, %r2327, 2;
	ld.shared.f32 	%f5, [%r210+2112];
	// begin inline asm
	{  cvt.rn.f16.f32 %rs261, %f5;}

	// end inline asm
	add.s32 	%r2315, %r2314, %r211;
	cvt.s64.s32 	%rd177, %r2315;
	add.s64 	%rd178, %rd6, %rd177;
	shl.b64 	%rd179, %rd178, 1;
	add.s64 	%rd180, %rd7, %rd179;
	st.global.u16 	[%rd180], %rs261;
	ld.shared.f32 	%f6, [%r210+2240];
	// begin inline asm
	{  cvt.rn.f16.f32 %rs262, %f6;}

	// end inline asm
	st.global.u16 	[%rd180+64], %rs262;
	ld.shared.f32 	%f7, [%r210+2368];
	// begin inline asm
	{  cvt.rn.f16.f32 %rs263, %f7;}

	// end inline asm
	st.global.u16 	[%rd180+128], %rs263;
	ld.shared.f32 	%f8, [%r210+2496];
	// begin inline asm
	{  cvt.rn.f16.f32 %rs264, %f8;}

	// end inline asm
	st.global.u16 	[%rd180+192], %rs264;
	shl.b32 	%r212, %r2327, 3;
	ld.shared.f32 	%f9, [%r210+4224];
	// begin inline asm
	{  cvt.rn.f16.f32 %rs265, %f9;}

	// end inline asm
	add.s32 	%r2316, %r2314, %r212;
	cvt.s64.s32 	%rd181, %r2316;
	add.s64 	%rd182, %rd6, %rd181;
	shl.b64 	%rd183, %rd182, 1;
	add.s64 	%rd184, %rd7, %rd183;
	st.global.u16 	[%rd184], %rs265;
	ld.shared.f32 	%f10, [%r210+4352];
	// begin inline asm
	{  cvt.rn.f16.f32 %rs266, %f10;}

	// end inline asm
	st.global.u16 	[%rd184+64], %rs266;
	ld.shared.f32 	%f11, [%r210+4480];
	// begin inline asm
	{  cvt.rn.f16.f32 %rs267, %f11;}

	// end inline asm
	st.global.u16 	[%rd184+128], %rs267;
	ld.shared.f32 	%f12, [%r210+4608];
	// begin inline asm
	{  cvt.rn.f16.f32 %rs268, %f12;}

	// end inline asm
	st.global.u16 	[%rd184+192], %rs268;
	ld.shared.f32 	%f13, [%r210+6336];
	// begin inline asm
	{  cvt.rn.f16.f32 %rs269, %f13;}

	// end inline asm
	add.s32 	%r2317, %r2316, %r211;
	cvt.s64.s32 	%rd185, %r2317;
	add.s64 	%rd186, %rd6, %rd185;
	shl.b64 	%rd187, %rd186, 1;
	add.s64 	%rd188, %rd7, %rd187;
	st.global.u16 	[%rd188], %rs269;
	ld.shared.f32 	%f14, [%r210+6464];
	// begin inline asm
	{  cvt.rn.f16.f32 %rs270, %f14;}

	// end inline asm
	st.global.u16 	[%rd188+64], %rs270;
	ld.shared.f32 	%f15, [%r210+6592];
	// begin inline asm
	{  cvt.rn.f16.f32 %rs271, %f15;}

	// end inline asm
	st.global.u16 	[%rd188+128], %rs271;
	ld.shared.f32 	%f16, [%r210+6720];
	// begin inline asm
	{  cvt.rn.f16.f32 %rs272, %f16;}

	// end inline asm
	st.global.u16 	[%rd188+192], %rs272;
	shl.b32 	%r213, %r2327, 4;
	ld.shared.f32 	%f17, [%r210+8448];
	// begin inline asm
	{  cvt.rn.f16.f32 %rs273, %f17;}

	// end inline asm
	add.s32 	%r2318, %r2314, %r213;
	cvt.s64.s32 	%rd189, %r2318;
	add.s64 	%rd190, %rd6, %rd189;
	shl.b64 	%rd191, %rd190, 1;
	add.s64 	%rd192, %rd7, %rd191;
	st.global.u16 	[%rd192], %rs273;
	ld.shared.f32 	%f18, [%r210+8576];
	// begin inline asm
	{  cvt.rn.f16.f32 %rs274, %f18;}

	// end inline asm
	st.global.u16 	[%rd192+64], %rs274;
	ld.shared.f32 	%f19, [%r210+8704];
	// begin inline asm
	{  cvt.rn.f16.f32 %rs275, %f19;}

	// end inline asm
	st.global.u16 	[%rd192+128], %rs275;
	ld.shared.f32 	%f20, [%r210+8832];
	// begin inline asm
	{  cvt.rn.f16.f32 %rs276, %f20;}

	// end inline asm
	st.global.u16 	[%rd192+192], %rs276;
	ld.shared.f32 	%f21, [%r210+10560];
	// begin inline asm
	{  cvt.rn.f16.f32 %rs277, %f21;}

	// end inline asm
	add.s32 	%r2319, %r2318, %r211;
	cvt.s64.s32 	%rd193, %r2319;
	add.s64 	%rd194, %rd6, %rd193;
	shl.b64 	%rd195, %rd194, 1;
	add.s64 	%rd196, %rd7, %rd195;
	st.global.u16 	[%rd196], %rs277;
	ld.shared.f32 	%f22, [%r210+10688];
	// begin inline asm
	{  cvt.rn.f16.f32 %rs278, %f22;}

	// end inline asm
	st.global.u16 	[%rd196+64], %rs278;
	ld.shared.f32 	%f23, [%r210+10816];
	// begin inline asm
	{  cvt.rn.f16.f32 %rs279, %f23;}

	// end inline asm
	st.global.u16 	[%rd196+128], %rs279;
	ld.shared.f32 	%f24, [%r210+10944];
	// begin inline asm
	{  cvt.rn.f16.f32 %rs280, %f24;}

	// end inline asm
	st.global.u16 	[%rd196+192], %rs280;
	ld.shared.f32 	%f25, [%r210+12672];
	// begin inline asm
	{  cvt.rn.f16.f32 %rs281, %f25;}

	// end inline asm
	add.s32 	%r2320, %r2318, %r212;
	cvt.s64.s32 	%rd197, %r2320;
	add.s64 	%rd198, %rd6, %rd197;
	shl.b64 	%rd199, %rd198, 1;
	add.s64 	%rd200, %rd7, %rd199;
	st.global.u16 	[%rd200], %rs281;
	ld.shared.f32 	%f26, [%r210+12800];
	// begin inline asm
	{  cvt.rn.f16.f32 %rs282, %f26;}

	// end inline asm
	st.global.u16 	[%rd200+64], %rs282;
	ld.shared.f32 	%f27, [%r210+12928];
	// begin inline asm
	{  cvt.rn.f16.f32 %rs283, %f27;}

	// end inline asm
	st.global.u16 	[%rd200+128], %rs283;
	ld.shared.f32 	%f28, [%r210+13056];
	// begin inline asm
	{  cvt.rn.f16.f32 %rs284, %f28;}

	// end inline asm
	st.global.u16 	[%rd200+192], %rs284;
	ld.shared.f32 	%f29, [%r210+14784];
	// begin inline asm
	{  cvt.rn.f16.f32 %rs285, %f29;}

	// end inline asm
	add.s32 	%r2321, %r2320, %r211;
	cvt.s64.s32 	%rd201, %r2321;
	add.s64 	%rd202, %rd6, %rd201;
	shl.b64 	%rd203, %rd202, 1;
	add.s64 	%rd204, %rd7, %rd203;
	st.global.u16 	[%rd204], %rs285;
	ld.shared.f32 	%f30, [%r210+14912];
	// begin inline asm
	{  cvt.rn.f16.f32 %rs286, %f30;}

	// end inline asm
	st.global.u16 	[%rd204+64], %rs286;
	ld.shared.f32 	%f31, [%r210+15040];
	// begin inline asm
	{  cvt.rn.f16.f32 %rs287, %f31;}

	// end inline asm
	st.global.u16 	[%rd204+128], %rs287;
	ld.shared.f32 	%f32, [%r210+15168];
	// begin inline asm
	{  cvt.rn.f16.f32 %rs288, %f32;}

	// end inline asm
	st.global.u16 	[%rd204+192], %rs288;
	shl.b32 	%r2322, %r2327, 5;
	ld.shared.f32 	%f33, [%r210+16896];
	// begin inline asm
	{  cvt.rn.f16.f32 %rs289, %f33;}

	// end inline asm
	add.s32 	%r214, %r2314, %r2322;
	cvt.s64.s32 	%rd205, %r214;
	add.s64 	%rd206, %rd6, %rd205;
	shl.b64 	%rd207, %rd206, 1;
	add.s64 	%rd208, %rd7, %rd207;
	st.global.u16 	[%rd208], %rs289;
	ld.shared.f32 	%f34, [%r210+17024];
	// begin inline asm
	{  cvt.rn.f16.f32 %rs290, %f34;}

	// end inline asm
	st.global.u16 	[%rd208+64], %rs290;
	ld.shared.f32 	%f35, [%r210+17152];
	// begin inline asm
	{  cvt.rn.f16.f32 %rs291, %f35;}

	// end inline asm
	st.global.u16 	[%rd208+128], %rs291;
	ld.shared.f32 	%f36, [%r210+17280];
	// begin inline asm
	{  cvt.rn.f16.f32 %rs292, %f36;}

	// end inline asm
	st.global.u16 	[%rd208+192], %rs292;
	setp.lt.u32 	%p78, %r209, 896;
	@%p78 bra 	$L__BB4_72;
	bra.uni 	$L__BB4_79;
$L__BB4_72:
	ld.shared.f32 	%f37, [%r210+19008];
	// begin inline asm
	{  cvt.rn.f16.f32 %rs293, %f37;}

	// end inline asm
	add.s32 	%r2323, %r214, %r211;
	cvt.s64.s32 	%rd209, %r2323;
	add.s64 	%rd210, %rd6, %rd209;
	shl.b64 	%rd211, %rd210, 1;
	add.s64 	%rd212, %rd7, %rd211;
	st.global.u16 	[%rd212], %rs293;
	ld.shared.f32 	%f38, [%r210+19136];
	// begin inline asm
	{  cvt.rn.f16.f32 %rs294, %f38;}

	// end inline asm
	st.global.u16 	[%rd212+64], %rs294;
	ld.shared.f32 	%f39, [%r210+19264];
	// begin inline asm
	{  cvt.rn.f16.f32 %rs295, %f39;}

	// end inline asm
	st.global.u16 	[%rd212+128], %rs295;
	ld.shared.f32 	%f40, [%r210+19392];
	// begin inline asm
	{  cvt.rn.f16.f32 %rs296, %f40;}

	// end inline asm
	st.global.u16 	[%rd212+192], %rs296;
	setp.gt.u32 	%p79, %r209, 767;
	@%p79 bra 	$L__BB4_79;
	ld.shared.f32 	%f41, [%r210+21120];
	// begin inline asm
	{  cvt.rn.f16.f32 %rs297, %f41;}

	// end inline asm
	add.s32 	%r549, %r214, %r212;
	cvt.s64.s32 	%rd213, %r549;
	add.s64 	%rd214, %rd6, %rd213;
	shl.b64 	%rd215, %rd214, 1;
	add.s64 	%rd216, %rd7, %rd215;
	st.global.u16 	[%rd216], %rs297;
	ld.shared.f32 	%f42, [%r210+21248];
	// begin inline asm
	{  cvt.rn.f16.f32 %rs298, %f42;}

	// end inline asm
	st.global.u16 	[%rd216+64], %rs298;
	ld.shared.f32 	%f43, [%r210+21376];
	// begin inline asm
	{  cvt.rn.f16.f32 %rs299, %f43;}

	// end inline asm
	st.global.u16 	[%rd216+128], %rs299;
	ld.shared.f32 	%f44, [%r210+21504];
	// begin inline asm
	{  cvt.rn.f16.f32 %rs300, %f44;}

	// end inline asm
	st.global.u16 	[%rd216+192], %rs300;
	setp.gt.u32 	%p80, %r209, 639;
	@%p80 bra 	$L__BB4_79;
	ld.shared.f32 	%f45, [%r210+23232];
	// begin inline asm
	{  cvt.rn.f16.f32 %rs301, %f45;}

	// end inline asm
	add.s32 	%r2324, %r549, %r211;
	cvt.s64.s32 	%rd217, %r2324;
	add.s64 	%rd218, %rd6, %rd217;
	shl.b64 	%rd219, %rd218, 1;
	add.s64 	%rd220, %rd7, %rd219;
	st.global.u16 	[%rd220], %rs301;
	ld.shared.f32 	%f46, [%r210+23360];
	// begin inline asm
	{  cvt.rn.f16.f32 %rs302, %f46;}

	// end inline asm
	st.global.u16 	[%rd220+64], %rs302;
	ld.shared.f32 	%f47, [%r210+23488];
	// begin inline asm
	{  cvt.rn.f16.f32 %rs303, %f47;}

	// end inline asm
	st.global.u16 	[%rd220+128], %rs303;
	ld.shared.f32 	%f48, [%r210+23616];
	// begin inline asm
	{  cvt.rn.f16.f32 %rs304, %f48;}

	// end inline asm
	st.global.u16 	[%rd220+192], %rs304;
	setp.gt.u32 	%p81, %r209, 511;
	@%p81 bra 	$L__BB4_79;
	ld.shared.f32 	%f49, [%r210+25344];
	// begin inline asm
	{  cvt.rn.f16.f32 %rs305, %f49;}

	// end inline asm
	add.s32 	%r550, %r214, %r213;
	cvt.s64.s32 	%rd221, %r550;
	add.s64 	%rd222, %rd6, %rd221;
	shl.b64 	%rd223, %rd222, 1;
	add.s64 	%rd224, %rd7, %rd223;
	st.global.u16 	[%rd224], %rs305;
	ld.shared.f32 	%f50, [%r210+25472];
	// begin inline asm
	{  cvt.rn.f16.f32 %rs306, %f50;}

	// end inline asm
	st.global.u16 	[%rd224+64], %rs306;
	ld.shared.f32 	%f51, [%r210+25600];
	// begin inline asm
	{  cvt.rn.f16.f32 %rs307, %f51;}

	// end inline asm
	st.global.u16 	[%rd224+128], %rs307;
	ld.shared.f32 	%f52, [%r210+25728];
	// begin inline asm
	{  cvt.rn.f16.f32 %rs308, %f52;}

	// end inline asm
	st.global.u16 	[%rd224+192], %rs308;
	setp.gt.u32 	%p82, %r209, 383;
	@%p82 bra 	$L__BB4_79;
	setp.gt.u32 	%p83, %r209, 255;
	ld.shared.f32 	%f53, [%r210+27456];
	// begin inline asm
	{  cvt.rn.f16.f32 %rs309, %f53;}

	// end inline asm
	add.s32 	%r2325, %r550, %r211;
	cvt.s64.s32 	%rd225, %r2325;
	add.s64 	%rd226, %rd6, %rd225;
	shl.b64 	%rd227, %rd226, 1;
	add.s64 	%rd228, %rd7, %rd227;
	st.global.u16 	[%rd228], %rs309;
	ld.shared.f32 	%f54, [%r210+27584];
	// begin inline asm
	{  cvt.rn.f16.f32 %rs310, %f54;}

	// end inline asm
	st.global.u16 	[%rd228+64], %rs310;
	ld.shared.f32 	%f55, [%r210+27712];
	// begin inline asm
	{  cvt.rn.f16.f32 %rs311, %f55;}

	// end inline asm
	st.global.u16 	[%rd228+128], %rs311;
	ld.shared.f32 	%f56, [%r210+27840];
	// begin inline asm
	{  cvt.rn.f16.f32 %rs312, %f56;}

	// end inline asm
	st.global.u16 	[%rd228+192], %rs312;
	@%p83 bra 	$L__BB4_79;
	setp.gt.u32 	%p84, %r209, 127;
	ld.shared.f32 	%f57, [%r210+29568];
	// begin inline asm
	{  cvt.rn.f16.f32 %rs313, %f57;}

	// end inline asm
	add.s32 	%r551, %r550, %r212;
	cvt.s64.s32 	%rd229, %r551;
	add.s64 	%rd230, %rd6, %rd229;
	shl.b64 	%rd231, %rd230, 1;
	add.s64 	%rd232, %rd7, %rd231;
	st.global.u16 	[%rd232], %rs313;
	ld.shared.f32 	%f58, [%r210+29696];
	// begin inline asm
	{  cvt.rn.f16.f32 %rs314, %f58;}

	// end inline asm
	st.global.u16 	[%rd232+64], %rs314;
	ld.shared.f32 	%f59, [%r210+29824];
	// begin inline asm
	{  cvt.rn.f16.f32 %rs315, %f59;}

	// end inline asm
	st.global.u16 	[%rd232+128], %rs315;
	ld.shared.f32 	%f60, [%r210+29952];
	// begin inline asm
	{  cvt.rn.f16.f32 %rs316, %f60;}

	// end inline asm
	st.global.u16 	[%rd232+192], %rs316;
	@%p84 bra 	$L__BB4_79;
	ld.shared.f32 	%f61, [%r210+31680];
	// begin inline asm
	{  cvt.rn.f16.f32 %rs317, %f61;}

	// end inline asm
	add.s32 	%r2326, %r551, %r211;
	cvt.s64.s32 	%rd233, %r2326;
	add.s64 	%rd234, %rd6, %rd233;
	shl.b64 	%rd235, %rd234, 1;
	add.s64 	%rd236, %rd7, %rd235;
	st.global.u16 	[%rd236], %rs317;
	ld.shared.f32 	%f62, [%r210+31808];
	// begin inline asm
	{  cvt.rn.f16.f32 %rs318, %f62;}

	// end inline asm
	st.global.u16 	[%rd236+64], %rs318;
	ld.shared.f32 	%f63, [%r210+31936];
	// begin inline asm
	{  cvt.rn.f16.f32 %rs319, %f63;}

	// end inline asm
	st.global.u16 	[%rd236+128], %rs319;
	ld.shared.f32 	%f64, [%r210+32064];
	// begin inline asm
	{  cvt.rn.f16.f32 %rs320, %f64;}

	// end inline asm
	st.global.u16 	[%rd236+192], %rs320;
$L__BB4_79:
	ret;

}
	// .globl	_ZN15flash_llm_utils11SpMM_KernelINS_12TilingConfigILi2ELi2ELi4ELi0EEENS_18SparseKernelConfigILi64EEEEEvPK6__halfPK5uint4PKiS7_PS5_iiii
.visible .entry _ZN15flash_llm_utils11SpMM_KernelINS_12TilingConfigILi2ELi2ELi4ELi0EEENS_18SparseKernelConfigILi64EEEEEvPK6__halfPK5uint4PKiS7_PS5_iiii(
	.param .u64 .ptr .align 1 _ZN15flash_llm_utils11SpMM_KernelINS_12TilingConfigILi2ELi2ELi4ELi0EEENS_18SparseKernelConfigILi64EEEEEvPK6__halfPK5uint4PKiS7_PS5_iiii_param_0,
	.param .u64 .ptr .align 1 _ZN15flash_llm_utils11SpMM_KernelINS_12TilingConfigILi2ELi2ELi4ELi0EEENS_18SparseKernelConfigILi64EEEEEvPK6__halfPK5uint4PKiS7_PS5_iiii_param_1,
	.param .u64 .ptr .align 1 _ZN15flash_llm_utils11SpMM_KernelINS_12TilingConfigILi2ELi2ELi4ELi0EEENS_18SparseKernelConfigILi64EEEEEvPK6__halfPK5uint4PKiS7_PS5_iiii_param_2,
	.param .u64 .ptr .align 1 _ZN15flash_llm_utils11SpMM_KernelINS_12TilingConfigILi2ELi2ELi4ELi0EEENS_18SparseKernelConfigILi64EEEEEvPK6__halfPK5uint4PKiS7_PS5_iiii_param_3,
	.param .u64 .ptr .align 1 _ZN15flash_llm_utils11SpMM_KernelINS_12TilingConfigILi2ELi2ELi4ELi0EEENS_18SparseKernelConfigILi64EEEEEvPK6__halfPK5uint4PKiS7_PS5_iiii_param_4,
	.param .u32 _ZN15flash_llm_utils11SpMM_KernelINS_12TilingConfigILi2ELi2ELi4ELi0EEENS_18SparseKernelConfigILi64EEEEEvPK6__halfPK5uint4PKiS7_PS5_iiii_param_5,
	.param .u32 _ZN15flash_llm_utils11SpMM_KernelINS_12TilingConfigILi2ELi2ELi4ELi0EEENS_18SparseKernelConfigILi64EEEEEvPK6__halfPK5uint4PKiS7_PS5_iiii_param_6,
	.param .u32 _ZN15flash_llm_utils11SpMM_KernelINS_12TilingConfigILi2ELi2ELi4ELi0EEENS_18SparseKernelConfigILi64EEEEEvPK6__halfPK5uint4PKiS7_PS5_iiii_param_7,
	.param .u32 _ZN15flash_llm_utils11SpMM_KernelINS_12TilingConfigILi2ELi2ELi4ELi0EEENS_18SparseKernelConfigILi64EEEEEvPK6__halfPK5uint4PKiS7_PS5_iiii_param_8
)
{
	.reg .pred 	%p<90>;
	.reg .b16 	%rs<385>;
	.reg .b32 	%r<3888>;
	.reg .b32 	%f<129>;
	.reg .b64 	%rd<231>;

	ld.param.u64 	%rd11, [_ZN15flash_llm_utils11SpMM_KernelINS_12TilingConfigILi2ELi2ELi4ELi0EEENS_18SparseKernelConfigILi64EEEEEvPK6__halfPK5uint4PKiS7_PS5_iiii_param_1];
	ld.param.u64 	%rd14, [_ZN15flash_llm_utils11SpMM_KernelINS_12TilingConfigILi2ELi2ELi4ELi0EEENS_18SparseKernelConfigILi64EEEEEvPK6__halfPK5uint4PKiS7_PS5_iiii_param_2];
	ld.param.u64 	%rd12, [_ZN15flash_llm_utils11SpMM_KernelINS_12TilingConfigILi2ELi2ELi4ELi0EEENS_18SparseKernelConfigILi64EEEEEvPK6__halfPK5uint4PKiS7_PS5_iiii_param_3];
	ld.param.u32 	%r749, [_ZN15flash_llm_utils11SpMM_KernelINS_12TilingConfigILi2ELi2ELi4ELi0EEENS_18SparseKernelConfigILi64EEEEEvPK6__halfPK5uint4PKiS7_PS5_iiii_param_5];
	ld.param.u32 	%r751, [_ZN15flash_llm_utils11SpMM_KernelINS_12TilingConfigILi2ELi2ELi4ELi0EEENS_18SparseKernelConfigILi64EEEEEvPK6__halfPK5uint4PKiS7_PS5_iiii_param_7];
	ld.param.u32 	%r754, [_ZN15flash_llm_utils11SpMM_KernelINS_12TilingConfigILi2ELi2ELi4ELi0EEENS_18SparseKernelConfigILi64EEEEEvPK6__halfPK5uint4PKiS7_PS5_iiii_param_8];
	cvta.to.global.u64 	%rd1, %rd11;
	cvta.to.global.u64 	%rd15, %rd14;
	mov.u32 	%r755, %ctaid.y;
	shr.s32 	%r756, %r749, 31;
	shr.u32 	%r757, %r756, 25;
	add.s32 	%r758, %r749, %r757;
	shr.s32 	%r759, %r758, 7;
	div.u32 	%r1, %r755, %r759;
	add.s32 	%r760, %r754, -1;
	setp.eq.s32 	%p1, %r1, %r760;
	mov.u32 	%r761, %ctaid.x;
	mul.lo.s32 	%r762, %r1, %r759;
	sub.s32 	%r2, %r755, %r762;
	shr.s32 	%r763, %r751, 31;
	shr.u32 	%r764, %r763, 26;
	add.s32 	%r765, %r751, %r764;
	shr.s32 	%r766, %r765, 6;
	add.s32 	%r767, %r766, -1;
	div.s32 	%r3, %r767, %r754;
	mad.lo.s32 	%r768, %r754, %r3, %r754;
	sub.s32 	%r769, %r766, %r768;
	selp.b32 	%r4, %r769, 0, %p1;
	add.s32 	%r770, %r3, %r4;
	add.s32 	%r5, %r770, 1;
	mul.lo.s32 	%r771, %r2, %r766;
	cvt.s64.s32 	%rd16, %r771;
	mad.lo.s32 	%r6, %r1, %r3, %r1;
	cvt.s64.s32 	%rd17, %r6;
	add.s64 	%rd18, %rd17, %rd16;
	shl.b64 	%rd19, %rd18, 2;
	add.s64 	%rd2, %rd15, %rd19;
	mov.u32 	%r7, %tid.x;
	shr.u32 	%r8, %r7, 5;
	shl.b32 	%r9, %r761, 7;
	ld.global.u32 	%r772, [%rd2+4];
	ld.global.u32 	%r10, [%rd2];
	sub.s32 	%r11, %r772, %r10;
	shr.s32 	%r773, %r11, 31;
	shr.u32 	%r774, %r773, 25;
	add.s32 	%r775, %r11, %r774;
	shr.s32 	%r776, %r775, 7;
	and.b32  	%r777, %r775, -128;
	sub.s32 	%r778, %r11, %r777;
	setp.lt.u32 	%p2, %r7, %r778;
	selp.u32 	%r779, 1, 0, %p2;
	add.s32 	%r12, %r776, %r779;
	setp.ge.s32 	%p3, %r7, %r11;
	@%p3 bra 	$L__BB5_17;
	cvt.u64.u32 	%rd20, %r7;
	cvt.s64.s32 	%rd21, %r10;
	add.s64 	%rd22, %rd21, %rd20;
	shl.b64 	%rd23, %rd22, 4;
	add.s64 	%rd3, %rd1, %rd23;
	ld.global.v4.u32 	{%r3696, %r3697, %r3698, %r3699}, [%rd3];
	add.s32 	%r782, %r7, 128;
	setp.ge.u32 	%p4, %r782, %r11;
	@%p4 bra 	$L__BB5_17;
	ld.global.v4.u32 	{%r3700, %r3701, %r3702, %r3703}, [%rd3+2048];
	add.s32 	%r785, %r7, 256;
	setp.ge.u32 	%p5, %r785, %r11;
	@%p5 bra 	$L__BB5_17;
	ld.global.v4.u32 	{%r3441, %r3442, %r3443, %r3444}, [%rd3+4096];
	add.s32 	%r788, %r7, 384;
	setp.ge.u32 	%p6, %r788, %r11;
	@%p6 bra 	$L__BB5_17;
	ld.global.v4.u32 	{%r3445, %r3446, %r3447, %r3448}, [%rd3+6144];
	add.s32 	%r791, %r7, 512;
	setp.ge.u32 	%p7, %r791, %r11;
	@%p7 bra 	$L__BB5_17;
	ld.global.v4.u32 	{%r3449, %r3450, %r3451, %r3452}, [%rd3+8192];
	add.s32 	%r794, %r7, 640;
	setp.ge.u32 	%p8, %r794, %r11;
	@%p8 bra 	$L__BB5_17;
	ld.global.v4.u32 	{%r3453, %r3454, %r3455, %r3456}, [%rd3+10240];
	add.s32 	%r797, %r7, 768;
	setp.ge.u32 	%p9, %r797, %r11;
	@%p9 bra 	$L__BB5_17;
	ld.global.v4.u32 	{%r3457, %r3458, %r3459, %r3460}, [%rd3+12288];
	add.s32 	%r800, %r7, 896;
	setp.ge.u32 	%p10, %r800, %r11;
	@%p10 bra 	$L__BB5_17;
	ld.global.v4.u32 	{%r3461, %r3462, %r3463, %r3464}, [%rd3+14336];
	or.b32  	%r803, %r7, 1024;
	setp.ge.u32 	%p11, %r803, %r11;
	@%p11 bra 	$L__BB5_17;
	ld.global.v4.u32 	{%r3465, %r3466, %r3467, %r3468}, [%rd3+16384];
	add.s32 	%r806, %r7, 1152;
	setp.ge.u32 	%p12, %r806, %r11;
	@%p12 bra 	$L__BB5_17;
	ld.global.v4.u32 	{%r3469, %r3470, %r3471, %r3472}, [%rd3+18432];
	add.s32 	%r809, %r7, 1280;
	setp.ge.u32 	%p13, %r809, %r11;
	@%p13 bra 	$L__BB5_17;
	ld.global.v4.u32 	{%r3473, %r3474, %r3475, %r3476}, [%rd3+20480];
	add.s32 	%r812, %r7, 1408;
	setp.ge.u32 	%p14, %r812, %r11;
	@%p14 bra 	$L__BB5_17;
	ld.global.v4.u32 	{%r3477, %r3478, %r3479, %r3480}, [%rd3+22528];
	add.s32 	%r815, %r7, 1536;
	setp.ge.u32 	%p15, %r815, %r11;
	@%p15 bra 	$L__BB5_17;
	ld.global.v4.u32 	{%r3481, %r3482, %r3483, %r3484}, [%rd3+24576];
	add.s32 	%r818, %r7, 1664;
	setp.ge.u32 	%p16, %r818, %r11;
	@%p16 bra 	$L__BB5_17;
	ld.global.v4.u32 	{%r3485, %r3486, %r3487, %r3488}, [%rd3+26624];
	add.s32 	%r821, %r7, 1792;
	setp.ge.u32 	%p17, %r821, %r11;
	@%p17 bra 	$L__BB5_17;
	ld.global.v4.u32 	{%r3489, %r3490, %r3491, %r3492}, [%rd3+28672];
	add.s32 	%r823, %r7, 1920;
	setp.ge.u32 	%p18, %r823, %r11;
	@%p18 bra 	$L__BB5_17;
	ld.global.v4.b32 	{%r3493, %r3494, %r3495, %r3496}, [%rd3+30720];
$L__BB5_17:
	ld.param.u32 	%r3431, [_ZN15flash_llm_utils11SpMM_KernelINS_12TilingConfigILi2ELi2ELi4ELi0EEENS_18SparseKernelConfigILi64EEEEEvPK6__halfPK5uint4PKiS7_PS5_iiii_param_7];
	shl.b32 	%r848, %r6, 6;
	mov.b32 	{%rs2, %rs1}, %r3496;
	mov.b32 	{%rs4, %rs3}, %r3495;
	mov.b32 	{%rs6, %rs5}, %r3494;
	mov.b32 	{%rs8, %rs7}, %r3493;
	cvt.s64.s32 	%rd40, %r848;
	mul.lo.s32 	%r849, %r3431, %r9;
	cvt.s64.s32 	%rd41, %r849;
	add.s64 	%rd42, %rd40, %rd41;
	shl.b32 	%r850, %r7, 6;
	and.b32  	%r851, %r850, 63488;
	shl.b32 	%r852, %r7, 3;
	and.b32  	%r853, %r852, 248;
	or.b32  	%r854, %r851, %r853;
	shl.b32 	%r855, %r854, 1;
	mov.u32 	%r856, _ZN15flash_llm_utils4smemE;
	add.s32 	%r824, %r856, %r855;
	mov.b64 	%rd31, 0;
	// begin inline asm
	{ 
  cp.async.cg.shared.global [%r824], [%rd31], 16, 0;
}

	// end inline asm
	add.s32 	%r825, %r824, 512;
	// begin inline asm
	{ 
  cp.async.cg.shared.global [%r825], [%rd31], 16, 0;
}

	// end inline asm
	add.s32 	%r826, %r824, 1024;
	// begin inline asm
	{ 
  cp.async.cg.shared.global [%r826], [%rd31], 16, 0;
}

	// end inline asm
	add.s32 	%r827, %r824, 1536;
	// begin inline asm
	{ 
  cp.async.cg.shared.global [%r827], [%rd31], 16, 0;
}

	// end inline asm
	add.s32 	%r828, %r824, 2048;
	// begin inline asm
	{ 
  cp.async.cg.shared.global [%r828], [%rd31], 16, 0;
}

	// end inline asm
	add.s32 	%r829, %r824, 2560;
	// begin inline asm
	{ 
  cp.async.cg.shared.global [%r829], [%rd31], 16, 0;
}

	// end inline asm
	add.s32 	%r830, %r824, 3072;
	// begin inline asm
	{ 
  cp.async.cg.shared.global [%r830], [%rd31], 16, 0;
}

	// end inline asm
	add.s32 	%r831, %r824, 3584;
	// begin inline asm
	{ 
  cp.async.cg.shared.global [%r831], [%rd31], 16, 0;
}

	// end inline asm
	// begin inline asm
	cp.async.commit_group;

	// end inline asm
	and.b32  	%r857, %r7, 31;
	and.b32  	%r858, %r7, 7;
	shr.u32 	%r859, %r857, 3;
	or.b32  	%r860, %r859, 4;
	xor.b32  	%r861, %r859, %r858;
	xor.b32  	%r862, %r860, %r858;
	shl.b32 	%r863, %r861, 3;
	shl.b32 	%r864, %r859, 6;
	or.b32  	%r865, %r863, %r864;
	and.b32  	%r866, %r852, 56;
	cvt.u64.u32 	%rd43, %r866;
	mul.lo.s32 	%r867, %r3431, %r859;
	cvt.s64.s32 	%rd44, %r867;
	add.s64 	%rd45, %rd44, %rd43;
	shl.b32 	%r868, %r862, 3;
	or.b32  	%r869, %r864, %r868;
	shl.b32 	%r870, %r8, 9;
	or.b32  	%r871, %r869, %r870;
	shl.b32 	%r872, %r3431, 2;
	add.s32 	%r873, %r867, %r872;
	cvt.s64.s32 	%rd46, %r873;
	add.s64 	%rd47, %rd46, %rd43;
	setp.lt.u32 	%p19, %r7, 512;
	mul.lo.s32 	%r874, %r3431, %r8;
	shl.b32 	%r875, %r874, 3;
	cvt.s64.s32 	%rd48, %r875;
	add.s64 	%rd49, %rd42, %rd48;
	shl.b64 	%rd50, %rd49, 1;
	add.s64 	%rd4, %rd12, %rd50;
	shl.b64 	%rd51, %rd45, 1;
	add.s64 	%rd32, %rd4, %rd51;
	or.b32  	%r876, %r870, %r865;
	shl.b32 	%r877, %r876, 1;
	add.s32 	%r878, %r856, 16384;
	add.s32 	%r833, %r878, %r877;
	selp.u32 	%r834, 1, 0, %p19;
	// begin inline asm
	{ 
  .reg .pred p;
  setp.ne.b32 p, %r834, 0;
  @p cp.async.cg.shared.global [%r833], [%rd32], 16;
}

	// end inline asm
	shl.b32 	%r879, %r871, 1;
	shl.b64 	%rd52, %rd47, 1;
	add.s64 	%rd33, %rd4, %rd52;
	or.b32  	%r880, %r879, 512;
	add.s32 	%r835, %r878, %r880;
	// begin inline asm
	{ 
  .reg .pred p;
  setp.ne.b32 p, %r834, 0;
  @p cp.async.cg.shared.global [%r835], [%rd33], 16;
}

	// end inline asm
	setp.lt.u32 	%p20, %r7, 384;
	shl.b32 	%r881, %r3431, 5;
	add.s32 	%r882, %r875, %r881;
	cvt.s64.s32 	%rd53, %r882;
	add.s64 	%rd54, %rd42, %rd53;
	shl.b64 	%rd55, %rd54, 1;
	add.s64 	%rd5, %rd12, %rd55;
	add.s64 	%rd34, %rd5, %rd51;
	add.s32 	%r837, %r833, 4096;
	selp.u32 	%r838, 1, 0, %p20;
	// begin inline asm
	{ 
  .reg .pred p;
  setp.ne.b32 p, %r838, 0;
  @p cp.async.cg.shared.global [%r837], [%rd34], 16;
}

	// end inline asm
	add.s64 	%rd35, %rd5, %rd52;
	add.s32 	%r839, %r835, 4096;
	// begin inline asm
	{ 
  .reg .pred p;
  setp.ne.b32 p, %r838, 0;
  @p cp.async.cg.shared.global [%r839], [%rd35], 16;
}

	// end inline asm
	setp.lt.u32 	%p21, %r7, 256;
	shl.b32 	%r883, %r3431, 6;
	add.s32 	%r884, %r883, %r875;
	cvt.s64.s32 	%rd56, %r884;
	add.s64 	%rd57, %rd42, %rd56;
	shl.b64 	%rd58, %rd57, 1;
	add.s64 	%rd6, %rd12, %rd58;
	add.s64 	%rd36, %rd6, %rd51;
	add.s32 	%r841, %r833, 8192;
	selp.u32 	%r842, 1, 0, %p21;
	// begin inline asm
	{ 
  .reg .pred p;
  setp.ne.b32 p, %r842, 0;
  @p cp.async.cg.shared.global [%r841], [%rd36], 16;
}

	// end inline asm
	add.s64 	%rd37, %rd6, %rd52;
	add.s32 	%r843, %r835, 8192;
	// begin inline asm
	{ 
  .reg .pred p;
  setp.ne.b32 p, %r842, 0;
  @p cp.async.cg.shared.global [%r843], [%rd37], 16;
}

	// end inline asm
	setp.lt.u32 	%p22, %r7, 128;
	add.s32 	%r885, %r884, %r881;
	cvt.s64.s32 	%rd59, %r885;
	add.s64 	%rd60, %rd42, %rd59;
	shl.b64 	%rd61, %rd60, 1;
	add.s64 	%rd7, %rd12, %rd61;
	add.s64 	%rd38, %rd7, %rd51;
	add.s32 	%r845, %r833, 12288;
	selp.u32 	%r846, 1, 0, %p22;
	// begin inline asm
	{ 
  .reg .pred p;
  setp.ne.b32 p, %r846, 0;
  @p cp.async.cg.shared.global [%r845], [%rd38], 16;
}

	// end inline asm
	add.s64 	%rd39, %rd7, %rd52;
	add.s32 	%r847, %r835, 12288;
	// begin inline asm
	{ 
  .reg .pred p;
  setp.ne.b32 p, %r846, 0;
  @p cp.async.cg.shared.global [%r847], [%rd39], 16;
}

	// end inline asm
	// begin inline asm
	cp.async.commit_group;

	// end inline asm
	// begin inline asm
	cp.async.wait_group 1;

	// end inline asm
	bar.sync 	0;
	setp.lt.s32 	%p23, %r12, 1;
	@%p23 bra 	$L__BB5_34;
	add.s32 	%r886, %r12, -1;
	min.u32 	%r887, %r886, 15;
	add.s32 	%r141, %r887, 1;
	mov.b32 	{%rs9, %rs10}, %r3696;
	mul.wide.s16 	%r888, %rs10, 2;
	add.s32 	%r890, %r856, %r888;
	st.shared.u16 	[%r890], %rs9;
	mov.b32 	{%rs11, %rs12}, %r3697;
	mul.wide.s16 	%r891, %rs12, 2;
	add.s32 	%r892, %r856, %r891;
	st.shared.u16 	[%r892], %rs11;
	mov.b32 	{%rs13, %rs14}, %r3698;
	mul.wide.s16 	%r893, %rs14, 2;
	add.s32 	%r894, %r856, %r893;
	st.shared.u16 	[%r894], %rs13;
	mov.b32 	{%rs15, %rs16}, %r3699;
	mul.wide.s16 	%r895, %rs16, 2;
	add.s32 	%r896, %r856, %r895;
	st.shared.u16 	[%r896], %rs15;
	setp.eq.s32 	%p24, %r886, 0;
	@%p24 bra 	$L__BB5_34;
	mov.b32 	{%rs17, %rs18}, %r3700;
	mul.wide.s16 	%r897, %rs18, 2;
	add.s32 	%r899, %r856, %r897;
	st.shared.u16 	[%r899], %rs17;
	mov.b32 	{%rs19, %rs20}, %r3701;
	mul.wide.s16 	%r900, %rs20, 2;
	add.s32 	%r901, %r856, %r900;
	st.shared.u16 	[%r901], %rs19;
	mov.b32 	{%rs21, %rs22}, %r3702;
	mul.wide.s16 	%r902, %rs22, 2;
	add.s32 	%r903, %r856, %r902;
	st.shared.u16 	[%r903], %rs21;
	mov.b32 	{%rs23, %rs24}, %r3703;
	mul.wide.s16 	%r904, %rs24, 2;
	add.s32 	%r905, %r856, %r904;
	st.shared.u16 	[%r905], %rs23;
	setp.eq.s32 	%p25, %r141, 2;
	@%p25 bra 	$L__BB5_34;
	mov.b32 	{%rs25, %rs26}, %r3441;
	mul.wide.s16 	%r906, %rs26, 2;
	add.s32 	%r908, %r856, %r906;
	st.shared.u16 	[%r908], %rs25;
	mov.b32 	{%rs27, %rs28}, %r3442;
	mul.wide.s16 	%r909, %rs28, 2;
	add.s32 	%r910, %r856, %r909;
	st.shared.u16 	[%r910], %rs27;
	mov.b32 	{%rs29, %rs30}, %r3443;
	mul.wide.s16 	%r911, %rs30, 2;
	add.s32 	%r912, %r856, %r911;
	st.shared.u16 	[%r912], %rs29;
	mov.b32 	{%rs31, %rs32}, %r3444;
	mul.wide.s16 	%r913, %rs32, 2;
	add.s32 	%r914, %r856, %r913;
	st.shared.u16 	[%r914], %rs31;
	setp.eq.s32 	%p26, %r141, 3;
	@%p26 bra 	$L__BB5_34;
	mov.b32 	{%rs33, %rs34}, %r3445;
	mul.wide.s16 	%r915, %rs34, 2;
	add.s32 	%r917, %r856, %r915;
	st.shared.u16 	[%r917], %rs33;
	mov.b32 	{%rs35, %rs36}, %r3446;
	mul.wide.s16 	%r918, %rs36, 2;
	add.s32 	%r919, %r856, %r918;
	st.shared.u16 	[%r919], %rs35;
	mov.b32 	{%rs37, %rs38}, %r3447;
	mul.wide.s16 	%r920, %rs38, 2;
	add.s32 	%r921, %r856, %r920;
	st.shared.u16 	[%r921], %rs37;
	mov.b32 	{%rs39, %rs40}, %r3448;
	mul.wide.s16 	%r922, %rs40, 2;
	add.s32 	%r923, %r856, %r922;
	st.shared.u16 	[%r923], %rs39;
	setp.eq.s32 	%p27, %r141, 4;
	@%p27 bra 	$L__BB5_34;
	mov.b32 	{%rs41, %rs42}, %r3449;
	mul.wide.s16 	%r924, %rs42, 2;
	add.s32 	%r926, %r856, %r924;
	st.shared.u16 	[%r926], %rs41;
	mov.b32 	{%rs43, %rs44}, %r3450;
	mul.wide.s16 	%r927, %rs44, 2;
	add.s32 	%r928, %r856, %r927;
	st.shared.u16 	[%r928], %rs43;
	mov.b32 	{%rs45, %rs46}, %r3451;
	mul.wide.s16 	%r929, %rs46, 2;
	add.s32 	%r930, %r856, %r929;
	st.shared.u16 	[%r930], %rs45;
	mov.b32 	{%rs47, %rs48}, %r3452;
	mul.wide.s16 	%r931, %rs48, 2;
	add.s32 	%r932, %r856, %r931;
	st.shared.u16 	[%r932], %rs47;
	setp.eq.s32 	%p28, %r141, 5;
	@%p28 bra 	$L__BB5_34;
	mov.b32 	{%rs49, %rs50}, %r3453;
	mul.wide.s16 	%r933, %rs50, 2;
	add.s32 	%r935, %r856, %r933;
	st.shared.u16 	[%r935], %rs49;
	mov.b32 	{%rs51, %rs52}, %r3454;
	mul.wide.s16 	%r936, %rs52, 2;
	add.s32 	%r937, %r856, %r936;
	st.shared.u16 	[%r937], %rs51;
	mov.b32 	{%rs53, %rs54}, %r3455;
	mul.wide.s16 	%r938, %rs54, 2;
	add.s32 	%r939, %r856, %r938;
	st.shared.u16 	[%r939], %rs53;
	mov.b32 	{%rs55, %rs56}, %r3456;
	mul.wide.s16 	%r940, %rs56, 2;
	add.s32 	%r941, %r856, %r940;
	st.shared.u16 	[%r941], %rs55;
	setp.eq.s32 	%p29, %r141, 6;
	@%p29 bra 	$L__BB5_34;
	mov.b32 	{%rs57, %rs58}, %r3457;
	mul.wide.s16 	%r942, %rs58, 2;
	add.s32 	%r944, %r856, %r942;
	st.shared.u16 	[%r944], %rs57;
	mov.b32 	{%rs59, %rs60}, %r3458;
	mul.wide.s16 	%r945, %rs60, 2;
	add.s32 	%r946, %r856, %r945;
	st.shared.u16 	[%r946], %rs59;
	mov.b32 	{%rs61, %rs62}, %r3459;
	mul.wide.s16 	%r947, %rs62, 2;
	add.s32 	%r948, %r856, %r947;
	st.shared.u16 	[%r948], %rs61;
	mov.b32 	{%rs63, %rs64}, %r3460;
	mul.wide.s16 	%r949, %rs64, 2;
	add.s32 	%r950, %r856, %r949;
	st.shared.u16 	[%r950], %rs63;
	setp.eq.s32 	%p30, %r141, 7;
	@%p30 bra 	$L__BB5_34;
	mov.b32 	{%rs65, %rs66}, %r3461;
	mul.wide.s16 	%r951, %rs66, 2;
	add.s32 	%r953, %r856, %r951;
	st.shared.u16 	[%r953], %rs65;
	mov.b32 	{%rs67, %rs68}, %r3462;
	mul.wide.s16 	%r954, %rs68, 2;
	add.s32 	%r955, %r856, %r954;
	st.shared.u16 	[%r955], %rs67;
	mov.b32 	{%rs69, %rs70}, %r3463;
	mul.wide.s16 	%r956, %rs70, 2;
	add.s32 	%r957, %r856, %r956;
	st.shared.u16 	[%r957], %rs69;
	mov.b32 	{%rs71, %rs72}, %r3464;
	mul.wide.s16 	%r958, %rs72, 2;
	add.s32 	%r959, %r856, %r958;
	st.shared.u16 	[%r959], %rs71;
	setp.eq.s32 	%p31, %r141, 8;
	@%p31 bra 	$L__BB5_34;
	mov.b32 	{%rs73, %rs74}, %r3465;
	mul.wide.s16 	%r960, %rs74, 2;
	add.s32 	%r962, %r856, %r960;
	st.shared.u16 	[%r962], %rs73;
	mov.b32 	{%rs75, %rs76}, %r3466;
	mul.wide.s16 	%r963, %rs76, 2;
	add.s32 	%r964, %r856, %r963;
	st.shared.u16 	[%r964], %rs75;
	mov.b32 	{%rs77, %rs78}, %r3467;
	mul.wide.s16 	%r965, %rs78, 2;
	add.s32 	%r966, %r856, %r965;
	st.shared.u16 	[%r966], %rs77;
	mov.b32 	{%rs79, %rs80}, %r3468;
	mul.wide.s16 	%r967, %rs80, 2;
	add.s32 	%r968, %r856, %r967;
	st.shared.u16 	[%r968], %rs79;
	setp.eq.s32 	%p32, %r141, 9;
	@%p32 bra 	$L__BB5_34;
	mov.b32 	{%rs81, %rs82}, %r3469;
	mul.wide.s16 	%r969, %rs82, 2;
	add.s32 	%r971, %r856, %r969;
	st.shared.u16 	[%r971], %rs81;
	mov.b32 	{%rs83, %rs84}, %r3470;
	mul.wide.s16 	%r972, %rs84, 2;
	add.s32 	%r973, %r856, %r972;
	st.shared.u16 	[%r973], %rs83;
	mov.b32 	{%rs85, %rs86}, %r3471;
	mul.wide.s16 	%r974, %rs86, 2;
	add.s32 	%r975, %r856, %r974;
	st.shared.u16 	[%r975], %rs85;
	mov.b32 	{%rs87, %rs88}, %r3472;
	mul.wide.s16 	%r976, %rs88, 2;
	add.s32 	%r977, %r856, %r976;
	st.shared.u16 	[%r977], %rs87;
	setp.eq.s32 	%p33, %r141, 10;
	@%p33 bra 	$L__BB5_34;
	mov.b32 	{%rs89, %rs90}, %r3473;
	mul.wide.s16 	%r978, %rs90, 2;
	add.s32 	%r980, %r856, %r978;
	st.shared.u16 	[%r980], %rs89;
	mov.b32 	{%rs91, %rs92}, %r3474;
	mul.wide.s16 	%r981, %rs92, 2;
	add.s32 	%r982, %r856, %r981;
	st.shared.u16 	[%r982], %rs91;
	mov.b32 	{%rs93, %rs94}, %r3475;
	mul.wide.s16 	%r983, %rs94, 2;
	add.s32 	%r984, %r856, %r983;
	st.shared.u16 	[%r984], %rs93;
	mov.b32 	{%rs95, %rs96}, %r3476;
	mul.wide.s16 	%r985, %rs96, 2;
	add.s32 	%r986, %r856, %r985;
	st.shared.u16 	[%r986], %rs95;
	setp.eq.s32 	%p34, %r141, 11;
	@%p34 bra 	$L__BB5_34;
	mov.b32 	{%rs97, %rs98}, %r3477;
	mul.wide.s16 	%r987, %rs98, 2;
	add.s32 	%r989, %r856, %r987;
	st.shared.u16 	[%r989], %rs97;
	mov.b32 	{%rs99, %rs100}, %r3478;
	mul.wide.s16 	%r990, %rs100, 2;
	add.s32 	%r991, %r856, %r990;
	st.shared.u16 	[%r991], %rs99;
	mov.b32 	{%rs101, %rs102}, %r3479;
	mul.wide.s16 	%r992, %rs102, 2;
	add.s32 	%r993, %r856, %r992;
	st.shared.u16 	[%r993], %rs101;
	mov.b32 	{%rs103, %rs104}, %r3480;
	mul.wide.s16 	%r994, %rs104, 2;
	add.s32 	%r995, %r856, %r994;
	st.shared.u16 	[%r995], %rs103;
	setp.eq.s32 	%p35, %r141, 12;
	@%p35 bra 	$L__BB5_34;
	mov.b32 	{%rs105, %rs106}, %r3481;
	mul.wide.s16 	%r996, %rs106, 2;
	add.s32 	%r998, %r856, %r996;
	st.shared.u16 	[%r998], %rs105;
	mov.b32 	{%rs107, %rs108}, %r3482;
	mul.wide.s16 	%r999, %rs108, 2;
	add.s32 	%r1000, %r856, %r999;
	st.shared.u16 	[%r1000], %rs107;
	mov.b32 	{%rs109, %rs110}, %r3483;
	mul.wide.s16 	%r1001, %rs110, 2;
	add.s32 	%r1002, %r856, %r1001;
	st.shared.u16 	[%r1002], %rs109;
	mov.b32 	{%rs111, %rs112}, %r3484;
	mul.wide.s16 	%r1003, %rs112, 2;
	add.s32 	%r1004, %r856, %r1003;
	st.shared.u16 	[%r1004], %rs111;
	setp.eq.s32 	%p36, %r141, 13;
	@%p36 bra 	$L__BB5_34;
	mov.b32 	{%rs113, %rs114}, %r3485;
	mul.wide.s16 	%r1005, %rs114, 2;
	add.s32 	%r1007, %r856, %r1005;
	st.shared.u16 	[%r1007], %rs113;
	mov.b32 	{%rs115, %rs116}, %r3486;
	mul.wide.s16 	%r1008, %rs116, 2;
	add.s32 	%r1009, %r856, %r1008;
	st.shared.u16 	[%r1009], %rs115;
	mov.b32 	{%rs117, %rs118}, %r3487;
	mul.wide.s16 	%r1010, %rs118, 2;
	add.s32 	%r1011, %r856, %r1010;
	st.shared.u16 	[%r1011], %rs117;
	mov.b32 	{%rs119, %rs120}, %r3488;
	mul.wide.s16 	%r1012, %rs120, 2;
	add.s32 	%r1013, %r856, %r1012;
	st.shared.u16 	[%r1013], %rs119;
	setp.eq.s32 	%p37, %r141, 14;
	@%p37 bra 	$L__BB5_34;
	mov.b32 	{%rs121, %rs122}, %r3489;
	mul.wide.s16 	%r1014, %rs122, 2;
	add.s32 	%r1016, %r856, %r1014;
	st.shared.u16 	[%r1016], %rs121;
	mov.b32 	{%rs123, %rs124}, %r3490;
	mul.wide.s16 	%r1017, %rs124, 2;
	add.s32 	%r1018, %r856, %r1017;
	st.shared.u16 	[%r1018], %rs123;
	mov.b32 	{%rs125, %rs126}, %r3491;
	mul.wide.s16 	%r1019, %rs126, 2;
	add.s32 	%r1020, %r856, %r1019;
	st.shared.u16 	[%r1020], %rs125;
	mov.b32 	{%rs127, %rs128}, %r3492;
	mul.wide.s16 	%r1021, %rs128, 2;
	add.s32 	%r1022, %r856, %r1021;
	st.shared.u16 	[%r1022], %rs127;
	setp.eq.s32 	%p38, %r141, 15;
	@%p38 bra 	$L__BB5_34;
	mul.wide.s16 	%r1023, %rs7, 2;
	add.s32 	%r1025, %r856, %r1023;
	st.shared.u16 	[%r1025], %rs8;
	mul.wide.s16 	%r1026, %rs5, 2;
	add.s32 	%r1027, %r856, %r1026;
	st.shared.u16 	[%r1027], %rs6;
	mul.wide.s16 	%r1028, %rs3, 2;
	add.s32 	%r1029, %r856, %r1028;
	st.shared.u16 	[%r1029], %rs4;
	mul.wide.s16 	%r1030, %rs1, 2;
	add.s32 	%r1031, %r856, %r1030;
	st.shared.u16 	[%r1031], %rs2;
$L__BB5_34:
	// begin inline asm
	cp.async.wait_group 0;

	// end inline asm
	bar.sync 	0;
	ld.global.u32 	%r3695, [%rd2+4];
	setp.lt.s32 	%p39, %r5, 1;
	mov.b32 	%r3760, 0;
	mov.u32 	%r3761, %r3760;
	mov.u32 	%r3762, %r3760;
	mov.u32 	%r3763, %r3760;
	mov.u32 	%r3764, %r3760;
	mov.u32 	%r3765, %r3760;
	mov.u32 	%r3766, %r3760;
	mov.u32 	%r3767, %r3760;
	mov.u32 	%r3768, %r3760;
	mov.u32 	%r3769, %r3760;
	mov.u32 	%r3770, %r3760;
	mov.u32 	%r3771, %r3760;
	mov.u32 	%r3772, %r3760;
	mov.u32 	%r3773, %r3760;
	mov.u32 	%r3774, %r3760;
	mov.u32 	%r3775, %r3760;
	mov.u32 	%r3776, %r3760;
	mov.u32 	%r3777, %r3760;
	mov.u32 	%r3778, %r3760;
	mov.u32 	%r3779, %r3760;
	mov.u32 	%r3780, %r3760;
	mov.u32 	%r3781, %r3760;
	mov.u32 	%r3782, %r3760;
	mov.u32 	%r3783, %r3760;
	mov.u32 	%r3784, %r3760;
	mov.u32 	%r3785, %r3760;
	mov.u32 	%r3786, %r3760;
	mov.u32 	%r3787, %r3760;
	mov.u32 	%r3788, %r3760;
	mov.u32 	%r3789, %r3760;
	mov.u32 	%r3790, %r3760;
	mov.u32 	%r3791, %r3760;
	mov.u32 	%r3792, %r3760;
	mov.u32 	%r3793, %r3760;
	mov.u32 	%r3794, %r3760;
	mov.u32 	%r3795, %r3760;
	mov.u32 	%r3796, %r3760;
	mov.u32 	%r3797, %r3760;
	mov.u32 	%r3798, %r3760;
	mov.u32 	%r3799, %r3760;
	mov.u32 	%r3800, %r3760;
	mov.u32 	%r3801, %r3760;
	mov.u32 	%r3802, %r3760;
	mov.u32 	%r3803, %r3760;
	mov.u32 	%r3804, %r3760;
	mov.u32 	%r3805, %r3760;
	mov.u32 	%r3806, %r3760;
	mov.u32 	%r3807, %r3760;
	mov.u32 	%r3808, %r3760;
	mov.u32 	%r3809, %r3760;
	mov.u32 	%r3810, %r3760;
	mov.u32 	%r3811, %r3760;
	mov.u32 	%r3812, %r3760;
	mov.u32 	%r3813, %r3760;
	mov.u32 	%r3814, %r3760;
	mov.u32 	%r3815, %r3760;
	mov.u32 	%r3816, %r3760;
	mov.u32 	%r3817, %r3760;
	mov.u32 	%r3818, %r3760;
	mov.u32 	%r3819, %r3760;
	mov.u32 	%r3820, %r3760;
	mov.u32 	%r3821, %r3760;
	mov.u32 	%r3822, %r3760;
	mov.u32 	%r3823, %r3760;
	mov.u32 	%r3824, %r3760;
	mov.u32 	%r3825, %r3760;
	mov.u32 	%r3826, %r3760;
	mov.u32 	%r3827, %r3760;
	mov.u32 	%r3828, %r3760;
	mov.u32 	%r3829, %r3760;
	mov.u32 	%r3830, %r3760;
	mov.u32 	%r3831, %r3760;
	mov.u32 	%r3832, %r3760;
	mov.u32 	%r3833, %r3760;
	mov.u32 	%r3834, %r3760;
	mov.u32 	%r3835, %r3760;
	mov.u32 	%r3836, %r3760;
	mov.u32 	%r3837, %r3760;
	mov.u32 	%r3838, %r3760;
	mov.u32 	%r3839, %r3760;
	mov.u32 	%r3840, %r3760;
	mov.u32 	%r3841, %r3760;
	mov.u32 	%r3842, %r3760;
	mov.u32 	%r3843, %r3760;
	mov.u32 	%r3844, %r3760;
	mov.u32 	%r3845, %r3760;
	mov.u32 	%r3846, %r3760;
	mov.u32 	%r3847, %r3760;
	mov.u32 	%r3848, %r3760;
	mov.u32 	%r3849, %r3760;
	mov.u32 	%r3850, %r3760;
	mov.u32 	%r3851, %r3760;
	mov.u32 	%r3852, %r3760;
	mov.u32 	%r3853, %r3760;
	mov.u32 	%r3854, %r3760;
	mov.u32 	%r3855, %r3760;
	mov.u32 	%r3856, %r3760;
	mov.u32 	%r3857, %r3760;
	mov.u32 	%r3858, %r3760;
	mov.u32 	%r3859, %r3760;
	mov.u32 	%r3860, %r3760;
	mov.u32 	%r3861, %r3760;
	mov.u32 	%r3862, %r3760;
	mov.u32 	%r3863, %r3760;
	mov.u32 	%r3864, %r3760;
	mov.u32 	%r3865, %r3760;
	mov.u32 	%r3866, %r3760;
	mov.u32 	%r3867, %r3760;
	mov.u32 	%r3868, %r3760;
	mov.u32 	%r3869, %r3760;
	mov.u32 	%r3870, %r3760;
	mov.u32 	%r3871, %r3760;
	mov.u32 	%r3872, %r3760;
	mov.u32 	%r3873, %r3760;
	mov.u32 	%r3874, %r3760;
	mov.u32 	%r3875, %r3760;
	mov.u32 	%r3876, %r3760;
	mov.u32 	%r3877, %r3760;
	mov.u32 	%r3878, %r3760;
	mov.u32 	%r3879, %r3760;
	mov.u32 	%r3880, %r3760;
	mov.u32 	%r3881, %r3760;
	mov.u32 	%r3882, %r3760;
	mov.u32 	%r3883, %r3760;
	mov.u32 	%r3884, %r3760;
	mov.u32 	%r3885, %r3760;
	mov.u32 	%r3886, %r3760;
	mov.u32 	%r3887, %r3760;
	@%p39 bra 	$L__BB5_71;
	ld.global.u32 	%r1035, [%rd2+8];
	add.s32 	%r1036, %r4, %r3;
	neg.s32 	%r3499, %r1036;
	sub.s32 	%r3694, %r1035, %r3695;
	mov.b32 	%r3500, -1;
	mov.b32 	%r3497, 0;
	mov.u32 	%r3498, %r3497;
	mov.u32 	%r3760, %r3497;
	mov.u32 	%r3761, %r3497;
	mov.u32 	%r3762, %r3497;
	mov.u32 	%r3763, %r3497;
	mov.u32 	%r3764, %r3497;
	mov.u32 	%r3765, %r3497;
	mov.u32 	%r3766, %r3497;
	mov.u32 	%r3767, %r3497;
	mov.u32 	%r3768, %r3497;
	mov.u32 	%r3769, %r3497;
	mov.u32 	%r3770, %r3497;
	mov.u32 	%r3771, %r3497;
	mov.u32 	%r3772, %r3497;
	mov.u32 	%r3773, %r3497;
	mov.u32 	%r3774, %r3497;
	mov.u32 	%r3775, %r3497;
	mov.u32 	%r3776, %r3497;
	mov.u32 	%r3777, %r3497;
	mov.u32 	%r3778, %r3497;
	mov.u32 	%r3779, %r3497;
	mov.u32 	%r3780, %r3497;
	mov.u32 	%r3781, %r3497;
	mov.u32 	%r3782, %r3497;
	mov.u32 	%r3783, %r3497;
	mov.u32 	%r3784, %r3497;
	mov.u32 	%r3785, %r3497;
	mov.u32 	%r3786, %r3497;
	mov.u32 	%r3787, %r3497;
	mov.u32 	%r3788, %r3497;
	mov.u32 	%r3789, %r3497;
	mov.u32 	%r3790, %r3497;
	mov.u32 	%r3791, %r3497;
	mov.u32 	%r3792, %r3497;
	mov.u32 	%r3793, %r3497;
	mov.u32 	%r3794, %r3497;
	mov.u32 	%r3795, %r3497;
	mov.u32 	%r3796, %r3497;
	mov.u32 	%r3797, %r3497;
	mov.u32 	%r3798, %r3497;
	mov.u32 	%r3799, %r3497;
	mov.u32 	%r3800, %r3497;
	mov.u32 	%r3801, %r3497;
	mov.u32 	%r3802, %r3497;
	mov.u32 	%r3803, %r3497;
	mov.u32 	%r3804, %r3497;
	mov.u32 	%r3805, %r3497;
	mov.u32 	%r3806, %r3497;
	mov.u32 	%r3807, %r3497;
	mov.u32 	%r3808, %r3497;
	mov.u32 	%r3809, %r3497;
	mov.u32 	%r3810, %r3497;
	mov.u32 	%r3811, %r3497;
	mov.u32 	%r3812, %r3497;
	mov.u32 	%r3813, %r3497;
	mov.u32 	%r3814, %r3497;
	mov.u32 	%r3815, %r3497;
	mov.u32 	%r3816, %r3497;
	mov.u32 	%r3817, %r3497;
	mov.u32 	%r3818, %r3497;
	mov.u32 	%r3819, %r3497;
	mov.u32 	%r3820, %r3497;
	mov.u32 	%r3821, %r3497;
	mov.u32 	%r3822, %r3497;
	mov.u32 	%r3823, %r3497;
	mov.u32 	%r3824, %r3497;
	mov.u32 	%r3825, %r3497;
	mov.u32 	%r3826, %r3497;
	mov.u32 	%r3827, %r3497;
	mov.u32 	%r3828, %r3497;
	mov.u32 	%r3829, %r3497;
	mov.u32 	%r3830, %r3497;
	mov.u32 	%r3831, %r3497;
	mov.u32 	%r3832, %r3497;
	mov.u32 	%r3833, %r3497;
	mov.u32 	%r3834, %r3497;
	mov.u32 	%r3835, %r3497;
	mov.u32 	%r3836, %r3497;
	mov.u32 	%r3837, %r3497;
	mov.u32 	%r3838, %r3497;
	mov.u32 	%r3839, %r3497;
	mov.u32 	%r3840, %r3497;
	mov.u32 	%r3841, %r3497;
	mov.u32 	%r3842, %r3497;
	mov.u32 	%r3843, %r3497;
	mov.u32 	%r3844, %r3497;
	mov.u32 	%r3845, %r3497;
	mov.u32 	%r3846, %r3497;
	mov.u32 	%r3847, %r3497;
	mov.u32 	%r3848, %r3497;
	mov.u32 	%r3849, %r3497;
	mov.u32 	%r3850, %r3497;
	mov.u32 	%r3851, %r3497;
	mov.u32 	%r3852, %r3497;
	mov.u32 	%r3853, %r3497;
	mov.u32 	%r3854, %r3497;
	mov.u32 	%r3855, %r3497;
	mov.u32 	%r3856, %r3497;
	mov.u32 	%r3857, %r3497;
	mov.u32 	%r3858, %r3497;
	mov.u32 	%r3859, %r3497;
	mov.u32 	%r3860, %r3497;
	mov.u32 	%r3861, %r3497;
	mov.u32 	%r3862, %r3497;
	mov.u32 	%r3863, %r3497;
	mov.u32 	%r3864, %r3497;
	mov.u32 	%r3865, %r3497;
	mov.u32 	%r3866, %r3497;
	mov.u32 	%r3867, %r3497;
	mov.u32 	%r3868, %r3497;
	mov.u32 	%r3869, %r3497;
	mov.u32 	%r3870, %r3497;
	mov.u32 	%r3871, %r3497;
	mov.u32 	%r3872, %r3497;
	mov.u32 	%r3873, %r3497;
	mov.u32 	%r3874, %r3497;
	mov.u32 	%r3875, %r3497;
	mov.u32 	%r3876, %r3497;
	mov.u32 	%r3877, %r3497;
	mov.u32 	%r3878, %r3497;
	mov.u32 	%r3879, %r3497;
	mov.u32 	%r3880, %r3497;
	mov.u32 	%r3881, %r3497;
	mov.u32 	%r3882, %r3497;
	mov.u32 	%r3883, %r3497;
	mov.u32 	%r3884, %r3497;
	mov.u32 	%r3885, %r3497;
	mov.u32 	%r3886, %r3497;
	mov.u32 	%r3887, %r3497;
	mov.u32 	%r3693, %r3497;
$L__BB5_36:
	.pragma "nounroll";
	mov.u32 	%r343, %r3695;
	mul.wide.u32 	%rd70, %r3693, 4;
	add.s64 	%rd71, %rd2, %rd70;
	ld.global.u32 	%r3695, [%rd71+8];
	ld.global.u32 	%r345, [%rd71+12];
	add.s32 	%r3498, %r3498, 64;
	shl.b32 	%r1045, %r3497, 1;
	not.b32 	%r1046, %r1045;
	and.b32  	%r1047, %r1046, 32768;
	mov.u32 	%r347, %tid.x;
	shl.b32 	%r1048, %r347, 6;
	and.b32  	%r1049, %r1048, 63488;
	shl.b32 	%r1050, %r347, 3;
	and.b32  	%r1051, %r1050, 248;
	or.b32  	%r1052, %r1049, %r1051;
	shl.b32 	%r1053, %r1052, 1;
	mov.u32 	%r1054, _ZN15flash_llm_utils4smemE;
	add.s32 	%r1055, %r1054, %r1053;
	add.s32 	%r1037, %r1055, %r1047;
	mov.b64 	%rd69, 0;
	// begin inline asm
	{ 
  cp.async.cg.shared.global [%r1037], [%rd69], 16, 0;
}

	// end inline asm
	add.s32 	%r1038, %r1037, 512;
	// begin inline asm
	{ 
  cp.async.cg.shared.global [%r1038], [%rd69], 16, 0;
}

	// end inline asm
	add.s32 	%r1039, %r1037, 1024;
	// begin inline asm
	{ 
  cp.async.cg.shared.global [%r1039], [%rd69], 16, 0;
}

	// end inline asm
	add.s32 	%r1040, %r1037, 1536;
	// begin inline asm
	{ 
  cp.async.cg.shared.global [%r1040], [%rd69], 16, 0;
}

	// end inline asm
	add.s32 	%r1041, %r1037, 2048;
	// begin inline asm
	{ 
  cp.async.cg.shared.global [%r1041], [%rd69], 16, 0;
}

	// end inline asm
	add.s32 	%r1042, %r1037, 2560;
	// begin inline asm
	{ 
  cp.async.cg.shared.global [%r1042], [%rd69], 16, 0;
}

	// end inline asm
	add.s32 	%r1043, %r1037, 3072;
	// begin inline asm
	{ 
  cp.async.cg.shared.global [%r1043], [%rd69], 16, 0;
}

	// end inline asm
	add.s32 	%r1044, %r1037, 3584;
	// begin inline asm
	{ 
  cp.async.cg.shared.global [%r1044], [%rd69], 16, 0;
}

	// end inline asm
	// begin inline asm
	cp.async.commit_group;

	// end inline asm
	shr.s32 	%r1056, %r3694, 31;
	shr.u32 	%r1057, %r1056, 25;
	add.s32 	%r1058, %r3694, %r1057;
	shr.s32 	%r1059, %r1058, 7;
	and.b32  	%r1060, %r1058, -128;
	sub.s32 	%r1061, %r3694, %r1060;
	setp.lt.u32 	%p40, %r347, %r1061;
	selp.u32 	%r1062, 1, 0, %p40;
	add.s32 	%r348, %r1059, %r1062;
	setp.ge.s32 	%p41, %r347, %r3694;
	@%p41 bra 	$L__BB5_53;
	ld.param.u64 	%rd229, [_ZN15flash_llm_utils11SpMM_KernelINS_12TilingConfigILi2ELi2ELi4ELi0EEENS_18SparseKernelConfigILi64EEEEEvPK6__halfPK5uint4PKiS7_PS5_iiii_param_1];
	cvt.s64.s32 	%rd72, %r343;
	cvt.u64.u32 	%rd73, %r347;
	add.s64 	%rd74, %rd72, %rd73;
	cvta.to.global.u64 	%rd75, %rd229;
	shl.b64 	%rd76, %rd74, 4;
	add.s64 	%rd8, %rd75, %rd76;
	ld.global.v4.u32 	{%r3696, %r3697, %r3698, %r3699}, [%rd8];
	add.s32 	%r1063, %r347, 128;
	setp.ge.s32 	%p42, %r1063, %r3694;
	@%p42 bra 	$L__BB5_53;
	ld.global.v4.u32 	{%r3700, %r3701, %r3702, %r3703}, [%rd8+2048];
	add.s32 	%r1064, %r347, 256;
	setp.ge.s32 	%p43, %r1064, %r3694;
	@%p43 bra 	$L__BB5_53;
	ld.global.v4.u32 	{%r3441, %r3442, %r3443, %r3444}, [%rd8+4096];
	add.s32 	%r1065, %r347, 384;
	setp.ge.s32 	%p44, %r1065, %r3694;
	@%p44 bra 	$L__BB5_53;
	ld.global.v4.u32 	{%r3445, %r3446, %r3447, %r3448}, [%rd8+6144];
	add.s32 	%r1066, %r347, 512;
	setp.ge.s32 	%p45, %r1066, %r3694;
	@%p45 bra 	$L__BB5_53;
	ld.global.v4.u32 	{%r3449, %r3450, %r3451, %r3452}, [%rd8+8192];
	add.s32 	%r1067, %r347, 640;
	setp.ge.s32 	%p46, %r1067, %r3694;
	@%p46 bra 	$L__BB5_53;
	ld.global.v4.u32 	{%r3453, %r3454, %r3455, %r3456}, [%rd8+10240];
	add.s32 	%r1068, %r347, 768;
	setp.ge.s32 	%p47, %r1068, %r3694;
	@%p47 bra 	$L__BB5_53;
	ld.global.v4.u32 	{%r3457, %r3458, %r3459, %r3460}, [%rd8+12288];
	add.s32 	%r1069, %r347, 896;
	setp.ge.s32 	%p48, %r1069, %r3694;
	@%p48 bra 	$L__BB5_53;
	ld.global.v4.u32 	{%r3461, %r3462, %r3463, %r3464}, [%rd8+14336];
	or.b32  	%r1070, %r347, 1024;
	setp.ge.s32 	%p49, %r1070, %r3694;
	@%p49 bra 	$L__BB5_53;
	ld.global.v4.u32 	{%r3465, %r3466, %r3467, %r3468}, [%rd8+16384];
	add.s32 	%r1071, %r347, 1152;
	setp.ge.s32 	%p50, %r1071, %r3694;
	@%p50 bra 	$L__BB5_53;
	ld.global.v4.u32 	{%r3469, %r3470, %r3471, %r3472}, [%rd8+18432];
	add.s32 	%r1072, %r347, 1280;
	setp.ge.s32 	%p51, %r1072, %r3694;
	@%p51 bra 	$L__BB5_53;
	ld.global.v4.u32 	{%r3473, %r3474, %r3475, %r3476}, [%rd8+20480];
	add.s32 	%r1073, %r347, 1408;
	setp.ge.s32 	%p52, %r1073, %r3694;
	@%p52 bra 	$L__BB5_53;
	ld.global.v4.u32 	{%r3477, %r3478, %r3479, %r3480}, [%rd8+22528];
	add.s32 	%r1074, %r347, 1536;
	setp.ge.s32 	%p53, %r1074, %r3694;
	@%p53 bra 	$L__BB5_53;
	ld.global.v4.u32 	{%r3481, %r3482, %r3483, %r3484}, [%rd8+24576];
	add.s32 	%r1075, %r347, 1664;
	setp.ge.s32 	%p54, %r1075, %r3694;
	@%p54 bra 	$L__BB5_53;
	ld.global.v4.u32 	{%r3485, %r3486, %r3487, %r3488}, [%rd8+26624];
	add.s32 	%r1076, %r347, 1792;
	setp.ge.s32 	%p55, %r1076, %r3694;
	@%p55 bra 	$L__BB5_53;
	ld.global.v4.u32 	{%r3489, %r3490, %r3491, %r3492}, [%rd8+28672];
	add.s32 	%r1077, %r347, 1920;
	setp.ge.s32 	%p56, %r1077, %r3694;
	@%p56 bra 	$L__BB5_53;
	ld.global.v4.b32 	{%r3493, %r3494, %r3495, %r3496}, [%rd8+30720];
$L__BB5_53:
	ld.param.u32 	%r3432, [_ZN15flash_llm_utils11SpMM_KernelINS_12TilingConfigILi2ELi2ELi4ELi0EEENS_18SparseKernelConfigILi64EEEEEvPK6__halfPK5uint4PKiS7_PS5_iiii_param_7];
	add.s32 	%r3046, %r3500, 2;
	setp.lt.s32 	%p57, %r3046, %r5;
	mov.u32 	%r3047, %tid.x;
	setp.lt.u32 	%p58, %r3047, 128;
	setp.lt.u32 	%p59, %r3047, 256;
	setp.lt.u32 	%p60, %r3047, 384;
	setp.lt.u32 	%p61, %r3047, 512;
	and.pred  	%p62, %p61, %p57;
	mul.wide.s32 	%rd85, %r3498, 2;
	add.s64 	%rd86, %rd4, %rd85;
	and.b32  	%r3048, %r3047, 31;
	shr.u32 	%r3049, %r3048, 3;
	mul.lo.s32 	%r3050, %r3432, %r3049;
	cvt.s64.s32 	%rd87, %r3050;
	and.b32  	%r3051, %r3047, 7;
	shl.b32 	%r3052, %r3047, 3;
	and.b32  	%r3053, %r3052, 56;
	cvt.u64.u32 	%rd88, %r3053;
	add.s64 	%rd89, %rd87, %rd88;
	shl.b64 	%rd90, %rd89, 1;
	add.s64 	%rd77, %rd86, %rd90;
	and.b32  	%r3054, %r3497, 16384;
	xor.b32  	%r477, %r3054, 16384;
	shl.b32 	%r3055, %r3497, 1;
	not.b32 	%r3056, %r3055;
	and.b32  	%r3057, %r3056, 32768;
	shl.b32 	%r3058, %r3047, 4;
	and.b32  	%r3059, %r3058, 15872;
	xor.b32  	%r3060, %r3049, %r3051;
	shl.b32 	%r3061, %r3060, 3;
	shl.b32 	%r3062, %r3049, 6;
	or.b32  	%r3063, %r3061, %r3062;
	or.b32  	%r3064, %r3059, %r3063;
	shl.b32 	%r3065, %r3064, 1;
	mov.u32 	%r3066, _ZN15flash_llm_utils4smemE;
	add.s32 	%r3067, %r3066, 16384;
	add.s32 	%r3068, %r3067, %r3065;
	add.s32 	%r1079, %r3068, %r3057;
	selp.u32 	%r1080, 1, 0, %p62;
	// begin inline asm
	{ 
  .reg .pred p;
  setp.ne.b32 p, %r1080, 0;
  @p cp.async.cg.shared.global [%r1079], [%rd77], 16;
}

	// end inline asm
	shl.b32 	%r3069, %r3432, 2;
	add.s32 	%r3070, %r3050, %r3069;
	cvt.s64.s32 	%rd91, %r3070;
	add.s64 	%rd92, %rd91, %rd88;
	shl.b64 	%rd93, %rd92, 1;
	add.s64 	%rd78, %rd86, %rd93;
	or.b32  	%r3071, %r3049, 4;
	xor.b32  	%r3072, %r3071, %r3051;
	shl.b32 	%r3073, %r3072, 3;
	or.b32  	%r3074, %r3062, %r3073;
	or.b32  	%r3075, %r3074, %r3059;
	shl.b32 	%r3076, %r3075, 1;
	or.b32  	%r3077, %r3076, 512;
	add.s32 	%r3078, %r3067, %r3077;
	add.s32 	%r1081, %r3078, %r3057;
	// begin inline asm
	{ 
  .reg .pred p;
  setp.ne.b32 p, %r1080, 0;
  @p cp.async.cg.shared.global [%r1081], [%rd78], 16;
}

	// end inline asm
	and.pred  	%p63, %p60, %p57;
	add.s64 	%rd94, %rd5, %rd85;
	add.s64 	%rd79, %rd94, %rd90;
	add.s32 	%r1083, %r1079, 4096;
	selp.u32 	%r1084, 1, 0, %p63;
	// begin inline asm
	{ 
  .reg .pred p;
  setp.ne.b32 p, %r1084, 0;
  @p cp.async.cg.shared.global [%r1083], [%rd79], 16;
}

	// end inline asm
	add.s64 	%rd80, %rd94, %rd93;
	add.s32 	%r1085, %r1081, 4096;
	// begin inline asm
	{ 
  .reg .pred p;
  setp.ne.b32 p, %r1084, 0;
  @p cp.async.cg.shared.global [%r1085], [%rd80], 16;
}

	// end inline asm
	and.pred  	%p64, %p59, %p57;
	add.s64 	%rd95, %rd6, %rd85;
	add.s64 	%rd81, %rd95, %rd90;
	add.s32 	%r1087, %r1079, 8192;
	selp.u32 	%r1088, 1, 0, %p64;
	// begin inline asm
	{ 
  .reg .pred p;
  setp.ne.b32 p, %r1088, 0;
  @p cp.async.cg.shared.global [%r1087], [%rd81], 16;
}

	// end inline asm
	add.s64 	%rd82, %rd95, %rd93;
	add.s32 	%r1089, %r1081, 8192;
	// begin inline asm
	{ 
  .reg .pred p;
  setp.ne.b32 p, %r1088, 0;
  @p cp.async.cg.shared.global [%r1089], [%rd82], 16;
}

	// end inline asm
	and.pred  	%p65, %p58, %p57;
	add.s64 	%rd96, %rd7, %rd85;
	add.s64 	%rd83, %rd96, %rd90;
	add.s32 	%r1091, %r1079, 12288;
	selp.u32 	%r1092, 1, 0, %p65;
	// begin inline asm
	{ 
  .reg .pred p;
  setp.ne.b32 p, %r1092, 0;
  @p cp.async.cg.shared.global [%r1091], [%rd83], 16;
}

	// end inline asm
	add.s64 	%rd84, %rd96, %rd93;
	add.s32 	%r1093, %r1081, 12288;
	// begin inline asm
	{ 
  .reg .pred p;
  setp.ne.b32 p, %r1092, 0;
  @p cp.async.cg.shared.global [%r1093], [%rd84], 16;
}

	// end inline asm
	// begin inline asm
	cp.async.commit_group;

	// end inline asm
	shl.b32 	%r3079, %r3047, 6;
	and.b32  	%r3080, %r3079, 62400;
	shr.u32 	%r3081, %r3047, 1;
	and.b32  	%r3082, %r3081, 8;
	or.b32  	%r3083, %r3080, %r3082;
	add.s32 	%r3084, %r3083, %r3054;
	shl.b32 	%r3085, %r3084, 1;
	add.s32 	%r3086, %r3066, %r3085;
	and.b32  	%r3087, %r3058, 112;
	xor.b32  	%r1098, %r3087, %r3086;
	// begin inline asm
	ldmatrix.sync.aligned.x4.m8n8.shared.b16 {%r1094, %r1095, %r1096, %r1097}, [%r1098];

	// end inline asm
	add.s32 	%r1103, %r1098, 2048;
	// begin inline asm
	ldmatrix.sync.aligned.x4.m8n8.shared.b16 {%r1099, %r1100, %r1101, %r1102}, [%r1103];

	// end inline asm
	add.s32 	%r1108, %r1098, 4096;
	// begin inline asm
	ldmatrix.sync.aligned.x4.m8n8.shared.b16 {%r1104, %r1105, %r1106, %r1107}, [%r1108];

	// end inline asm
	add.s32 	%r1113, %r1098, 6144;
	// begin inline asm
	ldmatrix.sync.aligned.x4.m8n8.shared.b16 {%r1109, %r1110, %r1111, %r1112}, [%r1113];

	// end inline asm
	or.b32  	%r3088, %r3082, %r3051;
	shl.b32 	%r3089, %r3047, 1;
	and.b32  	%r3090, %r3089, 64;
	or.b32  	%r3091, %r3088, %r3090;
	shl.b32 	%r3092, %r3091, 6;
	and.b32  	%r3093, %r3047, 8;
	or.b32  	%r3094, %r3092, %r3093;
	or.b32  	%r3095, %r3094, %r3054;
	shl.b32 	%r3096, %r3095, 1;
	add.s32 	%r3097, %r3067, %r3096;
	xor.b32  	%r1118, %r3087, %r3097;
	// begin inline asm
	ldmatrix.sync.aligned.x4.m8n8.shared.b16 {%r1114, %r1115, %r1116, %r1117}, [%r1118];

	// end inline asm
	add.s32 	%r1123, %r1118, 2048;
	// begin inline asm
	ldmatrix.sync.aligned.x4.m8n8.shared.b16 {%r1119, %r1120, %r1121, %r1122}, [%r1123];

	// end inline asm
	add.s32 	%r1128, %r1118, 4096;
	// begin inline asm
	ldmatrix.sync.aligned.x4.m8n8.shared.b16 {%r1124, %r1125, %r1126, %r1127}, [%r1128];

	// end inline asm
	add.s32 	%r1133, %r1118, 6144;
	// begin inline asm
	ldmatrix.sync.aligned.x4.m8n8.shared.b16 {%r1129, %r1130, %r1131, %r1132}, [%r1133];

	// end inline asm
	add.s32 	%r3098, %r3086, 32;
	xor.b32  	%r1138, %r3087, %r3098;
	// begin inline asm
	ldmatrix.sync.aligned.x4.m8n8.shared.b16 {%r1134, %r1135, %r1136, %r1137}, [%r1138];

	// end inline asm
	add.s32 	%r1143, %r1138, 2048;
	// begin inline asm
	ldmatrix.sync.aligned.x4.m8n8.shared.b16 {%r1139, %r1140, %r1141, %r1142}, [%r1143];

	// end inline asm
	add.s32 	%r1148, %r1138, 4096;
	// begin inline asm
	ldmatrix.sync.aligned.x4.m8n8.shared.b16 {%r1144, %r1145, %r1146, %r1147}, [%r1148];

	// end inline asm
	add.s32 	%r1153, %r1138, 6144;
	// begin inline asm
	ldmatrix.sync.aligned.x4.m8n8.shared.b16 {%r1149, %r1150, %r1151, %r1152}, [%r1153];

	// end inline asm
	add.s32 	%r3099, %r3097, 32;
	xor.b32  	%r1158, %r3087, %r3099;
	// begin inline asm
	ldmatrix.sync.aligned.x4.m8n8.shared.b16 {%r1154, %r1155, %r1156, %r1157}, [%r1158];

	// end inline asm
	add.s32 	%r1163, %r1158, 2048;
	// begin inline asm
	ldmatrix.sync.aligned.x4.m8n8.shared.b16 {%r1159, %r1160, %r1161, %r1162}, [%r1163];

	// end inline asm
	add.s32 	%r1168, %r1158, 4096;
	// begin inline asm
	ldmatrix.sync.aligned.x4.m8n8.shared.b16 {%r1164, %r1165, %r1166, %r1167}, [%r1168];

	// end inline asm
	add.s32 	%r1173, %r1158, 6144;
	// begin inline asm
	ldmatrix.sync.aligned.x4.m8n8.shared.b16 {%r1169, %r1170, %r1171, %r1172}, [%r1173];

	// end inline asm
	// begin inline asm
	mma.sync.aligned.m16n8k16.row.col.f32.f16.f16.f32{ %r1174, %r1175, %r1176, %r1177},{ %r1094, %r1095, %r1096, %r1097 },{ %r1114, %r1115 },{ %r3887, %r3886, %r3885, %r3884 };
	// end inline asm
	// begin inline asm
	mma.sync.aligned.m16n8k16.row.col.f32.f16.f16.f32{ %r1188, %r1189, %r1190, %r1191},{ %r1094, %r1095, %r1096, %r1097 },{ %r1116, %r1117 },{ %r3883, %r3882, %r3881, %r3880 };
	// end inline asm
	// begin inline asm
	mma.sync.aligned.m16n8k16.row.col.f32.f16.f16.f32{ %r1202, %r1203, %r1204, %r1205},{ %r1094, %r1095, %r1096, %r1097 },{ %r1119, %r1120 },{ %r3855, %r3854, %r3853, %r3852 };
	// end inline asm
	// begin inline asm
	mma.sync.aligned.m16n8k16.row.col.f32.f16.f16.f32{ %r1216, %r1217, %r1218, %r1219},{ %r1094, %r1095, %r1096, %r1097 },{ %r1121, %r1122 },{ %r3851, %r3850, %r3849, %r3848 };
	// end inline asm
	// begin inline asm
	mma.sync.aligned.m16n8k16.row.col.f32.f16.f16.f32{ %r1230, %r1231, %r1232, %r1233},{ %r1094, %r1095, %r1096, %r1097 },{ %r1124, %r1125 },{ %r3823, %r3822, %r3821, %r3820 };
	// end inline asm
	// begin inline asm
	mma.sync.aligned.m16n8k16.row.col.f32.f16.f16.f32{ %r1244, %r1245, %r1246, %r1247},{ %r1094, %r1095, %r1096, %r1097 },{ %r1126, %r1127 },{ %r3819, %r3818, %r3817, %r3816 };
	// end inline asm
	// begin inline asm
	mma.sync.aligned.m16n8k16.row.col.f32.f16.f16.f32{ %r1258, %r1259, %r1260, %r1261},{ %r1094, %r1095, %r1096, %r1097 },{ %r1129, %r1130 },{ %r3791, %r3790, %r3789, %r3788 };
	// end inline asm
	// begin inline asm
	mma.sync.aligned.m16n8k16.row.col.f32.f16.f16.f32{ %r1272, %r1273, %r1274, %r1275},{ %r1094, %r1095, %r1096, %r1097 },{ %r1131, %r1132 },{ %r3787, %r3786, %r3785, %r3784 };
	// end inline asm
	// begin inline asm
	mma.sync.aligned.m16n8k16.row.col.f32.f16.f16.f32{ %r1286, %r1287, %r1288, %r1289},{ %r1099, %r1100, %r1101, %r1102 },{ %r1114, %r1115 },{ %r3879, %r3878, %r3877, %r3876 };
	// end inline asm
	// begin inline asm
	mma.sync.aligned.m16n8k16.row.col.f32.f16.f16.f32{ %r1300, %r1301, %r1302, %r1303},{ %r1099, %r1100, %r1101, %r1102 },{ %r1116, %r1117 },{ %r3875, %r3874, %r3873, %r3872 };
	// end inline asm
	// begin inline asm
	mma.sync.aligned.m16n8k16.row.col.f32.f16.f16.f32{ %r1314, %r1315, %r1316, %r1317},{ %r1099, %r1100, %r1101, %r1102 },{ %r1119, %r1120 },{ %r3847, %r3846, %r3845, %r3844 };
	// end inline asm
	// begin inline asm
	mma.sync.aligned.m16n8k16.row.col.f32.f16.f16.f32{ %r1328, %r1329, %r1330, %r1331},{ %r1099, %r1100, %r1101, %r1102 },{ %r1121, %r1122 },{ %r3843, %r3842, %r3841, %r3840 };
	// end inline asm
	// begin inline asm
	mma.sync.aligned.m16n8k16.row.col.f32.f16.f16.f32{ %r1342, %r1343, %r1344, %r1345},{ %r1099, %r1100, %r1101, %r1102 },{ %r1124, %r1125 },{ %r3815, %r3814, %r3813, %r3812 };
	// end inline asm
	// begin inline asm
	mma.sync.aligned.m16n8k16.row.col.f32.f16.f16.f32{ %r1356, %r1357, %r1358, %r1359},{ %r1099, %r1100, %r1101, %r1102 },{ %r1126, %r1127 },{ %r3811, %r3810, %r3809, %r3808 };
	// end inline asm
	// begin inline asm
	mma.sync.aligned.m16n8k16.row.col.f32.f16.f16.f32{ %r1370, %r1371, %r1372, %r1373},{ %r1099, %r1100, %r1101, %r1102 },{ %r1129, %r1130 },{ %r3783, %r3782, %r3781, %r3780 };
	// end inline asm
	// begin inline asm
	mma.sync.aligned.m16n8k16.row.col.f32.f16.f16.f32{ %r1384, %r1385, %r1386, %r1387},{ %r1099, %r1100, %r1101, %r1102 },{ %r1131, %r1132 },{ %r3779, %r3778, %r3777, %r3776 };
	// end inline asm
	// begin inline asm
	mma.sync.aligned.m16n8k16.row.col.f32.f16.f16.f32{ %r1398, %r1399, %r1400, %r1401},{ %r1104, %r1105, %r1106, %r1107 },{ %r1114, %r1115 },{ %r3871, %r3870, %r3869, %r3868 };
	// end inline asm
	// begin inline asm
	mma.sync.aligned.m16n8k16.row.col.f32.f16.f16.f32{ %r1412, %r1413, %r1414, %r1415},{ %r1104, %r1105, %r1106, %r1107 },{ %r1116, %r1117 },{ %r3867, %r3866, %r3865, %r3864 };
	// end inline asm
	// begin inline asm
	mma.sync.aligned.m16n8k16.row.col.f32.f16.f16.f32{ %r1426, %r1427, %r1428, %r1429},{ %r1104, %r1105, %r1106, %r1107 },{ %r1119, %r1120 },{ %r3839, %r3838, %r3837, %r3836 };
	// end inline asm
	// begin inline asm
	mma.sync.aligned.m16n8k16.row.col.f32.f16.f16.f32{ %r1440, %r1441, %r1442, %r1443},{ %r1104, %r1105, %r1106, %r1107 },{ %r1121, %r1122 },{ %r3835, %r3834, %r3833, %r3832 };
	// end inline asm
	// begin inline asm
	mma.sync.aligned.m16n8k16.row.col.f32.f16.f16.f32{ %r1454, %r1455, %r1456, %r1457},{ %r1104, %r1105, %r1106, %r1107 },{ %r1124, %r1125 },{ %r3807, %r3806, %r3805, %r3804 };
	// end inline asm
	// begin inline asm
	mma.sync.aligned.m16n8k16.row.col.f32.f16.f16.f32{ %r1468, %r1469, %r1470, %r1471},{ %r1104, %r1105, %r1106, %r1107 },{ %r1126, %r1127 },{ %r3803, %r3802, %r3801, %r3800 };
	// end inline asm
	// begin inline asm
	mma.sync.aligned.m16n8k16.row.col.f32.f16.f16.f32{ %r1482, %r1483, %r1484, %r1485},{ %r1104, %r1105, %r1106, %r1107 },{ %r1129, %r1130 },{ %r3775, %r3774, %r3773, %r3772 };
	// end inline asm
	// begin inline asm
	mma.sync.aligned.m16n8k16.row.col.f32.f16.f16.f32{ %r1496, %r1497, %r1498, %r1499},{ %r1104, %r1105, %r1106, %r1107 },{ %r1131, %r1132 },{ %r3771, %r3770, %r3769, %r3768 };
	// end inline asm
	// begin inline asm
	mma.sync.aligned.m16n8k16.row.col.f32.f16.f16.f32{ %r1510, %r1511, %r1512, %r1513},{ %r1109, %r1110, %r1111, %r1112 },{ %r1114, %r1115 },{ %r3863, %r3862, %r3861, %r3860 };
	// end inline asm
	// begin inline asm
	mma.sync.aligned.m16n8k16.row.col.f32.f16.f16.f32{ %r1524, %r1525, %r1526, %r1527},{ %r1109, %r1110, %r1111, %r1112 },{ %r1116, %r1117 },{ %r3859, %r3858, %r3857, %r3856 };
	// end inline asm
	// begin inline asm
	mma.sync.aligned.m16n8k16.row.col.f32.f16.f16.f32{ %r1538, %r1539, %r1540, %r1541},{ %r1109, %r1110, %r1111, %r1112 },{ %r1119, %r1120 },{ %r3831, %r3830, %r3829, %r3828 };
	// end inline asm
	// begin inline asm
	mma.sync.aligned.m16n8k16.row.col.f32.f16.f16.f32{ %r1552, %r1553, %r1554, %r1555},{ %r1109, %r1110, %r1111, %r1112 },{ %r1121, %r1122 },{ %r3827, %r3826, %r3825, %r3824 };
	// end inline asm
	// begin inline asm
	mma.sync.aligned.m16n8k16.row.col.f32.f16.f16.f32{ %r1566, %r1567, %r1568, %r1569},{ %r1109, %r1110, %r1111, %r1112 },{ %r1124, %r1125 },{ %r3799, %r3798, %r3797, %r3796 };
	// end inline asm
	// begin inline asm
	mma.sync.aligned.m16n8k16.row.col.f32.f16.f16.f32{ %r1580, %r1581, %r1582, %r1583},{ %r1109, %r1110, %r1111, %r1112 },{ %r1126, %r1127 },{ %r3795, %r3794, %r3793, %r3792 };
	// end inline asm
	// begin inline asm
	mma.sync.aligned.m16n8k16.row.col.f32.f16.f16.f32{ %r1594, %r1595, %r1596, %r1597},{ %r1109, %r1110, %r1111, %r1112 },{ %r1129, %r1130 },{ %r3767, %r3766, %r3765, %r3764 };
	// end inline asm
	// begin inline asm
	mma.sync.aligned.m16n8k16.row.col.f32.f16.f16.f32{ %r1608, %r1609, %r1610, %r1611},{ %r1109, %r1110, %r1111, %r1112 },{ %r1131, %r1132 },{ %r3763, %r3762, %r3761, %r3760 };
	// end inline asm
	add.s32 	%r3100, %r3086, 64;
	xor.b32  	%r1626, %r3087, %r3100;
	// begin inline asm
	ldmatrix.sync.aligned.x4.m8n8.shared.b16 {%r1622, %r1623, %r1624, %r1625}, [%r1626];

	// end inline asm
	add.s32 	%r1631, %r1626, 2048;
	// begin inline asm
	ldmatrix.sync.aligned.x4.m8n8.shared.b16 {%r1627, %r1628, %r1629, %r1630}, [%r1631];

	// end inline asm
	add.s32 	%r1636, %r1626, 4096;
	// begin inline asm
	ldmatrix.sync.aligned.x4.m8n8.shared.b16 {%r1632, %r1633, %r1634, %r1635}, [%r1636];

	// end inline asm
	add.s32 	%r1641, %r1626, 6144;
	// begin inline asm
	ldmatrix.sync.aligned.x4.m8n8.shared.b16 {%r1637, %r1638, %r1639, %r1640}, [%r1641];

	// end inline asm
	add.s32 	%r3101, %r3097, 64;
	xor.b32  	%r1646, %r3087, %r3101;
	// begin inline asm
	ldmatrix.sync.aligned.x4.m8n8.shared.b16 {%r1642, %r1643, %r1644, %r1645}, [%r1646];

	// end inline asm
	add.s32 	%r1651, %r1646, 2048;
	// begin inline asm
	ldmatrix.sync.aligned.x4.m8n8.shared.b16 {%r1647, %r1648, %r1649, %r1650}, [%r1651];

	// end inline asm
	add.s32 	%r1656, %r1646, 4096;
	// begin inline asm
	ldmatrix.sync.aligned.x4.m8n8.shared.b16 {%r1652, %r1653, %r1654, %r1655}, [%r1656];

	// end inline asm
	add.s32 	%r1661, %r1646, 6144;
	// begin inline asm
	ldmatrix.sync.aligned.x4.m8n8.shared.b16 {%r1657, %r1658, %r1659, %r1660}, [%r1661];

	// end inline asm
	// begin inline asm
	mma.sync.aligned.m16n8k16.row.col.f32.f16.f16.f32{ %r1662, %r1663, %r1664, %r1665},{ %r1134, %r1135, %r1136, %r1137 },{ %r1154, %r1155 },{ %r1174, %r1175, %r1176, %r1177 };
	// end inline asm
	// begin inline asm
	mma.sync.aligned.m16n8k16.row.col.f32.f16.f16.f32{ %r1676, %r1677, %r1678, %r1679},{ %r1134, %r1135, %r1136, %r1137 },{ %r1156, %r1157 },{ %r1188, %r1189, %r1190, %r1191 };
	// end inline asm
	// begin inline asm
	mma.sync.aligned.m16n8k16.row.col.f32.f16.f16.f32{ %r1690, %r1691, %r1692, %r1693},{ %r1134, %r1135, %r1136, %r1137 },{ %r1159, %r1160 },{ %r1202, %r1203, %r1204, %r1205 };
	// end inline asm
	// begin inline asm
	mma.sync.aligned.m16n8k16.row.col.f32.f16.f16.f32{ %r1704, %r1705, %r1706, %r1707},{ %r1134, %r1135, %r1136, %r1137 },{ %r1161, %r1162 },{ %r1216, %r1217, %r1218, %r1219 };
	// end inline asm
	// begin inline asm
	mma.sync.aligned.m16n8k16.row.col.f32.f16.f16.f32{ %r1718, %r1719, %r1720, %r1721},{ %r1134, %r1135, %r1136, %r1137 },{ %r1164, %r1165 },{ %r1230, %r1231, %r1232, %r1233 };
	// end inline asm
	// begin inline asm
	mma.sync.aligned.m16n8k16.row.col.f32.f16.f16.f32{ %r1732, %r1733, %r1734, %r1735},{ %r1134, %r1135, %r1136, %r1137 },{ %r1166, %r1167 },{ %r1244, %r1245, %r1246, %r1247 };
	// end inline asm
	// begin inline asm
	mma.sync.aligned.m16n8k16.row.col.f32.f16.f16.f32{ %r1746, %r1747, %r1748, %r1749},{ %r1134, %r1135, %r1136, %r1137 },{ %r1169, %r1170 },{ %r1258, %r1259, %r1260, %r1261 };
	// end inline asm
	// begin inline asm
	mma.sync.aligned.m16n8k16.row.col.f32.f16.f16.f32{ %r1760, %r1761, %r1762, %r1763},{ %r1134, %r1135, %r1136, %r1137 },{ %r1171, %r1172 },{ %r1272, %r1273, %r1274, %r1275 };
	// end inline asm
	// begin inline asm
	mma.sync.aligned.m16n8k16.row.col.f32.f16.f16.f32{ %r1774, %r1775, %r1776, %r1777},{ %r1139, %r1140, %r1141, %r1142 },{ %r1154, %r1155 },{ %r1286, %r1287, %r1288, %r1289 };
	// end inline asm
	// begin inline asm
	mma.sync.aligned.m16n8k16.row.col.f32.f16.f16.f32{ %r1788, %r1789, %r1790, %r1791},{ %r1139, %r1140, %r1141, %r1142 },{ %r1156, %r1157 },{ %r1300, %r1301, %r1302, %r1303 };
	// end inline asm
	// begin inline asm
	mma.sync.aligned.m16n8k16.row.col.f32.f16.f16.f32{ %r1802, %r1803, %r1804, %r1805},{ %r1139, %r1140, %r1141, %r1142 },{ %r1159, %r1160 },{ %r1314, %r1315, %r1316, %r1317 };
	// end inline asm
	// begin inline asm
	mma.sync.aligned.m16n8k16.row.col.f32.f16.f16.f32{ %r1816, %r1817, %r1818, %r1819},{ %r1139, %r1140, %r1141, %r1142 },{ %r1161, %r1162 },{ %r1328, %r1329, %r1330, %r1331 };
	// end inline asm
	// begin inline asm
	mma.sync.aligned.m16n8k16.row.col.f32.f16.f16.f32{ %r1830, %r1831, %r1832, %r1833},{ %r1139, %r1140, %r1141, %r1142 },{ %r1164, %r1165 },{ %r1342, %r1343, %r1344, %r1345 };
	// end inline asm
	// begin inline asm
	mma.sync.aligned.m16n8k16.row.col.f32.f16.f16.f32{ %r1844, %r1845, %r1846, %r1847},{ %r1139, %r1140, %r1141, %r1142 },{ %r1166, %r1167 },{ %r1356, %r1357, %r1358, %r1359 };
	// end inline asm
	// begin inline asm
	mma.sync.aligned.m16n8k16.row.col.f32.f16.f16.f32{ %r1858, %r1859, %r1860, %r1861},{ %r1139, %r1140, %r1141, %r1142 },{ %r1169, %r1170 },{ %r1370, %r1371, %r1372, %r1373 };
	// end inline asm
	// begin inline asm
	mma.sync.aligned.m16n8k16.row.col.f32.f16.f16.f32{ %r1872, %r1873, %r1874, %r1875},{ %r1139, %r1140, %r1141, %r1142 },{ %r1171, %r1172 },{ %r1384, %r1385, %r1386, %r1387 };
	// end inline asm
	// begin inline asm
	mma.sync.aligned.m16n8k16.row.col.f32.f16.f16.f32{ %r1886, %r1887, %r1888, %r1889},{ %r1144, %r1145, %r1146, %r1147 },{ %r1154, %r1155 },{ %r1398, %r1399, %r1400, %r1401 };
	// end inline asm
	// begin inline asm
	mma.sync.aligned.m16n8k16.row.col.f32.f16.f16.f32{ %r1900, %r1901, %r1902, %r1903},{ %r1144, %r1145, %r1146, %r1147 },{ %r1156, %r1157 },{ %r1412, %r1413, %r1414, %r1415 };
	// end inline asm
	// begin inline asm
	mma.sync.aligned.m16n8k16.row.col.f32.f16.f16.f32{ %r1914, %r1915, %r1916, %r1917},{ %r1144, %r1145, %r1146, %r1147 },{ %r1159, %r1160 },{ %r1426, %r1427, %r1428, %r1429 };
	// end inline asm
	// begin inline asm
	mma.sync.aligned.m16n8k16.row.col.f32.f16.f16.f32{ %r1928, %r1929, %r1930, %r1931},{ %r1144, %r1145, %r1146, %r1147 },{ %r1161, %r1162 },{ %r1440, %r1441, %r1442, %r1443 };
	// end inline asm
	// begin inline asm
	mma.sync.aligned.m16n8k16.row.col.f32.f16.f16.f32{ %r1942, %r1943, %r1944, %r1945},{ %r1144, %r1145, %r1146, %r1147 },{ %r1164, %r1165 },{ %r1454, %r1455, %r1456, %r1457 };
	// end inline asm
	// begin inline asm
	mma.sync.aligned.m16n8k16.row.col.f32.f16.f16.f32{ %r1956, %r1957, %r1958, %r1959},{ %r1144, %r1145, %r1146, %r1147 },{ %r1166, %r1167 },{ %r1468, %r1469, %r1470, %r1471 };
	// end inline asm
	// begin inline asm
	mma.sync.aligned.m16n8k16.row.col.f32.f16.f16.f32{ %r1970, %r1971, %r1972, %r1973},{ %r1144, %r1145, %r1146, %r1147 },{ %r1169, %r1170 },{ %r1482, %r1483, %r1484, %r1485 };
	// end inline asm
	// begin inline asm
	mma.sync.aligned.m16n8k16.row.col.f32.f16.f16.f32{ %r1984, %r1985, %r1986, %r1987},{ %r1144, %r1145, %r1146, %r1147 },{ %r1171, %r1172 },{ %r1496, %r1497, %r1498, %r1499 };
	// end inline asm
	// begin inline asm
	mma.sync.aligned.m16n8k16.row.col.f32.f16.f16.f32{ %r1998, %r1999, %r2000, %r2001},{ %r1149, %r1150, %r1151, %r1152 },{ %r1154, %r1155 },{ %r1510, %r1511, %r1512, %r1513 };
	// end inline asm
	// begin inline asm
	mma.sync.aligned.m16n8k16.row.col.f32.f16.f16.f32{ %r2012, %r2013, %r2014, %r2015},{ %r1149, %r1150, %r1151, %r1152 },{ %r1156, %r1157 },{ %r1524, %r1525, %r1526, %r1527 };
	// end inline asm
	// begin inline asm
	mma.sync.aligned.m16n8k16.row.col.f32.f16.f16.f32{ %r2026, %r2027, %r2028, %r2029},{ %r1149, %r1150, %r1151, %r1152 },{ %r1159, %r1160 },{ %r1538, %r1539, %r1540, %r1541 };
	// end inline asm
	// begin inline asm
	mma.sync.aligned.m16n8k16.row.col.f32.f16.f16.f32{ %r2040, %r2041, %r2042, %r2043},{ %r1149, %r1150, %r1151, %r1152 },{ %r1161, %r1162 },{ %r1552, %r1553, %r1554, %r1555 };
	// end inline asm
	// begin inline asm
	mma.sync.aligned.m16n8k16.row.col.f32.f16.f16.f32{ %r2054, %r2055, %r2056, %r2057},{ %r1149, %r1150, %r1151, %r1152 },{ %r1164, %r1165 },{ %r1566, %r1567, %r1568, %r1569 };
	// end inline asm
	// begin inline asm
	mma.sync.aligned.m16n8k16.row.col.f32.f16.f16.f32{ %r2068, %r2069, %r2070, %r2071},{ %r1149, %r1150, %r1151, %r1152 },{ %r1166, %r1167 },{ %r1580, %r1581, %r1582, %r1583 };
	// end inline asm
	// begin inline asm
	mma.sync.aligned.m16n8k16.row.col.f32.f16.f16.f32{ %r2082, %r2083, %r2084, %r2085},{ %r1149, %r1150, %r1151, %r1152 },{ %r1169, %r1170 },{ %r1594, %r1595, %r1596, %r1597 };
	// end inline asm
	// begin inline asm
	mma.sync.aligned.m16n8k16.row.col.f32.f16.f16.f32{ %r2096, %r2097, %r2098, %r2099},{ %r1149, %r1150, %r1151, %r1152 },{ %r1171, %r1172 },{ %r1608, %r1609, %r1610, %r1611 };
	// end inline asm
	add.s32 	%r3102, %r3086, 96;
	xor.b32  	%r2114, %r3087, %r3102;
	// begin inline asm
	ldmatrix.sync.aligned.x4.m8n8.shared.b16 {%r2110, %r2111, %r2112, %r2113}, [%r2114];

	// end inline asm
	add.s32 	%r2119, %r2114, 2048;
	// begin inline asm
	ldmatrix.sync.aligned.x4.m8n8.shared.b16 {%r2115, %r2116, %r2117, %r2118}, [%r2119];

	// end inline asm
	add.s32 	%r2124, %r2114, 4096;
	// begin inline asm
	ldmatrix.sync.aligned.x4.m8n8.shared.b16 {%r2120, %r2121, %r2122, %r2123}, [%r2124];

	// end inline asm
	add.s32 	%r2129, %r2114, 6144;
	// begin inline asm
	ldmatrix.sync.aligned.x4.m8n8.shared.b16 {%r2125, %r2126, %r2127, %r2128}, [%r2129];

	// end inline asm
	add.s32 	%r3103, %r3097, 96;
	xor.b32  	%r2134, %r3087, %r3103;
	// begin inline asm
	ldmatrix.sync.aligned.x4.m8n8.shared.b16 {%r2130, %r2131, %r2132, %r2133}, [%r2134];

	// end inline asm
	add.s32 	%r2139, %r2134, 2048;
	// begin inline asm
	ldmatrix.sync.aligned.x4.m8n8.shared.b16 {%r2135, %r2136, %r2137, %r2138}, [%r2139];

	// end inline asm
	add.s32 	%r2144, %r2134, 4096;
	// begin inline asm
	ldmatrix.sync.aligned.x4.m8n8.shared.b16 {%r2140, %r2141, %r2142, %r2143}, [%r2144];

	// end inline asm
	add.s32 	%r2149, %r2134, 6144;
	// begin inline asm
	ldmatrix.sync.aligned.x4.m8n8.shared.b16 {%r2145, %r2146, %r2147, %r2148}, [%r2149];

	// end inline asm
	// begin inline asm
	mma.sync.aligned.m16n8k16.row.col.f32.f16.f16.f32{ %r2150, %r2151, %r2152, %r2153},{ %r1622, %r1623, %r1624, %r1625 },{ %r1642, %r1643 },{ %r1662, %r1663, %r1664, %r1665 };
	// end inline asm
	// begin inline asm
	mma.sync.aligned.m16n8k16.row.col.f32.f16.f16.f32{ %r2164, %r2165, %r2166, %r2167},{ %r1622, %r1623, %r1624, %r1625 },{ %r1644, %r1645 },{ %r1676, %r1677, %r1678, %r1679 };
	// end inline asm
	// begin inline asm
	mma.sync.aligned.m16n8k16.row.col.f32.f16.f16.f32{ %r2178, %r2179, %r2180, %r2181},{ %r1622, %r1623, %r1624, %r1625 },{ %r1647, %r1648 },{ %r1690, %r1691, %r1692, %r1693 };
	// end inline asm
	// begin inline asm
	mma.sync.aligned.m16n8k16.row.col.f32.f16.f16.f32{ %r2192, %r2193, %r2194, %r2195},{ %r1622, %r1623, %r1624, %r1625 },{ %r1649, %r1650 },{ %r1704, %r1705, %r1706, %r1707 };
	// end inline asm
	// begin inline asm
	mma.sync.aligned.m16n8k16.row.col.f32.f16.f16.f32{ %r2206, %r2207, %r2208, %r2209},{ %r1622, %r1623, %r1624, %r1625 },{ %r1652, %r1653 },{ %r1718, %r1719, %r1720, %r1721 };
	// end inline asm
	// begin inline asm
	mma.sync.aligned.m16n8k16.row.col.f32.f16.f16.f32{ %r2220, %r2221, %r2222, %r2223},{ %r1622, %r1623, %r1624, %r1625 },{ %r1654, %r1655 },{ %r1732, %r1733, %r1734, %r1735 };
	// end inline asm
	// begin inline asm
	mma.sync.aligned.m16n8k16.row.col.f32.f16.f16.f32{ %r2234, %r2235, %r2236, %r2237},{ %r1622, %r1623, %r1624, %r1625 },{ %r1657, %r1658 },{ %r1746, %r1747, %r1748, %r1749 };
	// end inline asm
	// begin inline asm
	mma.sync.aligned.m16n8k16.row.col.f32.f16.f16.f32{ %r2248, %r2249, %r2250, %r2251},{ %r1622, %r1623, %r1624, %r1625 },{ %r1659, %r1660 },{ %r1760, %r1761, %r1762, %r1763 };
	// end inline asm
	// begin inline asm
	mma.sync.aligned.m16n8k16.row.col.f32.f16.f16.f32{ %r2262, %r2263, %r2264, %r2265},{ %r1627, %r1628, %r1629, %r1630 },{ %r1642, %r1643 },{ %r1774, %r1775, %r1776, %r1777 };
	// end inline asm
	// begin inline asm
	mma.sync.aligned.m16n8k16.row.col.f32.f16.f16.f32{ %r2276, %r2277, %r2278, %r2279},{ %r1627, %r1628, %r1629, %r1630 },{ %r1644, %r1645 },{ %r1788, %r1789, %r1790, %r1791 };
	// end inline asm
	// begin inline asm
	mma.sync.aligned.m16n8k16.row.col.f32.f16.f16.f32{ %r2290, %r2291, %r2292, %r2293},{ %r1627, %r1628, %r1629, %r1630 },{ %r1647, %r1648 },{ %r1802, %r1803, %r1804, %r1805 };
	// end inline asm
	// begin inline asm
	mma.sync.aligned.m16n8k16.row.col.f32.f16.f16.f32{ %r2304, %r2305, %r2306, %r2307},{ %r1627, %r1628, %r1629, %r1630 },{ %r1649, %r1650 },{ %r1816, %r1817, %r1818, %r1819 };
	// end inline asm
	// begin inline asm
	mma.sync.aligned.m16n8k16.row.col.f32.f16.f16.f32{ %r2318, %r2319, %r2320, %r2321},{ %r1627, %r1628, %r1629, %r1630 },{ %r1652, %r1653 },{ %r1830, %r1831, %r1832, %r1833 };
	// end inline asm
	// begin inline asm
	mma.sync.aligned.m16n8k16.row.col.f32.f16.f16.f32{ %r2332, %r2333, %r2334, %r2335},{ %r1627, %r1628, %r1629, %r1630 },{ %r1654, %r1655 },{ %r1844, %r1845, %r1846, %r1847 };
	// end inline asm
	// begin inline asm
	mma.sync.aligned.m16n8k16.row.col.f32.f16.f16.f32{ %r2346, %r2347, %r2348, %r2349},{ %r1627, %r1628, %r1629, %r1630 },{ %r1657, %r1658 },{ %r1858, %r1859, %r1860, %r1861 };
	// end inline asm
	// begin inline asm
	mma.sync.aligned.m16n8k16.row.col.f32.f16.f16.f32{ %r2360, %r2361, %r2362, %r2363},{ %r1627, %r1628, %r1629, %r1630 },{ %r1659, %r1660 },{ %r1872, %r1873, %r1874, %r1875 };
	// end inline asm
	// begin inline asm
	mma.sync.aligned.m16n8k16.row.col.f32.f16.f16.f32{ %r2374, %r2375, %r2376, %r2377},{ %r1632, %r1633, %r1634, %r1635 },{ %r1642, %r1643 },{ %r1886, %r1887, %r1888, %r1889 };
	// end inline asm
	// begin inline asm
	mma.sync.aligned.m16n8k16.row.col.f32.f16.f16.f32{ %r2388, %r2389, %r2390, %r2391},{ %r1632, %r1633, %r1634, %r1635 },{ %r1644, %r1645 },{ %r1900, %r1901, %r1902, %r1903 };
	// end inline asm
	// begin inline asm
	mma.sync.aligned.m16n8k16.row.col.f32.f16.f16.f32{ %r2402, %r2403, %r2404, %r2405},{ %r1632, %r1633, %r1634, %r1635 },{ %r1647, %r1648 },{ %r1914, %r1915, %r1916, %r1917 };
	// end inline asm
	// begin inline asm
	mma.sync.aligned.m16n8k16.row.col.f32.f16.f16.f32{ %r2416, %r2417, %r2418, %r2419},{ %r1632, %r1633, %r1634, %r1635 },{ %r1649, %r1650 },{ %r1928, %r1929, %r1930, %r1931 };
	// end inline asm
	// begin inline asm
	mma.sync.aligned.m16n8k16.row.col.f32.f16.f16.f32{ %r2430, %r2431, %r2432, %r2433},{ %r1632, %r1633, %r1634, %r1635 },{ %r1652, %r1653 },{ %r1942, %r1943, %r1944, %r1945 };
	// end inline asm
	// begin inline asm
	mma.sync.aligned.m16n8k16.row.col.f32.f16.f16.f32{ %r2444, %r2445, %r2446, %r2447},{ %r1632, %r1633, %r1634, %r1635 },{ %r1654, %r1655 },{ %r1956, %r1957, %r1958, %r1959 };
	// end inline asm
	// begin inline asm
	mma.sync.aligned.m16n8k16.row.col.f32.f16.f16.f32{ %r2458, %r2459, %r2460, %r2461},{ %r1632, %r1633, %r1634, %r1635 },{ %r1657, %r1658 },{ %r1970, %r1971, %r1972, %r1973 };
	// end inline asm
	// begin inline asm
	mma.sync.aligned.m16n8k16.row.col.f32.f16.f16.f32{ %r2472, %r2473, %r2474, %r2475},{ %r1632, %r1633, %r1634, %r1635 },{ %r1659, %r1660 },{ %r1984, %r1985, %r1986, %r1987 };
	// end inline asm
	// begin inline asm
	mma.sync.aligned.m16n8k16.row.col.f32.f16.f16.f32{ %r2486, %r2487, %r2488, %r2489},{ %r1637, %r1638, %r1639, %r1640 },{ %r1642, %r1643 },{ %r1998, %r1999, %r2000, %r2001 };
	// end inline asm
	// begin inline asm
	mma.sync.aligned.m16n8k16.row.col.f32.f16.f16.f32{ %r2500, %r2501, %r2502, %r2503},{ %r1637, %r1638, %r1639, %r1640 },{ %r1644, %r1645 },{ %r2012, %r2013, %r2014, %r2015 };
	// end inline asm
	// begin inline asm
	mma.sync.aligned.m16n8k16.row.col.f32.f16.f16.f32{ %r2514, %r2515, %r2516, %r2517},{ %r1637, %r1638, %r1639, %r1640 },{ %r1647, %r1648 },{ %r2026, %r2027, %r2028, %r2029 };
	// end inline asm
	// begin inline asm
	mma.sync.aligned.m16n8k16.row.col.f32.f16.f16.f32{ %r2528, %r2529, %r2530, %r2531},{ %r1637, %r1638, %r1639, %r1640 },{ %r1649, %r1650 },{ %r2040, %r2041, %r2042, %r2043 };
	// end inline asm
	// begin inline asm
	mma.sync.aligned.m16n8k16.row.col.f32.f16.f16.f32{ %r2542, %r2543, %r2544, %r2545},{ %r1637, %r1638, %r1639, %r1640 },{ %r1652, %r1653 },{ %r2054, %r2055, %r2056, %r2057 };
	// end inline asm
	// begin inline asm
	mma.sync.aligned.m16n8k16.row.col.f32.f16.f16.f32{ %r2556, %r2557, %r2558, %r2559},{ %r1637, %r1638, %r1639, %r1640 },{ %r1654, %r1655 },{ %r2068, %r2069, %r2070, %r2071 };
	// end inline asm
	// begin inline asm
	mma.sync.aligned.m16n8k16.row.col.f32.f16.f16.f32{ %r2570, %r2571, %r2572, %r2573},{ %r1637, %r1638, %r1639, %r1640 },{ %r1657, %r1658 },{ %r2082, %r2083, %r2084, %r2085 };
	// end inline asm
	// begin inline asm
	mma.sync.aligned.m16n8k16.row.col.f32.f16.f16.f32{ %r2584, %r2585, %r2586, %r2587},{ %r1637, %r1638, %r1639, %r1640 },{ %r1659, %r1660 },{ %r2096, %r2097, %r2098, %r2099 };
	// end inline asm
	// begin inline asm
	mma.sync.aligned.m16n8k16.row.col.f32.f16.f16.f32{ %r3887, %r3886, %r3885, %r3884},{ %r2110, %r2111, %r2112, %r2113 },{ %r2130, %r2131 },{ %r2150, %r2151, %r2152, %r2153 };
	// end inline asm
	// begin inline asm
	mma.sync.aligned.m16n8k16.row.col.f32.f16.f16.f32{ %r3883, %r3882, %r3881, %r3880},{ %r2110, %r2111, %r2112, %r2113 },{ %r2132, %r2133 },{ %r2164, %r2165, %r2166, %r2167 };
	// end inline asm
	// begin inline asm
	mma.sync.aligned.m16n8k16.row.col.f32.f16.f16.f32{ %r3855, %r3854, %r3853, %r3852},{ %r2110, %r2111, %r2112, %r2113 },{ %r2135, %r2136 },{ %r2178, %r2179, %r2180, %r2181 };
	// end inline asm
	// begin inline asm
	mma.sync.aligned.m16n8k16.row.col.f32.f16.f16.f32{ %r3851, %r3850, %r3849, %r3848},{ %r2110, %r2111, %r2112, %r2113 },{ %r2137, %r2138 },{ %r2192, %r2193, %r2194, %r2195 };
	// end inline asm
	// begin inline asm
	mma.sync.aligned.m16n8k16.row.col.f32.f16.f16.f32{ %r3823, %r3822, %r3821, %r3820},{ %r2110, %r2111, %r2112, %r2113 },{ %r2140, %r2141 },{ %r2206, %r2207, %r2208, %r2209 };
	// end inline asm
	// begin inline asm
	mma.sync.aligned.m16n8k16.row.col.f32.f16.f16.f32{ %r3819, %r3818, %r3817, %r3816},{ %r2110, %r2111, %r2112, %r2113 },{ %r2142, %r2143 },{ %r2220, %r2221, %r2222, %r2223 };
	// end inline asm
	// begin inline asm
	mma.sync.aligned.m16n8k16.row.col.f32.f16.f16.f32{ %r3791, %r3790, %r3789, %r3788},{ %r2110, %r2111, %r2112, %r2113 },{ %r2145, %r2146 },{ %r2234, %r2235, %r2236, %r2237 };
	// end inline asm
	// begin inline asm
	mma.sync.aligned.m16n8k16.row.col.f32.f16.f16.f32{ %r3787, %r3786, %r3785, %r3784},{ %r2110, %r2111, %r2112, %r2113 },{ %r2147, %r2148 },{ %r2248, %r2249, %r2250, %r2251 };
	// end inline asm
	// begin inline asm
	mma.sync.aligned.m16n8k16.row.col.f32.f16.f16.f32{ %r3879, %r3878, %r3877, %r3876},{ %r2115, %r2116, %r2117, %r2118 },{ %r2130, %r2131 },{ %r2262, %r2263, %r2264, %r2265 };
	// end inline asm
	// begin inline asm
	mma.sync.aligned.m16n8k16.row.col.f32.f16.f16.f32{ %r3875, %r3874, %r3873, %r3872},{ %r2115, %r2116, %r2117, %r2118 },{ %r2132, %r2133 },{ %r2276, %r2277, %r2278, %r2279 };
	// end inline asm
	// begin inline asm
	mma.sync.aligned.m16n8k16.row.col.f32.f16.f16.f32{ %r3847, %r3846, %r3845, %r3844},{ %r2115, %r2116, %r2117, %r2118 },{ %r2135, %r2136 },{ %r2290, %r2291, %r2292, %r2293 };
	// end inline asm
	// begin inline asm
	mma.sync.aligned.m16n8k16.row.col.f32.f16.f16.f32{ %r3843, %r3842, %r3841, %r3840},{ %r2115, %r2116, %r2117, %r2118 },{ %r2137, %r2138 },{ %r2304, %r2305, %r2306, %r2307 };
	// end inline asm
	// begin inline asm
	mma.sync.aligned.m16n8k16.row.col.f32.f16.f16.f32{ %r3815, %r3814, %r3813, %r3812},{ %r2115, %r2116, %r2117, %r2118 },{ %r2140, %r2141 },{ %r2318, %r2319, %r2320, %r2321 };
	// end inline asm
	// begin inline asm
	mma.sync.aligned.m16n8k16.row.col.f32.f16.f16.f32{ %r3811, %r3810, %r3809, %r3808},{ %r2115, %r2116, %r2117, %r2118 },{ %r2142, %r2143 },{ %r2332, %r2333, %r2334, %r2335 };
	// end inline asm
	// begin inline asm
	mma.sync.aligned.m16n8k16.row.col.f32.f16.f16.f32{ %r3783, %r3782, %r3781, %r3780},{ %r2115, %r2116, %r2117, %r2118 },{ %r2145, %r2146 },{ %r2346, %r2347, %r2348, %r2349 };
	// end inline asm
	// begin inline asm
	mma.sync.aligned.m16n8k16.row.col.f32.f16.f16.f32{ %r3779, %r3778, %r3777, %r3776},{ %r2115, %r2116, %r2117, %r2118 },{ %r2147, %r2148 },{ %r2360, %r2361, %r2362, %r2363 };
	// end inline asm
	// begin inline asm
	mma.sync.aligned.m16n8k16.row.col.f32.f16.f16.f32{ %r3871, %r3870, %r3869, %r3868},{ %r2120, %r2121, %r2122, %r2123 },{ %r2130, %r2131 },{ %r2374, %r2375, %r2376, %r2377 };
	// end inline asm
	// begin inline asm
	mma.sync.aligned.m16n8k16.row.col.f32.f16.f16.f32{ %r3867, %r3866, %r3865, %r3864},{ %r2120, %r2121, %r2122, %r2123 },{ %r2132, %r2133 },{ %r2388, %r2389, %r2390, %r2391 };
	// end inline asm
	// begin inline asm
	mma.sync.aligned.m16n8k16.row.col.f32.f16.f16.f32{ %r3839, %r3838, %r3837, %r3836},{ %r2120, %r2121, %r2122, %r2123 },{ %r2135, %r2136 },{ %r2402, %r2403, %r2404, %r2405 };
	// end inline asm
	// begin inline asm
	mma.sync.aligned.m16n8k16.row.col.f32.f16.f16.f32{ %r3835, %r3834, %r3833, %r3832},{ %r2120, %r2121, %r2122, %r2123 },{ %r2137, %r2138 },{ %r2416, %r2417, %r2418, %r2419 };
	// end inline asm
	// begin inline asm
	mma.sync.aligned.m16n8k16.row.col.f32.f16.f16.f32{ %r3807, %r3806, %r3805, %r3804},{ %r2120, %r2121, %r2122, %r2123 },{ %r2140, %r2141 },{ %r2430, %r2431, %r2432, %r2433 };
	// end inline asm
	// begin inline asm
	mma.sync.aligned.m16n8k16.row.col.f32.f16.f16.f32{ %r3803, %r3802, %r3801, %r3800},{ %r2120, %r2121, %r2122, %r2123 },{ %r2142, %r2143 },{ %r2444, %r2445, %r2446, %r2447 };
	// end inline asm
	// begin inline asm
	mma.sync.aligned.m16n8k16.row.col.f32.f16.f16.f32{ %r3775, %r3774, %r3773, %r3772},{ %r2120, %r2121, %r2122, %r2123 },{ %r2145, %r2146 },{ %r2458, %r2459, %r2460, %r2461 };
	// end inline asm
	// begin inline asm
	mma.sync.aligned.m16n8k16.row.col.f32.f16.f16.f32{ %r3771, %r3770, %r3769, %r3768},{ %r2120, %r2121, %r2122, %r2123 },{ %r2147, %r2148 },{ %r2472, %r2473, %r2474, %r2475 };
	// end inline asm
	// begin inline asm
	mma.sync.aligned.m16n8k16.row.col.f32.f16.f16.f32{ %r3863, %r3862, %r3861, %r3860},{ %r2125, %r2126, %r2127, %r2128 },{ %r2130, %r2131 },{ %r2486, %r2487, %r2488, %r2489 };
	// end inline asm
	// begin inline asm
	mma.sync.aligned.m16n8k16.row.col.f32.f16.f16.f32{ %r3859, %r3858, %r3857, %r3856},{ %r2125, %r2126, %r2127, %r2128 },{ %r2132, %r2133 },{ %r2500, %r2501, %r2502, %r2503 };
	// end inline asm
	// begin inline asm
	mma.sync.aligned.m16n8k16.row.col.f32.f16.f16.f32{ %r3831, %r3830, %r3829, %r3828},{ %r2125, %r2126, %r2127, %r2128 },{ %r2135, %r2136 },{ %r2514, %r2515, %r2516, %r2517 };
	// end inline asm
	// begin inline asm
	mma.sync.aligned.m16n8k16.row.col.f32.f16.f16.f32{ %r3827, %r3826, %r3825, %r3824},{ %r2125, %r2126, %r2127, %r2128 },{ %r2137, %r2138 },{ %r2528, %r2529, %r2530, %r2531 };
	// end inline asm
	// begin inline asm
	mma.sync.aligned.m16n8k16.row.col.f32.f16.f16.f32{ %r3799, %r3798, %r3797, %r3796},{ %r2125, %r2126, %r2127, %r2128 },{ %r2140, %r2141 },{ %r2542, %r2543, %r2544, %r2545 };
	// end inline asm
	// begin inline asm
	mma.sync.aligned.m16n8k16.row.col.f32.f16.f16.f32{ %r3795, %r3794, %r3793, %r3792},{ %r2125, %r2126, %r2127, %r2128 },{ %r2142, %r2143 },{ %r2556, %r2557, %r2558, %r2559 };
	// end inline asm
	// begin inline asm
	mma.sync.aligned.m16n8k16.row.col.f32.f16.f16.f32{ %r3767, %r3766, %r3765, %r3764},{ %r2125, %r2126, %r2127, %r2128 },{ %r2145, %r2146 },{ %r2570, %r2571, %r2572, %r2573 };
	// end inline asm
	// begin inline asm
	mma.sync.aligned.m16n8k16.row.col.f32.f16.f16.f32{ %r3763, %r3762, %r3761, %r3760},{ %r2125, %r2126, %r2127, %r2128 },{ %r2147, %r2148 },{ %r2584, %r2585, %r2586, %r2587 };
	// end inline asm
	// begin inline asm
	cp.async.wait_group 1;

	// end inline asm
	bar.sync 	0;
	setp.lt.s32 	%p66, %r348, 1;
	@%p66 bra 	$L__BB5_70;
	add.s32 	%r3104, %r348, -1;
	min.u32 	%r3105, %r3104, 15;
	add.s32 	%r606, %r3105, 1;
	mov.b32 	{%rs129, %rs130}, %r3696;
	cvt.s32.s16 	%r3106, %rs130;
	add.s32 	%r3107, %r477, %r3106;
	shl.b32 	%r3108, %r3107, 1;
	mov.u32 	%r3109, _ZN15flash_llm_utils4smemE;
	add.s32 	%r3110, %r3109, %r3108;
	st.shared.u16 	[%r3110], %rs129;
	mov.b32 	{%rs131, %rs132}, %r3697;
	cvt.s32.s16 	%r3111, %rs132;
	add.s32 	%r3112, %r477, %r3111;
	shl.b32 	%r3113, %r3112, 1;
	add.s32 	%r3114, %r3109, %r3113;
	st.shared.u16 	[%r3114], %rs131;
	mov.b32 	{%rs133, %rs134}, %r3698;
	cvt.s32.s16 	%r3115, %rs134;
	add.s32 	%r3116, %r477, %r3115;
	shl.b32 	%r3117, %r3116, 1;
	add.s32 	%r3118, %r3109, %r3117;
	st.shared.u16 	[%r3118], %rs133;
	mov.b32 	{%rs135, %rs136}, %r3699;
	cvt.s32.s16 	%r3119, %rs136;
	add.s32 	%r3120, %r477, %r3119;
	shl.b32 	%r3121, %r3120, 1;
	add.s32 	%r3122, %r3109, %r3121;
	st.shared.u16 	[%r3122], %rs135;
	setp.eq.s32 	%p67, %r3104, 0;
	@%p67 bra 	$L__BB5_70;
	mov.b32 	{%rs137, %rs138}, %r3700;
	cvt.s32.s16 	%r3123, %rs138;
	add.s32 	%r3124, %r477, %r3123;
	shl.b32 	%r3125, %r3124, 1;
	mov.u32 	%r3126, _ZN15flash_llm_utils4smemE;
	add.s32 	%r3127, %r3126, %r3125;
	st.shared.u16 	[%r3127], %rs137;
	mov.b32 	{%rs139, %rs140}, %r3701;
	cvt.s32.s16 	%r3128, %rs140;
	add.s32 	%r3129, %r477, %r3128;
	shl.b32 	%r3130, %r3129, 1;
	add.s32 	%r3131, %r3126, %r3130;
	st.shared.u16 	[%r3131], %rs139;
	mov.b32 	{%rs141, %rs142}, %r3702;
	cvt.s32.s16 	%r3132, %rs142;
	add.s32 	%r3133, %r477, %r3132;
	shl.b32 	%r3134, %r3133, 1;
	add.s32 	%r3135, %r3126, %r3134;
	st.shared.u16 	[%r3135], %rs141;
	mov.b32 	{%rs143, %rs144}, %r3703;
	cvt.s32.s16 	%r3136, %rs144;
	add.s32 	%r3137, %r477, %r3136;
	shl.b32 	%r3138, %r3137, 1;
	add.s32 	%r3139, %r3126, %r3138;
	st.shared.u16 	[%r3139], %rs143;
	setp.eq.s32 	%p68, %r606, 2;
	@%p68 bra 	$L__BB5_70;
	mov.b32 	{%rs145, %rs146}, %r3441;
	cvt.s32.s16 	%r3140, %rs146;
	add.s32 	%r3141, %r477, %r3140;
	shl.b32 	%r3142, %r3141, 1;
	mov.u32 	%r3143, _ZN15flash_llm_utils4smemE;
	add.s32 	%r3144, %r3143, %r3142;
	st.shared.u16 	[%r3144], %rs145;
	mov.b32 	{%rs147, %rs148}, %r3442;
	cvt.s32.s16 	%r3145, %rs148;
	add.s32 	%r3146, %r477, %r3145;
	shl.b32 	%r3147, %r3146, 1;
	add.s32 	%r3148, %r3143, %r3147;
	st.shared.u16 	[%r3148], %rs147;
	mov.b32 	{%rs149, %rs150}, %r3443;
	cvt.s32.s16 	%r3149, %rs150;
	add.s32 	%r3150, %r477, %r3149;
	shl.b32 	%r3151, %r3150, 1;
	add.s32 	%r3152, %r3143, %r3151;
	st.shared.u16 	[%r3152], %rs149;
	mov.b32 	{%rs151, %rs152}, %r3444;
	cvt.s32.s16 	%r3153, %rs152;
	add.s32 	%r3154, %r477, %r3153;
	shl.b32 	%r3155, %r3154, 1;
	add.s32 	%r3156, %r3143, %r3155;
	st.shared.u16 	[%r3156], %rs151;
	setp.eq.s32 	%p69, %r606, 3;
	@%p69 bra 	$L__BB5_70;
	mov.b32 	{%rs153, %rs154}, %r3445;
	cvt.s32.s16 	%r3157, %rs154;
	add.s32 	%r3158, %r477, %r3157;
	shl.b32 	%r3159, %r3158, 1;
	mov.u32 	%r3160, _ZN15flash_llm_utils4smemE;
	add.s32 	%r3161, %r3160, %r3159;
	st.shared.u16 	[%r3161], %rs153;
	mov.b32 	{%rs155, %rs156}, %r3446;
	cvt.s32.s16 	%r3162, %rs156;
	add.s32 	%r3163, %r477, %r3162;
	shl.b32 	%r3164, %r3163, 1;
	add.s32 	%r3165, %r3160, %r3164;
	st.shared.u16 	[%r3165], %rs155;
	mov.b32 	{%rs157, %rs158}, %r3447;
	cvt.s32.s16 	%r3166, %rs158;
	add.s32 	%r3167, %r477, %r3166;
	shl.b32 	%r3168, %r3167, 1;
	add.s32 	%r3169, %r3160, %r3168;
	st.shared.u16 	[%r3169], %rs157;
	mov.b32 	{%rs159, %rs160}, %r3448;
	cvt.s32.s16 	%r3170, %rs160;
	add.s32 	%r3171, %r477, %r3170;
	shl.b32 	%r3172, %r3171, 1;
	add.s32 	%r3173, %r3160, %r3172;
	st.shared.u16 	[%r3173], %rs159;
	setp.eq.s32 	%p70, %r606, 4;
	@%p70 bra 	$L__BB5_70;
	mov.b32 	{%rs161, %rs162}, %r3449;
	cvt.s32.s16 	%r3174, %rs162;
	add.s32 	%r3175, %r477, %r3174;
	shl.b32 	%r3176, %r3175, 1;
	mov.u32 	%r3177, _ZN15flash_llm_utils4smemE;
	add.s32 	%r3178, %r3177, %r3176;
	st.shared.u16 	[%r3178], %rs161;
	mov.b32 	{%rs163, %rs164}, %r3450;
	cvt.s32.s16 	%r3179, %rs164;
	add.s32 	%r3180, %r477, %r3179;
	shl.b32 	%r3181, %r3180, 1;
	add.s32 	%r3182, %r3177, %r3181;
	st.shared.u16 	[%r3182], %rs163;
	mov.b32 	{%rs165, %rs166}, %r3451;
	cvt.s32.s16 	%r3183, %rs166;
	add.s32 	%r3184, %r477, %r3183;
	shl.b32 	%r3185, %r3184, 1;
	add.s32 	%r3186, %r3177, %r3185;
	st.shared.u16 	[%r3186], %rs165;
	mov.b32 	{%rs167, %rs168}, %r3452;
	cvt.s32.s16 	%r3187, %rs168;
	add.s32 	%r3188, %r477, %r3187;
	shl.b32 	%r3189, %r3188, 1;
	add.s32 	%r3190, %r3177, %r3189;
	st.shared.u16 	[%r3190], %rs167;
	setp.eq.s32 	%p71, %r606, 5;
	@%p71 bra 	$L__BB5_70;
	mov.b32 	{%rs169, %rs170}, %r3453;
	cvt.s32.s16 	%r3191, %rs170;
	add.s32 	%r3192, %r477, %r3191;
	shl.b32 	%r3193, %r3192, 1;
	mov.u32 	%r3194, _ZN15flash_llm_utils4smemE;
	add.s32 	%r3195, %r3194, %r3193;
	st.shared.u16 	[%r3195], %rs169;
	mov.b32 	{%rs171, %rs172}, %r3454;
	cvt.s32.s16 	%r3196, %rs172;
	add.s32 	%r3197, %r477, %r3196;
	shl.b32 	%r3198, %r3197, 1;
	add.s32 	%r3199, %r3194, %r3198;
	st.shared.u16 	[%r3199], %rs171;
	mov.b32 	{%rs173, %rs174}, %r3455;
	cvt.s32.s16 	%r3200, %rs174;
	add.s32 	%r3201, %r477, %r3200;
	shl.b32 	%r3202, %r3201, 1;
	add.s32 	%r3203, %r3194, %r3202;
	st.shared.u16 	[%r3203], %rs173;
	mov.b32 	{%rs175, %rs176}, %r3456;
	cvt.s32.s16 	%r3204, %rs176;
	add.s32 	%r3205, %r477, %r3204;
	shl.b32 	%r3206, %r3205, 1;
	add.s32 	%r3207, %r3194, %r3206;
	st.shared.u16 	[%r3207], %rs175;
	setp.eq.s32 	%p72, %r606, 6;
	@%p72 bra 	$L__BB5_70;
	mov.b32 	{%rs177, %rs178}, %r3457;
	cvt.s32.s16 	%r3208, %rs178;
	add.s32 	%r3209, %r477, %r3208;
	shl.b32 	%r3210, %r3209, 1;
	mov.u32 	%r3211, _ZN15flash_llm_utils4smemE;
	add.s32 	%r3212, %r3211, %r3210;
	st.shared.u16 	[%r3212], %rs177;
	mov.b32 	{%rs179, %rs180}, %r3458;
	cvt.s32.s16 	%r3213, %rs180;
	add.s32 	%r3214, %r477, %r3213;
	shl.b32 	%r3215, %r3214, 1;
	add.s32 	%r3216, %r3211, %r3215;
	st.shared.u16 	[%r3216], %rs179;
	mov.b32 	{%rs181, %rs182}, %r3459;
	cvt.s32.s16 	%r3217, %rs182;
	add.s32 	%r3218, %r477, %r3217;
	shl.b32 	%r3219, %r3218, 1;
	add.s32 	%r3220, %r3211, %r3219;
	st.shared.u16 	[%r3220], %rs181;
	mov.b32 	{%rs183, %rs184}, %r3460;
	cvt.s32.s16 	%r3221, %rs184;
	add.s32 	%r3222, %r477, %r3221;
	shl.b32 	%r3223, %r3222, 1;
	add.s32 	%r3224, %r3211, %r3223;
	st.shared.u16 	[%r3224], %rs183;
	setp.eq.s32 	%p73, %r606, 7;
	@%p73 bra 	$L__BB5_70;
	mov.b32 	{%rs185, %rs186}, %r3461;
	cvt.s32.s16 	%r3225, %rs186;
	add.s32 	%r3226, %r477, %r3225;
	shl.b32 	%r3227, %r3226, 1;
	mov.u32 	%r3228, _ZN15flash_llm_utils4smemE;
	add.s32 	%r3229, %r3228, %r3227;
	st.shared.u16 	[%r3229], %rs185;
	mov.b32 	{%rs187, %rs188}, %r3462;
	cvt.s32.s16 	%r3230, %rs188;
	add.s32 	%r3231, %r477, %r3230;
	shl.b32 	%r3232, %r3231, 1;
	add.s32 	%r3233, %r3228, %r3232;
	st.shared.u16 	[%r3233], %rs187;
	mov.b32 	{%rs189, %rs190}, %r3463;
	cvt.s32.s16 	%r3234, %rs190;
	add.s32 	%r3235, %r477, %r3234;
	shl.b32 	%r3236, %r3235, 1;
	add.s32 	%r3237, %r3228, %r3236;
	st.shared.u16 	[%r3237], %rs189;
	mov.b32 	{%rs191, %rs192}, %r3464;
	cvt.s32.s16 	%r3238, %rs192;
	add.s32 	%r3239, %r477, %r3238;
	shl.b32 	%r3240, %r3239, 1;
	add.s32 	%r3241, %r3228, %r3240;
	st.shared.u16 	[%r3241], %rs191;
	setp.eq.s32 	%p74, %r606, 8;
	@%p74 bra 	$L__BB5_70;
	mov.b32 	{%rs193, %rs194}, %r3465;
	cvt.s32.s16 	%r3242, %rs194;
	add.s32 	%r3243, %r477, %r3242;
	shl.b32 	%r3244, %r3243, 1;
	mov.u32 	%r3245, _ZN15flash_llm_utils4smemE;
	add.s32 	%r3246, %r3245, %r3244;
	st.shared.u16 	[%r3246], %rs193;
	mov.b32 	{%rs195, %rs196}, %r3466;
	cvt.s32.s16 	%r3247, %rs196;
	add.s32 	%r3248, %r477, %r3247;
	shl.b32 	%r3249, %r3248, 1;
	add.s32 	%r3250, %r3245, %r3249;
	st.shared.u16 	[%r3250], %rs195;
	mov.b32 	{%rs197, %rs198}, %r3467;
	cvt.s32.s16 	%r3251, %rs198;
	add.s32 	%r3252, %r477, %r3251;
	shl.b32 	%r3253, %r3252, 1;
	add.s32 	%r3254, %r3245, %r3253;
	st.shared.u16 	[%r3254], %rs197;
	mov.b32 	{%rs199, %rs200}, %r3468;
	cvt.s32.s16 	%r3255, %rs200;
	add.s32 	%r3256, %r477, %r3255;
	shl.b32 	%r3257, %r3256, 1;
	add.s32 	%r3258, %r3245, %r3257;
	st.shared.u16 	[%r3258], %rs199;
	setp.eq.s32 	%p75, %r606, 9;
	@%p75 bra 	$L__BB5_70;
	mov.b32 	{%rs201, %rs202}, %r3469;
	cvt.s32.s16 	%r3259, %rs202;
	add.s32 	%r3260, %r477, %r3259;
	shl.b32 	%r3261, %r3260, 1;
	mov.u32 	%r3262, _ZN15flash_llm_utils4smemE;
	add.s32 	%r3263, %r3262, %r3261;
	st.shared.u16 	[%r3263], %rs201;
	mov.b32 	{%rs203, %rs204}, %r3470;
	cvt.s32.s16 	%r3264, %rs204;
	add.s32 	%r3265, %r477, %r3264;
	shl.b32 	%r3266, %r3265, 1;
	add.s32 	%r3267, %r3262, %r3266;
	st.shared.u16 	[%r3267], %rs203;
	mov.b32 	{%rs205, %rs206}, %r3471;
	cvt.s32.s16 	%r3268, %rs206;
	add.s32 	%r3269, %r477, %r3268;
	shl.b32 	%r3270, %r3269, 1;
	add.s32 	%r3271, %r3262, %r3270;
	st.shared.u16 	[%r3271], %rs205;
	mov.b32 	{%rs207, %rs208}, %r3472;
	cvt.s32.s16 	%r3272, %rs208;
	add.s32 	%r3273, %r477, %r3272;
	shl.b32 	%r3274, %r3273, 1;
	add.s32 	%r3275, %r3262, %r3274;
	st.shared.u16 	[%r3275], %rs207;
	setp.eq.s32 	%p76, %r606, 10;
	@%p76 bra 	$L__BB5_70;
	mov.b32 	{%rs209, %rs210}, %r3473;
	cvt.s32.s16 	%r3276, %rs210;
	add.s32 	%r3277, %r477, %r3276;
	shl.b32 	%r3278, %r3277, 1;
	mov.u32 	%r3279, _ZN15flash_llm_utils4smemE;
	add.s32 	%r3280, %r3279, %r3278;
	st.shared.u16 	[%r3280], %rs209;
	mov.b32 	{%rs211, %rs212}, %r3474;
	cvt.s32.s16 	%r3281, %rs212;
	add.s32 	%r3282, %r477, %r3281;
	shl.b32 	%r3283, %r3282, 1;
	add.s32 	%r3284, %r3279, %r3283;
	st.shared.u16 	[%r3284], %rs211;
	mov.b32 	{%rs213, %rs214}, %r3475;
	cvt.s32.s16 	%r3285, %rs214;
	add.s32 	%r3286, %r477, %r3285;
	shl.b32 	%r3287, %r3286, 1;
	add.s32 	%r3288, %r3279, %r3287;
	st.shared.u16 	[%r3288], %rs213;
	mov.b32 	{%rs215, %rs216}, %r3476;
	cvt.s32.s16 	%r3289, %rs216;
	add.s32 	%r3290, %r477, %r3289;
	shl.b32 	%r3291, %r3290, 1;
	add.s32 	%r3292, %r3279, %r3291;
	st.shared.u16 	[%r3292], %rs215;
	setp.eq.s32 	%p77, %r606, 11;
	@%p77 bra 	$L__BB5_70;
	mov.b32 	{%rs217, %rs218}, %r3477;
	cvt.s32.s16 	%r3293, %rs218;
	add.s32 	%r3294, %r477, %r3293;
	shl.b32 	%r3295, %r3294, 1;
	mov.u32 	%r3296, _ZN15flash_llm_utils4smemE;
	add.s32 	%r3297, %r3296, %r3295;
	st.shared.u16 	[%r3297], %rs217;
	mov.b32 	{%rs219, %rs220}, %r3478;
	cvt.s32.s16 	%r3298, %rs220;
	add.s32 	%r3299, %r477, %r3298;
	shl.b32 	%r3300, %r3299, 1;
	add.s32 	%r3301, %r3296, %r3300;
	st.shared.u16 	[%r3301], %rs219;
	mov.b32 	{%rs221, %rs222}, %r3479;
	cvt.s32.s16 	%r3302, %rs222;
	add.s32 	%r3303, %r477, %r3302;
	shl.b32 	%r3304, %r3303, 1;
	add.s32 	%r3305, %r3296, %r3304;
	st.shared.u16 	[%r3305], %rs221;
	mov.b32 	{%rs223, %rs224}, %r3480;
	cvt.s32.s16 	%r3306, %rs224;
	add.s32 	%r3307, %r477, %r3306;
	shl.b32 	%r3308, %r3307, 1;
	add.s32 	%r3309, %r3296, %r3308;
	st.shared.u16 	[%r3309], %rs223;
	setp.eq.s32 	%p78, %r606, 12;
	@%p78 bra 	$L__BB5_70;
	mov.b32 	{%rs225, %rs226}, %r3481;
	cvt.s32.s16 	%r3310, %rs226;
	add.s32 	%r3311, %r477, %r3310;
	shl.b32 	%r3312, %r3311, 1;
	mov.u32 	%r3313, _ZN15flash_llm_utils4smemE;
	add.s32 	%r3314, %r3313, %r3312;
	st.shared.u16 	[%r3314], %rs225;
	mov.b32 	{%rs227, %rs228}, %r3482;
	cvt.s32.s16 	%r3315, %rs228;
	add.s32 	%r3316, %r477, %r3315;
	shl.b32 	%r3317, %r3316, 1;
	add.s32 	%r3318, %r3313, %r3317;
	st.shared.u16 	[%r3318], %rs227;
	mov.b32 	{%rs229, %rs230}, %r3483;
	cvt.s32.s16 	%r3319, %rs230;
	add.s32 	%r3320, %r477, %r3319;
	shl.b32 	%r3321, %r3320, 1;
	add.s32 	%r3322, %r3313, %r3321;
	st.shared.u16 	[%r3322], %rs229;
	mov.b32 	{%rs231, %rs232}, %r3484;
	cvt.s32.s16 	%r3323, %rs232;
	add.s32 	%r3324, %r477, %r3323;
	shl.b32 	%r3325, %r3324, 1;
	add.s32 	%r3326, %r3313, %r3325;
	st.shared.u16 	[%r3326], %rs231;
	setp.eq.s32 	%p79, %r606, 13;
	@%p79 bra 	$L__BB5_70;
	mov.b32 	{%rs233, %rs234}, %r3485;
	cvt.s32.s16 	%r3327, %rs234;
	add.s32 	%r3328, %r477, %r3327;
	shl.b32 	%r3329, %r3328, 1;
	mov.u32 	%r3330, _ZN15flash_llm_utils4smemE;
	add.s32 	%r3331, %r3330, %r3329;
	st.shared.u16 	[%r3331], %rs233;
	mov.b32 	{%rs235, %rs236}, %r3486;
	cvt.s32.s16 	%r3332, %rs236;
	add.s32 	%r3333, %r477, %r3332;
	shl.b32 	%r3334, %r3333, 1;
	add.s32 	%r3335, %r3330, %r3334;
	st.shared.u16 	[%r3335], %rs235;
	mov.b32 	{%rs237, %rs238}, %r3487;
	cvt.s32.s16 	%r3336, %rs238;
	add.s32 	%r3337, %r477, %r3336;
	shl.b32 	%r3338, %r3337, 1;
	add.s32 	%r3339, %r3330, %r3338;
	st.shared.u16 	[%r3339], %rs237;
	mov.b32 	{%rs239, %rs240}, %r3488;
	cvt.s32.s16 	%r3340, %rs240;
	add.s32 	%r3341, %r477, %r3340;
	shl.b32 	%r3342, %r3341, 1;
	add.s32 	%r3343, %r3330, %r3342;
	st.shared.u16 	[%r3343], %rs239;
	setp.eq.s32 	%p80, %r606, 14;
	@%p80 bra 	$L__BB5_70;
	mov.b32 	{%rs241, %rs242}, %r3489;
	cvt.s32.s16 	%r3344, %rs242;
	add.s32 	%r3345, %r477, %r3344;
	shl.b32 	%r3346, %r3345, 1;
	mov.u32 	%r3347, _ZN15flash_llm_utils4smemE;
	add.s32 	%r3348, %r3347, %r3346;
	st.shared.u16 	[%r3348], %rs241;
	mov.b32 	{%rs243, %rs244}, %r3490;
	cvt.s32.s16 	%r3349, %rs244;
	add.s32 	%r3350, %r477, %r3349;
	shl.b32 	%r3351, %r3350, 1;
	add.s32 	%r3352, %r3347, %r3351;
	st.shared.u16 	[%r3352], %rs243;
	mov.b32 	{%rs245, %rs246}, %r3491;
	cvt.s32.s16 	%r3353, %rs246;
	add.s32 	%r3354, %r477, %r3353;
	shl.b32 	%r3355, %r3354, 1;
	add.s32 	%r3356, %r3347, %r3355;
	st.shared.u16 	[%r3356], %rs245;
	mov.b32 	{%rs247, %rs248}, %r3492;
	cvt.s32.s16 	%r3357, %rs248;
	add.s32 	%r3358, %r477, %r3357;
	shl.b32 	%r3359, %r3358, 1;
	add.s32 	%r3360, %r3347, %r3359;
	st.shared.u16 	[%r3360], %rs247;
	setp.eq.s32 	%p81, %r606, 15;
	@%p81 bra 	$L__BB5_70;
	mov.b32 	{%rs249, %rs250}, %r3493;
	cvt.s32.s16 	%r3361, %rs250;
	add.s32 	%r3362, %r477, %r3361;
	shl.b32 	%r3363, %r3362, 1;
	mov.u32 	%r3364, _ZN15flash_llm_utils4smemE;
	add.s32 	%r3365, %r3364, %r3363;
	st.shared.u16 	[%r3365], %rs249;
	mov.b32 	{%rs251, %rs252}, %r3494;
	cvt.s32.s16 	%r3366, %rs252;
	add.s32 	%r3367, %r477, %r3366;
	shl.b32 	%r3368, %r3367, 1;
	add.s32 	%r3369, %r3364, %r3368;
	st.shared.u16 	[%r3369], %rs251;
	mov.b32 	{%rs253, %rs254}, %r3495;
	cvt.s32.s16 	%r3370, %rs254;
	add.s32 	%r3371, %r477, %r3370;
	shl.b32 	%r3372, %r3371, 1;
	add.s32 	%r3373, %r3364, %r3372;
	st.shared.u16 	[%r3373], %rs253;
	mov.b32 	{%rs255, %rs256}, %r3496;
	cvt.s32.s16 	%r3374, %rs256;
	add.s32 	%r3375, %r477, %r3374;
	shl.b32 	%r3376, %r3375, 1;
	add.s32 	%r3377, %r3364, %r3376;
	st.shared.u16 	[%r3377], %rs255;
$L__BB5_70:
	// begin inline asm
	cp.async.wait_group 0;

	// end inline asm
	bar.sync 	0;
	add.s32 	%r3500, %r3500, 1;
	add.s32 	%r3499, %r3499, 1;
	add.s32 	%r3497, %r3497, 16384;
	add.s32 	%r3693, %r3693, 1;
	setp.ne.s32 	%p82, %r3499, 1;
	sub.s32 	%r3694, %r345, %r3695;
	@%p82 bra 	$L__BB5_36;
$L__BB5_71:
	ld.param.u32 	%r3430, [_ZN15flash_llm_utils11SpMM_KernelINS_12TilingConfigILi2ELi2ELi4ELi0EEENS_18SparseKernelConfigILi64EEEEEvPK6__halfPK5uint4PKiS7_PS5_iiii_param_6];
	ld.param.u32 	%r3429, [_ZN15flash_llm_utils11SpMM_KernelINS_12TilingConfigILi2ELi2ELi4ELi0EEENS_18SparseKernelConfigILi64EEEEEvPK6__halfPK5uint4PKiS7_PS5_iiii_param_5];
	ld.param.u64 	%rd230, [_ZN15flash_llm_utils11SpMM_KernelINS_12TilingConfigILi2ELi2ELi4ELi0EEENS_18SparseKernelConfigILi64EEEEEvPK6__halfPK5uint4PKiS7_PS5_iiii_param_4];
	mov.u32 	%r740, %tid.x;
	shr.u32 	%r3378, %r740, 2;
	and.b32  	%r3379, %r3378, 7;
	shl.b32 	%r3380, %r740, 1;
	and.b32  	%r3381, %r740, 960;
	or.b32  	%r3382, %r3379, %r3381;
	shr.u32 	%r3383, %r740, 5;
	and.b32  	%r3384, %r3380, 70;
	mov.u32 	%r3385, _ZN15flash_llm_utils4smemE;
	mad.lo.s32 	%r3386, %r3384, 528, %r3385;
	shl.b32 	%r3387, %r3382, 2;
	add.s32 	%r3388, %r3386, %r3387;
	st.shared.u32 	[%r3388], %r3887;
	st.shared.u32 	[%r3388+528], %r3886;
	st.shared.u32 	[%r3388+32], %r3885;
	st.shared.u32 	[%r3388+560], %r3884;
	st.shared.u32 	[%r3388+4224], %r3883;
	st.shared.u32 	[%r3388+4752], %r3882;
	st.shared.u32 	[%r3388+4256], %r3881;
	st.shared.u32 	[%r3388+4784], %r3880;
	st.shared.u32 	[%r3388+8448], %r3855;
	st.shared.u32 	[%r3388+8976], %r3854;
	st.shared.u32 	[%r3388+8480], %r3853;
	st.shared.u32 	[%r3388+9008], %r3852;
	st.shared.u32 	[%r3388+12672], %r3851;
	st.shared.u32 	[%r3388+13200], %r3850;
	st.shared.u32 	[%r3388+12704], %r3849;
	st.shared.u32 	[%r3388+13232], %r3848;
	st.shared.u32 	[%r3388+16896], %r3823;
	st.shared.u32 	[%r3388+17424], %r3822;
	st.shared.u32 	[%r3388+16928], %r3821;
	st.shared.u32 	[%r3388+17456], %r3820;
	st.shared.u32 	[%r3388+21120], %r3819;
	st.shared.u32 	[%r3388+21648], %r3818;
	st.shared.u32 	[%r3388+21152], %r3817;
	st.shared.u32 	[%r3388+21680], %r3816;
	st.shared.u32 	[%r3388+25344], %r3791;
	st.shared.u32 	[%r3388+25872], %r3790;
	st.shared.u32 	[%r3388+25376], %r3789;
	st.shared.u32 	[%r3388+25904], %r3788;
	st.shared.u32 	[%r3388+29568], %r3787;
	st.shared.u32 	[%r3388+30096], %r3786;
	st.shared.u32 	[%r3388+29600], %r3785;
	st.shared.u32 	[%r3388+30128], %r3784;
	st.shared.u32 	[%r3388+64], %r3879;
	st.shared.u32 	[%r3388+592], %r3878;
	st.shared.u32 	[%r3388+96], %r3877;
	st.shared.u32 	[%r3388+624], %r3876;
	st.shared.u32 	[%r3388+4288], %r3875;
	st.shared.u32 	[%r3388+4816], %r3874;
	st.shared.u32 	[%r3388+4320], %r3873;
	st.shared.u32 	[%r3388+4848], %r3872;
	st.shared.u32 	[%r3388+8512], %r3847;
	st.shared.u32 	[%r3388+9040], %r3846;
	st.shared.u32 	[%r3388+8544], %r3845;
	st.shared.u32 	[%r3388+9072], %r3844;
	st.shared.u32 	[%r3388+12736], %r3843;
	st.shared.u32 	[%r3388+13264], %r3842;
	st.shared.u32 	[%r3388+12768], %r3841;
	st.shared.u32 	[%r3388+13296], %r3840;
	st.shared.u32 	[%r3388+16960], %r3815;
	st.shared.u32 	[%r3388+17488], %r3814;
	st.shared.u32 	[%r3388+16992], %r3813;
	st.shared.u32 	[%r3388+17520], %r3812;
	st.shared.u32 	[%r3388+21184], %r3811;
	st.shared.u32 	[%r3388+21712], %r3810;
	st.shared.u32 	[%r3388+21216], %r3809;
	st.shared.u32 	[%r3388+21744], %r3808;
	st.shared.u32 	[%r3388+25408], %r3783;
	st.shared.u32 	[%r3388+25936], %r3782;
	st.shared.u32 	[%r3388+25440], %r3781;
	st.shared.u32 	[%r3388+25968], %r3780;
	st.shared.u32 	[%r3388+29632], %r3779;
	st.shared.u32 	[%r3388+30160], %r3778;
	st.shared.u32 	[%r3388+29664], %r3777;
	st.shared.u32 	[%r3388+30192], %r3776;
	st.shared.u32 	[%r3388+128], %r3871;
	st.shared.u32 	[%r3388+656], %r3870;
	st.shared.u32 	[%r3388+160], %r3869;
	st.shared.u32 	[%r3388+688], %r3868;
	st.shared.u32 	[%r3388+4352], %r3867;
	st.shared.u32 	[%r3388+4880], %r3866;
	st.shared.u32 	[%r3388+4384], %r3865;
	st.shared.u32 	[%r3388+4912], %r3864;
	st.shared.u32 	[%r3388+8576], %r3839;
	st.shared.u32 	[%r3388+9104], %r3838;
	st.shared.u32 	[%r3388+8608], %r3837;
	st.shared.u32 	[%r3388+9136], %r3836;
	st.shared.u32 	[%r3388+12800], %r3835;
	st.shared.u32 	[%r3388+13328], %r3834;
	st.shared.u32 	[%r3388+12832], %r3833;
	st.shared.u32 	[%r3388+13360], %r3832;
	st.shared.u32 	[%r3388+17024], %r3807;
	st.shared.u32 	[%r3388+17552], %r3806;
	st.shared.u32 	[%r3388+17056], %r3805;
	st.shared.u32 	[%r3388+17584], %r3804;
	st.shared.u32 	[%r3388+21248], %r3803;
	st.shared.u32 	[%r3388+21776], %r3802;
	st.shared.u32 	[%r3388+21280], %r3801;
	st.shared.u32 	[%r3388+21808], %r3800;
	st.shared.u32 	[%r3388+25472], %r3775;
	st.shared.u32 	[%r3388+26000], %r3774;
	st.shared.u32 	[%r3388+25504], %r3773;
	st.shared.u32 	[%r3388+26032], %r3772;
	st.shared.u32 	[%r3388+29696], %r3771;
	st.shared.u32 	[%r3388+30224], %r3770;
	st.shared.u32 	[%r3388+29728], %r3769;
	st.shared.u32 	[%r3388+30256], %r3768;
	st.shared.u32 	[%r3388+192], %r3863;
	st.shared.u32 	[%r3388+720], %r3862;
	st.shared.u32 	[%r3388+224], %r3861;
	st.shared.u32 	[%r3388+752], %r3860;
	st.shared.u32 	[%r3388+4416], %r3859;
	st.shared.u32 	[%r3388+4944], %r3858;
	st.shared.u32 	[%r3388+4448], %r3857;
	st.shared.u32 	[%r3388+4976], %r3856;
	st.shared.u32 	[%r3388+8640], %r3831;
	st.shared.u32 	[%r3388+9168], %r3830;
	st.shared.u32 	[%r3388+8672], %r3829;
	st.shared.u32 	[%r3388+9200], %r3828;
	st.shared.u32 	[%r3388+12864], %r3827;
	st.shared.u32 	[%r3388+13392], %r3826;
	st.shared.u32 	[%r3388+12896], %r3825;
	st.shared.u32 	[%r3388+13424], %r3824;
	st.shared.u32 	[%r3388+17088], %r3799;
	st.shared.u32 	[%r3388+17616], %r3798;
	st.shared.u32 	[%r3388+17120], %r3797;
	st.shared.u32 	[%r3388+17648], %r3796;
	st.shared.u32 	[%r3388+21312], %r3795;
	st.shared.u32 	[%r3388+21840], %r3794;
	st.shared.u32 	[%r3388+21344], %r3793;
	st.shared.u32 	[%r3388+21872], %r3792;
	st.shared.u32 	[%r3388+25536], %r3767;
	st.shared.u32 	[%r3388+26064], %r3766;
	st.shared.u32 	[%r3388+25568], %r3765;
	st.shared.u32 	[%r3388+26096], %r3764;
	st.shared.u32 	[%r3388+29760], %r3763;
	st.shared.u32 	[%r3388+30288], %r3762;
	st.shared.u32 	[%r3388+29792], %r3761;
	st.shared.u32 	[%r3388+30320], %r3760;
	bar.sync 	0;
	mul.lo.s32 	%r3389, %r3430, %r3429;
	mul.lo.s32 	%r3390, %r3389, %r1;
	cvt.s64.s32 	%rd97, %r3390;
	shl.b32 	%r3391, %r2, 7;
	cvt.u64.u32 	%rd98, %r3391;
	mov.u32 	%r3392, %ctaid.x;
	mul.lo.s32 	%r3393, %r3392, %r3429;
	shl.b32 	%r3394, %r3393, 7;
	cvt.s64.s32 	%rd99, %r3394;
	add.s64 	%rd100, %rd97, %rd99;
	add.s64 	%rd9, %rd100, %rd98;
	mad.lo.s32 	%r3395, %r3383, 528, %r3385;
	and.b32  	%r3396, %r740, 31;
	shl.b32 	%r3397, %r740, 2;
	and.b32  	%r3398, %r3397, 124;
	add.s32 	%r741, %r3395, %r3398;
	ld.shared.f32 	%f1, [%r741];
	// begin inline asm
	{  cvt.rn.f16.f32 %rs257, %f1;}

	// end inline asm
	mad.lo.s32 	%r3399, %r3383, %r3429, %r3396;
	cvt.s64.s32 	%rd101, %r3399;
	add.s64 	%rd102, %rd9, %rd101;
	cvta.to.global.u64 	%rd10, %rd230;
	shl.b64 	%rd103, %rd102, 1;
	add.s64 	%rd104, %rd10, %rd103;
	st.global.u16 	[%rd104], %rs257;
	ld.shared.f32 	%f2, [%r741+128];
	// begin inline asm
	{  cvt.rn.f16.f32 %rs258, %f2;}

	// end inline asm
	st.global.u16 	[%rd104+64], %rs258;
	ld.shared.f32 	%f3, [%r741+256];
	// begin inline asm
	{  cvt.rn.f16.f32 %rs259, %f3;}

	// end inline asm
	st.global.u16 	[%rd104+128], %rs259;
	ld.shared.f32 	%f4, [%r741+384];
	// begin inline asm
	{  cvt.rn.f16.f32 %rs260, %f4;}

	// end inline asm
	st.global.u16 	[%rd104+192], %rs260;
	shl.b32 	%r742, %r3429, 2;
	ld.shared.f32 	%f5, [%r741+2112];
	// begin inline asm
	{  cvt.rn.f16.f32 %rs261, %f5;}

	// end inline asm
	add.s32 	%r3400, %r3399, %r742;
	cvt.s64.s32 	%rd105, %r3400;
	add.s64 	%rd106, %rd9, %rd105;
	shl.b64 	%rd107, %rd106, 1;
	add.s64 	%rd108, %rd10, %rd107;
	st.global.u16 	[%rd108], %rs261;
	ld.shared.f32 	%f6, [%r741+2240];
	// begin inline asm
	{  cvt.rn.f16.f32 %rs262, %f6;}

	// end inline asm
	st.global.u16 	[%rd108+64], %rs262;
	ld.shared.f32 	%f7, [%r741+2368];
	// begin inline asm
	{  cvt.rn.f16.f32 %rs263, %f7;}

	// end inline asm
	st.global.u16 	[%rd108+128], %rs263;
	ld.shared.f32 	%f8, [%r741+2496];
	// begin inline asm
	{  cvt.rn.f16.f32 %rs264, %f8;}

	// end inline asm
	st.global.u16 	[%rd108+192], %rs264;
	shl.b32 	%r743, %r3429, 3;
	ld.shared.f32 	%f9, [%r741+4224];
	// begin inline asm
	{  cvt.rn.f16.f32 %rs265, %f9;}

	// end inline asm
	add.s32 	%r3401, %r3399, %r743;
	cvt.s64.s32 	%rd109, %r3401;
	add.s64 	%rd110, %rd9, %rd109;
	shl.b64 	%rd111, %rd110, 1;
	add.s64 	%rd112, %rd10, %rd111;
	st.global.u16 	[%rd112], %rs265;
	ld.shared.f32 	%f10, [%r741+4352];
	// begin inline asm
	{  cvt.rn.f16.f32 %rs266, %f10;}

	// end inline asm
	st.global.u16 	[%rd112+64], %rs266;
	ld.shared.f32 	%f11, [%r741+4480];
	// begin inline asm
	{  cvt.rn.f16.f32 %rs267, %f11;}

	// end inline asm
	st.global.u16 	[%rd112+128], %rs267;
	ld.shared.f32 	%f12, [%r741+4608];
	// begin inline asm
	{  cvt.rn.f16.f32 %rs268, %f12;}

	// end inline asm
	st.global.u16 	[%rd112+192], %rs268;
	ld.shared.f32 	%f13, [%r741+6336];
	// begin inline asm
	{  cvt.rn.f16.f32 %rs269, %f13;}

	// end inline asm
	add.s32 	%r3402, %r3401, %r742;
	cvt.s64.s32 	%rd113, %r3402;
	add.s64 	%rd114, %rd9, %rd113;
	shl.b64 	%rd115, %rd114, 1;
	add.s64 	%rd116, %rd10, %rd115;
	st.global.u16 	[%rd116], %rs269;
	ld.shared.f32 	%f14, [%r741+6464];
	// begin inline asm
	{  cvt.rn.f16.f32 %rs270, %f14;}

	// end inline asm
	st.global.u16 	[%rd116+64], %rs270;
	ld.shared.f32 	%f15, [%r741+6592];
	// begin inline asm
	{  cvt.rn.f16.f32 %rs271, %f15;}

	// end inline asm
	st.global.u16 	[%rd116+128], %rs271;
	ld.shared.f32 	%f16, [%r741+6720];
	// begin inline asm
	{  cvt.rn.f16.f32 %rs272, %f16;}

	// end inline asm
	st.global.u16 	[%rd116+192], %rs272;
	shl.b32 	%r744, %r3429, 4;
	ld.shared.f32 	%f17, [%r741+8448];
	// begin inline asm
	{  cvt.rn.f16.f32 %rs273, %f17;}

	// end inline asm
	add.s32 	%r3403, %r3399, %r744;
	cvt.s64.s32 	%rd117, %r3403;
	add.s64 	%rd118, %rd9, %rd117;
	shl.b64 	%rd119, %rd118, 1;
	add.s64 	%rd120, %rd10, %rd119;
	st.global.u16 	[%rd120], %rs273;
	ld.shared.f32 	%f18, [%r741+8576];
	// begin inline asm
	{  cvt.rn.f16.f32 %rs274, %f18;}

	// end inline asm
	st.global.u16 	[%rd120+64], %rs274;
	ld.shared.f32 	%f19, [%r741+8704];
	// begin inline asm
	{  cvt.rn.f16.f32 %rs275, %f19;}

	// end inline asm
	st.global.u16 	[%rd120+128], %rs275;
	ld.shared.f32 	%f20, [%r741+8832];
	// begin inline asm
	{  cvt.rn.f16.f32 %rs276, %f20;}

	// end inline asm
	st.global.u16 	[%rd120+192], %rs276;
	ld.shared.f32 	%f21, [%r741+10560];
	// begin inline asm
	{  cvt.rn.f16.f32 %rs277, %f21;}

	// end inline asm
	add.s32 	%r3404, %r3403, %r742;
	cvt.s64.s32 	%rd121, %r3404;
	add.s64 	%rd122, %rd9, %rd121;
	shl.b64 	%rd123, %rd122, 1;
	add.s64 	%rd124, %rd10, %rd123;
	st.global.u16 	[%rd124], %rs277;
	ld.shared.f32 	%f22, [%r741+10688];
	// begin inline asm
	{  cvt.rn.f16.f32 %rs278, %f22;}

	// end inline asm
	st.global.u16 	[%rd124+64], %rs278;
	ld.shared.f32 	%f23, [%r741+10816];
	// begin inline asm
	{  cvt.rn.f16.f32 %rs279, %f23;}

	// end inline asm
	st.global.u16 	[%rd124+128], %rs279;
	ld.shared.f32 	%f24, [%r741+10944];
	// begin inline asm
	{  cvt.rn.f16.f32 %rs280, %f24;}

	// end inline asm
	st.global.u16 	[%rd124+192], %rs280;
	ld.shared.f32 	%f25, [%r741+12672];
	// begin inline asm
	{  cvt.rn.f16.f32 %rs281, %f25;}

	// end inline asm
	add.s32 	%r3405, %r3403, %r743;
	cvt.s64.s32 	%rd125, %r3405;
	add.s64 	%rd126, %rd9, %rd125;
	shl.b64 	%rd127, %rd126, 1;
	add.s64 	%rd128, %rd10, %rd127;
	st.global.u16 	[%rd128], %rs281;
	ld.shared.f32 	%f26, [%r741+12800];
	// begin inline asm
	{  cvt.rn.f16.f32 %rs282, %f26;}

	// end inline asm
	st.global.u16 	[%rd128+64], %rs282;
	ld.shared.f32 	%f27, [%r741+12928];
	// begin inline asm
	{  cvt.rn.f16.f32 %rs283, %f27;}

	// end inline asm
	st.global.u16 	[%rd128+128], %rs283;
	ld.shared.f32 	%f28, [%r741+13056];
	// begin inline asm
	{  cvt.rn.f16.f32 %rs284, %f28;}

	// end inline asm
	st.global.u16 	[%rd128+192], %rs284;
	ld.shared.f32 	%f29, [%r741+14784];
	// begin inline asm
	{  cvt.rn.f16.f32 %rs285, %f29;}

	// end inline asm
	add.s32 	%r3406, %r3405, %r742;
	cvt.s64.s32 	%rd129, %r3406;
	add.s64 	%rd130, %rd9, %rd129;
	shl.b64 	%rd131, %rd130, 1;
	add.s64 	%rd132, %rd10, %rd131;
	st.global.u16 	[%rd132], %rs285;
	ld.shared.f32 	%f30, [%r741+14912];
	// begin inline asm
	{  cvt.rn.f16.f32 %rs286, %f30;}

	// end inline asm
	st.global.u16 	[%rd132+64], %rs286;
	ld.shared.f32 	%f31, [%r741+15040];
	// begin inline asm
	{  cvt.rn.f16.f32 %rs287, %f31;}

	// end inline asm
	st.global.u16 	[%rd132+128], %rs287;
	ld.shared.f32 	%f32, [%r741+15168];
	// begin inline asm
	{  cvt.rn.f16.f32 %rs288, %f32;}

	// end inline asm
	st.global.u16 	[%rd132+192], %rs288;
	shl.b32 	%r3407, %r3429, 5;
	ld.shared.f32 	%f33, [%r741+16896];
	// begin inline asm
	{  cvt.rn.f16.f32 %rs289, %f33;}

	// end inline asm
	add.s32 	%r3408, %r3399, %r3407;
	cvt.s64.s32 	%rd133, %r3408;
	add.s64 	%rd134, %rd9, %rd133;
	shl.b64 	%rd135, %rd134, 1;
	add.s64 	%rd136, %rd10, %rd135;
	st.global.u16 	[%rd136], %rs289;
	ld.shared.f32 	%f34, [%r741+17024];
	// begin inline asm
	{  cvt.rn.f16.f32 %rs290, %f34;}

	// end inline asm
	st.global.u16 	[%rd136+64], %rs290;
	ld.shared.f32 	%f35, [%r741+17152];
	// begin inline asm
	{  cvt.rn.f16.f32 %rs291, %f35;}

	// end inline asm
	st.global.u16 	[%rd136+128], %rs291;
	ld.shared.f32 	%f36, [%r741+17280];
	// begin inline asm
	{  cvt.rn.f16.f32 %rs292, %f36;}

	// end inline asm
	st.global.u16 	[%rd136+192], %rs292;
	ld.shared.f32 	%f37, [%r741+19008];
	// begin inline asm
	{  cvt.rn.f16.f32 %rs293, %f37;}

	// end inline asm
	add.s32 	%r3409, %r3408, %r742;
	cvt.s64.s32 	%rd137, %r3409;
	add.s64 	%rd138, %rd9, %rd137;
	shl.b64 	%rd139, %rd138, 1;
	add.s64 	%rd140, %rd10, %rd139;
	st.global.u16 	[%rd140], %rs293;
	ld.shared.f32 	%f38, [%r741+19136];
	// begin inline asm
	{  cvt.rn.f16.f32 %rs294, %f38;}

	// end inline asm
	st.global.u16 	[%rd140+64], %rs294;
	ld.shared.f32 	%f39, [%r741+19264];
	// begin inline asm
	{  cvt.rn.f16.f32 %rs295, %f39;}

	// end inline asm
	st.global.u16 	[%rd140+128], %rs295;
	ld.shared.f32 	%f40, [%r741+19392];
	// begin inline asm
	{  cvt.rn.f16.f32 %rs296, %f40;}

	// end inline asm
	st.global.u16 	[%rd140+192], %rs296;
	ld.shared.f32 	%f41, [%r741+21120];
	// begin inline asm
	{  cvt.rn.f16.f32 %rs297, %f41;}

	// end inline asm
	add.s32 	%r3410, %r3408, %r743;
	cvt.s64.s32 	%rd141, %r3410;
	add.s64 	%rd142, %rd9, %rd141;
	shl.b64 	%rd143, %rd142, 1;
	add.s64 	%rd144, %rd10, %rd143;
	st.global.u16 	[%rd144], %rs297;
	ld.shared.f32 	%f42, [%r741+21248];
	// begin inline asm
	{  cvt.rn.f16.f32 %rs298, %f42;}

	// end inline asm
	st.global.u16 	[%rd144+64], %rs298;
	ld.shared.f32 	%f43, [%r741+21376];
	// begin inline asm
	{  cvt.rn.f16.f32 %rs299, %f43;}

	// end inline asm
	st.global.u16 	[%rd144+128], %rs299;
	ld.shared.f32 	%f44, [%r741+21504];
	// begin inline asm
	{  cvt.rn.f16.f32 %rs300, %f44;}

	// end inline asm
	st.global.u16 	[%rd144+192], %rs300;
	ld.shared.f32 	%f45, [%r741+23232];
	// begin inline asm
	{  cvt.rn.f16.f32 %rs301, %f45;}

	// end inline asm
	add.s32 	%r3411, %r3410, %r742;
	cvt.s64.s32 	%rd145, %r3411;
	add.s64 	%rd146, %rd9, %rd145;
	shl.b64 	%rd147, %rd146, 1;
	add.s64 	%rd148, %rd10, %rd147;
	st.global.u16 	[%rd148], %rs301;
	ld.shared.f32 	%f46, [%r741+23360];
	// begin inline asm
	{  cvt.rn.f16.f32 %rs302, %f46;}

	// end inline asm
	st.global.u16 	[%rd148+64], %rs302;
	ld.shared.f32 	%f47, [%r741+23488];
	// begin inline asm
	{  cvt.rn.f16.f32 %rs303, %f47;}

	// end inline asm
	st.global.u16 	[%rd148+128], %rs303;
	ld.shared.f32 	%f48, [%r741+23616];
	// begin inline asm
	{  cvt.rn.f16.f32 %rs304, %f48;}

	// end inline asm
	st.global.u16 	[%rd148+192], %rs304;
	ld.shared.f32 	%f49, [%r741+25344];
	// begin inline asm
	{  cvt.rn.f16.f32 %rs305, %f49;}

	// end inline asm
	add.s32 	%r3412, %r3408, %r744;
	cvt.s64.s32 	%rd149, %r3412;
	add.s64 	%rd150, %rd9, %rd149;
	shl.b64 	%rd151, %rd150, 1;
	add.s64 	%rd152, %rd10, %rd151;
	st.global.u16 	[%rd152], %rs305;
	ld.shared.f32 	%f50, [%r741+25472];
	// begin inline asm
	{  cvt.rn.f16.f32 %rs306, %f50;}

	// end inline asm
	st.global.u16 	[%rd152+64], %rs306;
	ld.shared.f32 	%f51, [%r741+25600];
	// begin inline asm
	{  cvt.rn.f16.f32 %rs307, %f51;}

	// end inline asm
	st.global.u16 	[%rd152+128], %rs307;
	ld.shared.f32 	%f52, [%r741+25728];
	// begin inline asm
	{  cvt.rn.f16.f32 %rs308, %f52;}

	// end inline asm
	st.global.u16 	[%rd152+192], %rs308;
	ld.shared.f32 	%f53, [%r741+27456];
	// begin inline asm
	{  cvt.rn.f16.f32 %rs309, %f53;}

	// end inline asm
	add.s32 	%r3413, %r3412, %r742;
	cvt.s64.s32 	%rd153, %r3413;
	add.s64 	%rd154, %rd9, %rd153;
	shl.b64 	%rd155, %rd154, 1;
	add.s64 	%rd156, %rd10, %rd155;
	st.global.u16 	[%rd156], %rs309;
	ld.shared.f32 	%f54, [%r741+27584];
	// begin inline asm
	{  cvt.rn.f16.f32 %rs310, %f54;}

	// end inline asm
	st.global.u16 	[%rd156+64], %rs310;
	ld.shared.f32 	%f55, [%r741+27712];
	// begin inline asm
	{  cvt.rn.f16.f32 %rs311, %f55;}

	// end inline asm
	st.global.u16 	[%rd156+128], %rs311;
	ld.shared.f32 	%f56, [%r741+27840];
	// begin inline asm
	{  cvt.rn.f16.f32 %rs312, %f56;}

	// end inline asm
	st.global.u16 	[%rd156+192], %rs312;
	ld.shared.f32 	%f57, [%r741+29568];
	// begin inline asm
	{  cvt.rn.f16.f32 %rs313, %f57;}

	// end inline asm
	add.s32 	%r3414, %r3412, %r743;
	cvt.s64.s32 	%rd157, %r3414;
	add.s64 	%rd158, %rd9, %rd157;
	shl.b64 	%rd159, %rd158, 1;
	add.s64 	%rd160, %rd10, %rd159;
	st.global.u16 	[%rd160], %rs313;
	ld.shared.f32 	%f58, [%r741+29696];
	// begin inline asm
	{  cvt.rn.f16.f32 %rs314, %f58;}

	// end inline asm
	st.global.u16 	[%rd160+64], %rs314;
	ld.shared.f32 	%f59, [%r741+29824];
	// begin inline asm
	{  cvt.rn.f16.f32 %rs315, %f59;}

	// end inline asm
	st.global.u16 	[%rd160+128], %rs315;
	ld.shared.f32 	%f60, [%r741+29952];
	// begin inline asm
	{  cvt.rn.f16.f32 %rs316, %f60;}

	// end inline asm
	st.global.u16 	[%rd160+192], %rs316;
	ld.shared.f32 	%f61, [%r741+31680];
	// begin inline asm
	{  cvt.rn.f16.f32 %rs317, %f61;}

	// end inline asm
	add.s32 	%r3415, %r3414, %r742;
	cvt.s64.s32 	%rd161, %r3415;
	add.s64 	%rd162, %rd9, %rd161;
	shl.b64 	%rd163, %rd162, 1;
	add.s64 	%rd164, %rd10, %rd163;
	st.global.u16 	[%rd164], %rs317;
	ld.shared.f32 	%f62, [%r741+31808];
	// begin inline asm
	{  cvt.rn.f16.f32 %rs318, %f62;}

	// end inline asm
	st.global.u16 	[%rd164+64], %rs318;
	ld.shared.f32 	%f63, [%r741+31936];
	// begin inline asm
	{  cvt.rn.f16.f32 %rs319, %f63;}

	// end inline asm
	st.global.u16 	[%rd164+128], %rs319;
	ld.shared.f32 	%f64, [%r741+32064];
	// begin inline asm
	{  cvt.rn.f16.f32 %rs320, %f64;}

	// end inline asm
	st.global.u16 	[%rd164+192], %rs320;
	shl.b32 	%r3416, %r3429, 6;
	ld.shared.f32 	%f65, [%r741+33792];
	// begin inline asm
	{  cvt.rn.f16.f32 %rs321, %f65;}

	// end inline asm
	add.s32 	%r3417, %r3399, %r3416;
	cvt.s64.s32 	%rd165, %r3417;
	add.s64 	%rd166, %rd9, %rd165;
	shl.b64 	%rd167, %rd166, 1;
	add.s64 	%rd168, %rd10, %rd167;
	st.global.u16 	[%rd168], %rs321;
	ld.shared.f32 	%f66, [%r741+33920];
	// begin inline asm
	{  cvt.rn.f16.f32 %rs322, %f66;}

	// end inline asm
	st.global.u16 	[%rd168+64], %rs322;
	ld.shared.f32 	%f67, [%r741+34048];
	// begin inline asm
	{  cvt.rn.f16.f32 %rs323, %f67;}

	// end inline asm
	st.global.u16 	[%rd168+128], %rs323;
	ld.shared.f32 	%f68, [%r741+34176];
	// begin inline asm
	{  cvt.rn.f16.f32 %rs324, %f68;}

	// end inline asm
	st.global.u16 	[%rd168+192], %rs324;
	ld.shared.f32 	%f69, [%r741+35904];
	// begin inline asm
	{  cvt.rn.f16.f32 %rs325, %f69;}

	// end inline asm
	add.s32 	%r3418, %r3417, %r742;
	cvt.s64.s32 	%rd169, %r3418;
	add.s64 	%rd170, %rd9, %rd169;
	shl.b64 	%rd171, %rd170, 1;
	add.s64 	%rd172, %rd10, %rd171;
	st.global.u16 	[%rd172], %rs325;
	ld.shared.f32 	%f70, [%r741+36032];
	// begin inline asm
	{  cvt.rn.f16.f32 %rs326, %f70;}

	// end inline asm
	st.global.u16 	[%rd172+64], %rs326;
	ld.shared.f32 	%f71, [%r741+36160];
	// begin inline asm
	{  cvt.rn.f16.f32 %rs327, %f71;}

	// end inline asm
	st.global.u16 	[%rd172+128], %rs327;
	ld.shared.f32 	%f72, [%r741+36288];
	// begin inline asm
	{  cvt.rn.f16.f32 %rs328, %f72;}

	// end inline asm
	st.global.u16 	[%rd172+192], %rs328;
	ld.shared.f32 	%f73, [%r741+38016];
	// begin inline asm
	{  cvt.rn.f16.f32 %rs329, %f73;}

	// end inline asm
	add.s32 	%r3419, %r3417, %r743;
	cvt.s64.s32 	%rd173, %r3419;
	add.s64 	%rd174, %rd9, %rd173;
	shl.b64 	%rd175, %rd174, 1;
	add.s64 	%rd176, %rd10, %rd175;
	st.global.u16 	[%rd176], %rs329;
	ld.shared.f32 	%f74, [%r741+38144];
	// begin inline asm
	{  cvt.rn.f16.f32 %rs330, %f74;}

	// end inline asm
	st.global.u16 	[%rd176+64], %rs330;
	ld.shared.f32 	%f75, [%r741+38272];
	// begin inline asm
	{  cvt.rn.f16.f32 %rs331, %f75;}

	// end inline asm
	st.global.u16 	[%rd176+128], %rs331;
	ld.shared.f32 	%f76, [%r741+38400];
	// begin inline asm
	{  cvt.rn.f16.f32 %rs332, %f76;}

	// end inline asm
	st.global.u16 	[%rd176+192], %rs332;
	ld.shared.f32 	%f77, [%r741+40128];
	// begin inline asm
	{  cvt.rn.f16.f32 %rs333, %f77;}

	// end inline asm
	add.s32 	%r3420, %r3419, %r742;
	cvt.s64.s32 	%rd177, %r3420;
	add.s64 	%rd178, %rd9, %rd177;
	shl.b64 	%rd179, %rd178, 1;
	add.s64 	%rd180, %rd10, %rd179;
	st.global.u16 	[%rd180], %rs333;
	ld.shared.f32 	%f78, [%r741+40256];
	// begin inline asm
	{  cvt.rn.f16.f32 %rs334, %f78;}

	// end inline asm
	st.global.u16 	[%rd180+64], %rs334;
	ld.shared.f32 	%f79, [%r741+40384];
	// begin inline asm
	{  cvt.rn.f16.f32 %rs335, %f79;}

	// end inline asm
	st.global.u16 	[%rd180+128], %rs335;
	ld.shared.f32 	%f80, [%r741+40512];
	// begin inline asm
	{  cvt.rn.f16.f32 %rs336, %f80;}

	// end inline asm
	st.global.u16 	[%rd180+192], %rs336;
	ld.shared.f32 	%f81, [%r741+42240];
	// begin inline asm
	{  cvt.rn.f16.f32 %rs337, %f81;}

	// end inline asm
	add.s32 	%r3421, %r3417, %r744;
	cvt.s64.s32 	%rd181, %r3421;
	add.s64 	%rd182, %rd9, %rd181;
	shl.b64 	%rd183, %rd182, 1;
	add.s64 	%rd184, %rd10, %rd183;
	st.global.u16 	[%rd184], %rs337;
	ld.shared.f32 	%f82, [%r741+42368];
	// begin inline asm
	{  cvt.rn.f16.f32 %rs338, %f82;}

	// end inline asm
	st.global.u16 	[%rd184+64], %rs338;
	ld.shared.f32 	%f83, [%r741+42496];
	// begin inline asm
	{  cvt.rn.f16.f32 %rs339, %f83;}

	// end inline asm
	st.global.u16 	[%rd184+128], %rs339;
	ld.shared.f32 	%f84, [%r741+42624];
	// begin inline asm
	{  cvt.rn.f16.f32 %rs340, %f84;}

	// end inline asm
	st.global.u16 	[%rd184+192], %rs340;
	ld.shared.f32 	%f85, [%r741+44352];
	// begin inline asm
	{  cvt.rn.f16.f32 %rs341, %f85;}

	// end inline asm
	add.s32 	%r3422, %r3421, %r742;
	cvt.s64.s32 	%rd185, %r3422;
	add.s64 	%rd186, %rd9, %rd185;
	shl.b64 	%rd187, %rd186, 1;
	add.s64 	%rd188, %rd10, %rd187;
	st.global.u16 	[%rd188], %rs341;
	ld.shared.f32 	%f86, [%r741+44480];
	// begin inline asm
	{  cvt.rn.f16.f32 %rs342, %f86;}

	// end inline asm
	st.global.u16 	[%rd188+64], %rs342;
	ld.shared.f32 	%f87, [%r741+44608];
	// begin inline asm
	{  cvt.rn.f16.f32 %rs343, %f87;}

	// end inline asm
	st.global.u16 	[%rd188+128], %rs343;
	ld.shared.f32 	%f88, [%r741+44736];
	// begin inline asm
	{  cvt.rn.f16.f32 %rs344, %f88;}

	// end inline asm
	st.global.u16 	[%rd188+192], %rs344;
	ld.shared.f32 	%f89, [%r741+46464];
	// begin inline asm
	{  cvt.rn.f16.f32 %rs345, %f89;}

	// end inline asm
	add.s32 	%r3423, %r3421, %r743;
	cvt.s64.s32 	%rd189, %r3423;
	add.s64 	%rd190, %rd9, %rd189;
	shl.b64 	%rd191, %rd190, 1;
	add.s64 	%rd192, %rd10, %rd191;
	st.global.u16 	[%rd192], %rs345;
	ld.shared.f32 	%f90, [%r741+46592];
	// begin inline asm
	{  cvt.rn.f16.f32 %rs346, %f90;}

	// end inline asm
	st.global.u16 	[%rd192+64], %rs346;
	ld.shared.f32 	%f91, [%r741+46720];
	// begin inline asm
	{  cvt.rn.f16.f32 %rs347, %f91;}

	// end inline asm
	st.global.u16 	[%rd192+128], %rs347;
	ld.shared.f32 	%f92, [%r741+46848];
	// begin inline asm
	{  cvt.rn.f16.f32 %rs348, %f92;}

	// end inline asm
	st.global.u16 	[%rd192+192], %rs348;
	ld.shared.f32 	%f93, [%r741+48576];
	// begin inline asm
	{  cvt.rn.f16.f32 %rs349, %f93;}

	// end inline asm
	add.s32 	%r3424, %r3423, %r742;
	cvt.s64.s32 	%rd193, %r3424;
	add.s64 	%rd194, %rd9, %rd193;
	shl.b64 	%rd195, %rd194, 1;
	add.s64 	%rd196, %rd10, %rd195;
	st.global.u16 	[%rd196], %rs349;
	ld.shared.f32 	%f94, [%r741+48704];
	// begin inline asm
	{  cvt.rn.f16.f32 %rs350, %f94;}

	// end inline asm
	st.global.u16 	[%rd196+64], %rs350;
	ld.shared.f32 	%f95, [%r741+48832];
	// begin inline asm
	{  cvt.rn.f16.f32 %rs351, %f95;}

	// end inline asm
	st.global.u16 	[%rd196+128], %rs351;
	ld.shared.f32 	%f96, [%r741+48960];
	// begin inline asm
	{  cvt.rn.f16.f32 %rs352, %f96;}

	// end inline asm
	st.global.u16 	[%rd196+192], %rs352;
	ld.shared.f32 	%f97, [%r741+50688];
	// begin inline asm
	{  cvt.rn.f16.f32 %rs353, %f97;}

	// end inline asm
	add.s32 	%r745, %r3417, %r3407;
	cvt.s64.s32 	%rd197, %r745;
	add.s64 	%rd198, %rd9, %rd197;
	shl.b64 	%rd199, %rd198, 1;
	add.s64 	%rd200, %rd10, %rd199;
	st.global.u16 	[%rd200], %rs353;
	ld.shared.f32 	%f98, [%r741+50816];
	// begin inline asm
	{  cvt.rn.f16.f32 %rs354, %f98;}

	// end inline asm
	st.global.u16 	[%rd200+64], %rs354;
	ld.shared.f32 	%f99, [%r741+50944];
	// begin inline asm
	{  cvt.rn.f16.f32 %rs355, %f99;}

	// end inline asm
	st.global.u16 	[%rd200+128], %rs355;
	ld.shared.f32 	%f100, [%r741+51072];
	// begin inline asm
	{  cvt.rn.f16.f32 %rs356, %f100;}

	// end inline asm
	st.global.u16 	[%rd200+192], %rs356;
	setp.gt.u32 	%p83, %r740, 895;
	@%p83 bra 	$L__BB5_79;
	ld.shared.f32 	%f101, [%r741+52800];
	// begin inline asm
	{  cvt.rn.f16.f32 %rs357, %f101;}

	// end inline asm
	add.s32 	%r3425, %r745, %r742;
	cvt.s64.s32 	%rd201, %r3425;
	add.s64 	%rd202, %rd9, %rd201;
	shl.b64 	%rd203, %rd202, 1;
	add.s64 	%rd204, %rd10, %rd203;
	st.global.u16 	[%rd204], %rs357;
	ld.shared.f32 	%f102, [%r741+52928];
	// begin inline asm
	{  cvt.rn.f16.f32 %rs358, %f102;}

	// end inline asm
	st.global.u16 	[%rd204+64], %rs358;
	ld.shared.f32 	%f103, [%r741+53056];
	// begin inline asm
	{  cvt.rn.f16.f32 %rs359, %f103;}

	// end inline asm
	st.global.u16 	[%rd204+128], %rs359;
	ld.shared.f32 	%f104, [%r741+53184];
	// begin inline asm
	{  cvt.rn.f16.f32 %rs360, %f104;}

	// end inline asm
	st.global.u16 	[%rd204+192], %rs360;
	setp.gt.u32 	%p84, %r740, 767;
	@%p84 bra 	$L__BB5_79;
	ld.shared.f32 	%f105, [%r741+54912];
	// begin inline asm
	{  cvt.rn.f16.f32 %rs361, %f105;}

	// end inline asm
	add.s32 	%r746, %r745, %r743;
	cvt.s64.s32 	%rd205, %r746;
	add.s64 	%rd206, %rd9, %rd205;
	shl.b64 	%rd207, %rd206, 1;
	add.s64 	%rd208, %rd10, %rd207;
	st.global.u16 	[%rd208], %rs361;
	ld.shared.f32 	%f106, [%r741+55040];
	// begin inline asm
	{  cvt.rn.f16.f32 %rs362, %f106;}

	// end inline asm
	st.global.u16 	[%rd208+64], %rs362;
	ld.shared.f32 	%f107, [%r741+55168];
	// begin inline asm
	{  cvt.rn.f16.f32 %rs363, %f107;}

	// end inline asm
	st.global.u16 	[%rd208+128], %rs363;
	ld.shared.f32 	%f108, [%r741+55296];
	// begin inline asm
	{  cvt.rn.f16.f32 %rs364, %f108;}

	// end inline asm
	st.global.u16 	[%rd208+192], %rs364;
	setp.gt.u32 	%p85, %r740, 639;
	@%p85 bra 	$L__BB5_79;
	setp.gt.u32 	%p86, %r740, 511;
	ld.shared.f32 	%f109, [%r741+57024];
	// begin inline asm
	{  cvt.rn.f16.f32 %rs365, %f109;}

	// end inline asm
	add.s32 	%r3426, %r746, %r742;
	cvt.s64.s32 	%rd209, %r3426;
	add.s64 	%rd210, %rd9, %rd209;
	shl.b64 	%rd211, %rd210, 1;
	add.s64 	%rd212, %rd10, %rd211;
	st.global.u16 	[%rd212], %rs365;
	ld.shared.f32 	%f110, [%r741+57152];
	// begin inline asm
	{  cvt.rn.f16.f32 %rs366, %f110;}

	// end inline asm
	st.global.u16 	[%rd212+64], %rs366;
	ld.shared.f32 	%f111, [%r741+57280];
	// begin inline asm
	{  cvt.rn.f16.f32 %rs367, %f111;}

	// end inline asm
	st.global.u16 	[%rd212+128], %rs367;
	ld.shared.f32 	%f112, [%r741+57408];
	// begin inline asm
	{  cvt.rn.f16.f32 %rs368, %f112;}

	// end inline asm
	st.global.u16 	[%rd212+192], %rs368;
	@%p86 bra 	$L__BB5_79;
	setp.gt.u32 	%p87, %r740, 383;
	ld.shared.f32 	%f113, [%r741+59136];
	// begin inline asm
	{  cvt.rn.f16.f32 %rs369, %f113;}

	// end inline asm
	add.s32 	%r747, %r745, %r744;
	cvt.s64.s32 	%rd213, %r747;
	add.s64 	%rd214, %rd9, %rd213;
	shl.b64 	%rd215, %rd214, 1;
	add.s64 	%rd216, %rd10, %rd215;
	st.global.u16 	[%rd216], %rs369;
	ld.shared.f32 	%f114, [%r741+59264];
	// begin inline asm
	{  cvt.rn.f16.f32 %rs370, %f114;}

	// end inline asm
	st.global.u16 	[%rd216+64], %rs370;
	ld.shared.f32 	%f115, [%r741+59392];
	// begin inline asm
	{  cvt.rn.f16.f32 %rs371, %f115;}

	// end inline asm
	st.global.u16 	[%rd216+128], %rs371;
	ld.shared.f32 	%f116, [%r741+59520];
	// begin inline asm
	{  cvt.rn.f16.f32 %rs372, %f116;}

	// end inline asm
	st.global.u16 	[%rd216+192], %rs372;
	@%p87 bra 	$L__BB5_79;
	setp.gt.u32 	%p88, %r740, 255;
	ld.shared.f32 	%f117, [%r741+61248];
	// begin inline asm
	{  cvt.rn.f16.f32 %rs373, %f117;}

	// end inline asm
	add.s32 	%r3427, %r747, %r742;
	cvt.s64.s32 	%rd217, %r3427;
	add.s64 	%rd218, %rd9, %rd217;
	shl.b64 	%rd219, %rd218, 1;
	add.s64 	%rd220, %rd10, %rd219;
	st.global.u16 	[%rd220], %rs373;
	ld.shared.f32 	%f118, [%r741+61376];
	// begin inline asm
	{  cvt.rn.f16.f32 %rs374, %f118;}

	// end inline asm
	st.global.u16 	[%rd220+64], %rs374;
	ld.shared.f32 	%f119, [%r741+61504];
	// begin inline asm
	{  cvt.rn.f16.f32 %rs375, %f119;}

	// end inline asm
	st.global.u16 	[%rd220+128], %rs375;
	ld.shared.f32 	%f120, [%r741+61632];
	// begin inline asm
	{  cvt.rn.f16.f32 %rs376, %f120;}

	// end inline asm
	st.global.u16 	[%rd220+192], %rs376;
	@%p88 bra 	$L__BB5_79;
	setp.gt.u32 	%p89, %r740, 127;
	ld.shared.f32 	%f121, [%r741+63360];
	// begin inline asm
	{  cvt.rn.f16.f32 %rs377, %f121;}

	// end inline asm
	add.s32 	%r748, %r747, %r743;
	cvt.s64.s32 	%rd221, %r748;
	add.s64 	%rd222, %rd9, %rd221;
	shl.b64 	%rd223, %rd222, 1;
	add.s64 	%rd224, %rd10, %rd223;
	st.global.u16 	[%rd224], %rs377;
	ld.shared.f32 	%f122, [%r741+63488];
	// begin inline asm
	{  cvt.rn.f16.f32 %rs378, %f122;}

	// end inline asm
	st.global.u16 	[%rd224+64], %rs378;
	ld.shared.f32 	%f123, [%r741+63616];
	// begin inline asm
	{  cvt.rn.f16.f32 %rs379, %f123;}

	// end inline asm
	st.global.u16 	[%rd224+128], %rs379;
	ld.shared.f32 	%f124, [%r741+63744];
	// begin inline asm
	{  cvt.rn.f16.f32 %rs380, %f124;}

	// end inline asm
	st.global.u16 	[%rd224+192], %rs380;
	@%p89 bra 	$L__BB5_79;
	ld.shared.f32 	%f125, [%r741+65472];
	// begin inline asm
	{  cvt.rn.f16.f32 %rs381, %f125;}

	// end inline asm
	add.s32 	%r3428, %r748, %r742;
	cvt.s64.s32 	%rd225, %r3428;
	add.s64 	%rd226, %rd9, %rd225;
	shl.b64 	%rd227, %rd226, 1;
	add.s64 	%rd228, %rd10, %rd227;
	st.global.u16 	[%rd228], %rs381;
	ld.shared.f32 	%f126, [%r741+65600];
	// begin inline asm
	{  cvt.rn.f16.f32 %rs382, %f126;}

	// end inline asm
	st.global.u16 	[%rd228+64], %rs382;
	ld.shared.f32 	%f127, [%r741+65728];
	// begin inline asm
	{  cvt.rn.f16.f32 %rs383, %f127;}

	// end inline asm
	st.global.u16 	[%rd228+128], %rs383;
	ld.shared.f32 	%f128, [%r741+65856];
	// begin inline asm
	{  cvt.rn.f16.f32 %rs384, %f128;}

	// end inline asm
	st.global.u16 	[%rd228+192], %rs384;
$L__BB5_79:
	ret;

}


// ===== COMPILED SASS (sm_100) =====

	.target	sm_100

	.elftype	@"ET_EXEC"


//--------------------- .note.nv.tkinfo           --------------------------
	.section	.note.nv.tkinfo,"",@"SHT_NOTE"
	.sectionflags	@"SHF_NOTE_NV_TKINFO"
	.tkinfo
        /*0018*/ 	.word	0x00000002
        /*0030*/ 	.string	""
        /*0030*/ 	.string	"ptxas"
        /*0030*/ 	.string	"Cuda compilation tools, release 13.0, V13.0.88"
        /*0030*/ 	.string	"Build cuda_13.0.r13.0/compiler.36424714_0"
        /*0030*/ 	.string	"-arch sm_100 -m 64 "



//--------------------- .note.nv.cuinfo           --------------------------
	.section	.note.nv.cuinfo,"",@"SHT_NOTE"
	.sectionflags	@"SHF_NOTE_NV_CUINFO"
        /*0018*/ 	.short	0x0002
        /*001a*/ 	.short	0x0064
        /*001c*/ 	.short	0x0082
	.zero		2


//--------------------- .nv.info                  --------------------------
	.section	.nv.info,"",@"SHT_CUDA_INFO"
	.align	4


	//----- nvinfo : EIATTR_REGCOUNT
	.align		4
        /*0000*/ 	.byte	0x04, 0x2f
        /*0002*/ 	.short	(.L_1 - .L_0)
	.align		4
.L_0:
        /*0004*/ 	.word	index@(_ZN15flash_llm_utils16SplitK_ReductionEP6__halfS1_iii)
        /*0008*/ 	.word	0x00000020


	//----- nvinfo : EIATTR_FRAME_SIZE
	.align		4
.L_1:
        /*000c*/ 	.byte	0x04, 0x11
        /*000e*/ 	.short	(.L_3 - .L_2)
	.align		4
.L_2:
        /*0010*/ 	.word	index@(_ZN15flash_llm_utils16SplitK_ReductionEP6__halfS1_iii)
        /*0014*/ 	.word	0x00000000


	//----- nvinfo : EIATTR_REGCOUNT
	.align		4
.L_3:
        /*0018*/ 	.byte	0x04, 0x2f
        /*001a*/ 	.short	(.L_5 - .L_4)
	.align		4
.L_4:
        /*001c*/ 	.word	index@(_ZN15flash_llm_utils11SpMM_KernelINS_12TilingConfigILi4ELi1ELi1ELi1EEENS_18SparseKernelConfigILi96EEEEEvPK6__halfPK5uint4PKiS7_PS5_iiii)
        /*0020*/ 	.word	0x000000a2


	//----- nvinfo : EIATTR_FRAME_SIZE
	.align		4
.L_5:
        /*0024*/ 	.byte	0x04, 0x11
        /*0026*/ 	.short	(.L_7 - .L_6)
	.align		4
.L_6:
        /*0028*/ 	.word	index@(_ZN15flash_llm_utils11SpMM_KernelINS_12TilingConfigILi4ELi1ELi1ELi1EEENS_18SparseKernelConfigILi96EEEEEvPK6__halfPK5uint4PKiS7_PS5_iiii)
        /*002c*/ 	.word	0x00000000


	//----- nvinfo : EIATTR_REGCOUNT
	.align		4
.L_7:
        /*0030*/ 	.byte	0x04, 0x2f
        /*0032*/ 	.short	(.L_9 - .L_8)
	.align		4
.L_8:
        /*0034*/ 	.word	index@(_ZN15flash_llm_utils11SpMM_KernelINS_12TilingConfigILi4ELi1ELi1ELi0EEENS_18SparseKernelConfigILi96EEEEEvPK6__halfPK5uint4PKiS7_PS5_iiii)
        /*0038*/ 	.word	0x000000a8


	//----- nvinfo : EIATTR_FRAME_SIZE
	.align		4
.L_9:
        /*003c*/ 	.byte	0x04, 0x11
        /*003e*/ 	.short	(.L_11 - .L_10)
	.align		4
.L_10:
        /*0040*/ 	.word	index@(_ZN15flash_llm_utils11SpMM_KernelINS_12TilingConfigILi4ELi1ELi1ELi0EEENS_18SparseKernelConfigILi96EEEEEvPK6__halfPK5uint4PKiS7_PS5_iiii)
        /*0044*/ 	.word	0x00000000


	//----- nvinfo : EIATTR_REGCOUNT
	.align		4
.L_11:
        /*0048*/ 	.byte	0x04, 0x2f
        /*004a*/ 	.short	(.L_13 - .L_12)
	.align		4
.L_12:
        /*004c*/ 	.word	index@(_ZN15flash_llm_utils11SpMM_KernelINS_12TilingConfigILi4ELi1ELi2ELi0EEENS_18SparseKernelConfigILi96EEEEEvPK6__halfPK5uint4PKiS7_PS5_iiii)
        /*0050*/ 	.word	0x000000df


	//----- nvinfo : EIATTR_FRAME_SIZE
	.align		4
.L_13:
        /*0054*/ 	.byte	0x04, 0x11
        /*0056*/ 	.short	(.L_15 - .L_14)
	.align		4
.L_14:
        /*0058*/ 	.word	index@(_ZN15flash_llm_utils11SpMM_KernelINS_12TilingConfigILi4ELi1ELi2ELi0EEENS_18SparseKernelConfigILi96EEEEEvPK6__halfPK5uint4PKiS7_PS5_iiii)
        /*005c*/ 	.word	0x00000000


	//----- nvinfo : EIATTR_REGCOUNT
	.align		4
.L_15:
        /*0060*/ 	.byte	0x04, 0x2f
        /*0062*/ 	.short	(.L_17 - .L_16)
	.align		4
.L_16:
        /*0064*/ 	.word	index@(_ZN15flash_llm_utils11SpMM_KernelINS_12TilingConfigILi2ELi2ELi2ELi0EEENS_18SparseKernelConfigILi64EEEEEvPK6__halfPK5uint4PKiS7_PS5_iiii)
        /*0068*/ 	.word	0x000000cb


	//----- nvinfo : EIATTR_FRAME_SIZE
	.align		4
.L_17:
        /*006c*/ 	.byte	0x04, 0x11
        /*006e*/ 	.short	(.L_19 - .L_18)
	.align		4
.L_18:
        /*0070*/ 	.word	index@(_ZN15flash_llm_utils11SpMM_KernelINS_12TilingConfigILi2ELi2ELi2ELi0EEENS_18SparseKernelConfigILi64EEEEEvPK6__halfPK5uint4PKiS7_PS5_iiii)
        /*0074*/ 	.word	0x00000000


	//----- nvinfo : EIATTR_REGCOUNT
	.align		4
.L_19:
        /*0078*/ 	.byte	0x04, 0x2f
        /*007a*/ 	.short	(.L_21 - .L_20)
	.align		4
.L_20:
        /*007c*/ 	.word	index@(_ZN15flash_llm_utils11SpMM_KernelINS_12TilingConfigILi2ELi2ELi4ELi0EEENS_18SparseKernelConfigILi64EEEEEvPK6__halfPK5uint4PKiS7_PS5_iiii)
        /*0080*/ 	.word	0x000000fc


	//----- nvinfo : EIATTR_FRAME_SIZE
	.align		4
.L_21:
        /*0084*/ 	.byte	0x04, 0x11
        /*0086*/ 	.short	(.L_23 - .L_22)
	.align		4
.L_22:
        /*0088*/ 	.word	index@(_ZN15flash_llm_utils11SpMM_KernelINS_12TilingConfigILi2ELi2ELi4ELi0EEENS_18SparseKernelConfigILi64EEEEEvPK6__halfPK5uint4PKiS7_PS5_iiii)
        /*008c*/ 	.word	0x00000000


	//----- nvinfo : EIATTR_MIN_STACK_SIZE
	.align		4
.L_23:
        /*0090*/ 	.byte	0x04, 0x12
        /*0092*/ 	.short	(.L_25 - .L_24)
	.align		4
.L_24:
        /*0094*/ 	.word	index@(_ZN15flash_llm_utils11SpMM_KernelINS_12TilingConfigILi2ELi2ELi4ELi0EEENS_18SparseKernelConfigILi64EEEEEvPK6__halfPK5uint4PKiS7_PS5_iiii)
        /*0098*/ 	.word	0x00000000


	//----- nvinfo : EIATTR_MIN_STACK_SIZE
	.align		4
.L_25:
        /*009c*/ 	.byte	0x04, 0x12
        /*009e*/ 	.short	(.L_27 - .L_26)
	.align		4
.L_26:
        /*00a0*/ 	.word	index@(_ZN15flash_llm_utils11SpMM_KernelINS_12TilingConfigILi2ELi2ELi2ELi0EEENS_18SparseKernelConfigILi64EEEEEvPK6__halfPK5uint4PKiS7_PS5_iiii)
        /*00a4*/ 	.word	0x00000000


	//----- nvinfo : EIATTR_MIN_STACK_SIZE
	.align		4
.L_27:
        /*00a8*/ 	.byte	0x04, 0x12
        /*00aa*/ 	.short	(.L_29 - .L_28)
	.align		4
.L_28:
        /*00ac*/ 	.word	index@(_ZN15flash_llm_utils11SpMM_KernelINS_12TilingConfigILi4ELi1ELi2ELi0EEENS_18SparseKernelConfigILi96EEEEEvPK6__halfPK5uint4PKiS7_PS5_iiii)
        /*00b0*/ 	.word	0x00000000


	//----- nvinfo : EIATTR_MIN_STACK_SIZE
	.align		4
.L_29:
        /*00b4*/ 	.byte	0x04, 0x12
        /*00b6*/ 	.short	(.L_31 - .L_30)
	.align		4
.L_30:
        /*00b8*/ 	.word	index@(_ZN15flash_llm_utils11SpMM_KernelINS_12TilingConfigILi4ELi1ELi1ELi0EEENS_18SparseKernelConfigILi96EEEEEvPK6__halfPK5uint4PKiS7_PS5_iiii)
        /*00bc*/ 	.word	0x00000000


	//----- nvinfo : EIATTR_MIN_STACK_SIZE
	.align		4
.L_31:
        /*00c0*/ 	.byte	0x04, 0x12
        /*00c2*/ 	.short	(.L_33 - .L_32)
	.align		4
.L_32:
        /*00c4*/ 	.word	index@(_ZN15flash_llm_utils11SpMM_KernelINS_12TilingConfigILi4ELi1ELi1ELi1EEENS_18SparseKernelConfigILi96EEEEEvPK6__halfPK5uint4PKiS7_PS5_iiii)
        /*00c8*/ 	.word	0x00000000


	//----- nvinfo : EIATTR_MIN_STACK_SIZE
	.align		4
.L_33:
        /*00cc*/ 	.byte	0x04, 0x12
        /*00ce*/ 	.short	(.L_35 - .L_34)
	.align		4
.L_34:
        /*00d0*/ 	.word	index@(_ZN15flash_llm_utils16SplitK_ReductionEP6__halfS1_iii)
        /*00d4*/ 	.word	0x00000000
.L_35:


//--------------------- .nv.compat                --------------------------
	.section	.nv.compat,"",@"SHT_CUDA_COMPAT_INFO"
	.align	4
        /*0000*/ 	.byte	0x02, 0x09, 0x00, 0x00, 0x02, 0x02, 0x01, 0x00, 0x02, 0x05, 0x05, 0x00, 0x03, 0x07, 0x01, 0x01
        /*0010*/ 	.byte	0x02, 0x03, 0x00, 0x00, 0x02, 0x06, 0x01, 0x00, 0x04, 0x0b, 0x08, 0x00, 0x09, 0x00, 0x00, 0x00
        /*0020*/ 	.byte	0x00, 0x00, 0x00, 0x00


//--------------------- .nv.info._ZN15flash_llm_utils11SpMM_KernelINS_12TilingConfigILi2ELi2ELi4ELi0EEENS_18SparseKernelConfigILi64EEEEEvPK6__halfPK5uint4PKiS7_PS5_iiii --------------------------
	.section	.nv.info._ZN15flash_llm_utils11SpMM_KernelINS_12TilingConfigILi2ELi2ELi4ELi0EEENS_18SparseKernelConfigILi64EEEEEvPK6__halfPK5uint4PKiS7_PS5_iiii,"",@"SHT_CUDA_INFO"
	.sectionflags	@""
	.align	4


	//----- nvinfo : EIATTR_CUDA_API_VERSION
	.align		4
        /*0000*/ 	.byte	0x04, 0x37
        /*0002*/ 	.short	(.L_37 - .L_36)
.L_36:
        /*0004*/ 	.word	0x00000082


	//----- nvinfo : EIATTR_KPARAM_INFO
	.align		4
.L_37:
        /*0008*/ 	.byte	0x04, 0x17
        /*000a*/ 	.short	(.L_39 - .L_38)
.L_38:
        /*000c*/ 	.word	0x00000000
        /*0010*/ 	.short	0x0008
        /*0012*/ 	.short	0x0034
        /*0014*/ 	.byte	0x00, 0xf0, 0x11, 0x00


	//----- nvinfo : EIATTR_KPARAM_INFO
	.align		4
.L_39:
        /*0018*/ 	.byte	0x04, 0x17
        /*001a*/ 	.short	(.L_41 - .L_40)
.L_40:
        /*001c*/ 	.word	0x00000000
        /*0020*/ 	.short	0x0007
        /*0022*/ 	.short	0x0030
        /*0024*/ 	.byte	0x00, 0xf0, 0x11, 0x00


	//----- nvinfo : EIATTR_KPARAM_INFO
	.align		4
.L_41:
        /*0028*/ 	.byte	0x04, 0x17
        /*002a*/ 	.short	(.L_43 - .L_42)
.L_42:
        /*002c*/ 	.word	0x00000000
        /*0030*/ 	.short	0x0006
        /*0032*/ 	.short	0x002c
        /*0034*/ 	.byte	0x00, 0xf0, 0x11, 0x00


	//----- nvinfo : EIATTR_KPARAM_INFO
	.align		4
.L_43:
        /*0038*/ 	.byte	0x04, 0x17
        /*003a*/ 	.short	(.L_45 - .L_44)
.L_44:
        /*003c*/ 	.word	0x00000000
        /*0040*/ 	.short	0x0005
        /*0042*/ 	.short	0x0028
        /*0044*/ 	.byte	0x00, 0xf0, 0x11, 0x00


	//----- nvinfo : EIATTR_KPARAM_INFO
	.align		4
.L_45:
        /*0048*/ 	.byte	0x04, 0x17
        /*004a*/ 	.short	(.L_47 - .L_46)
.L_46:
        /*004c*/ 	.word	0x00000000
        /*0050*/ 	.short	0x0004
        /*0052*/ 	.short	0x0020
        /*0054*/ 	.byte	0x00, 0xf5, 0x21, 0x00


	//----- nvinfo : EIATTR_KPARAM_INFO
	.align		4
.L_47:
        /*0058*/ 	.byte	0x04, 0x17
        /*005a*/ 	.short	(.L_49 - .L_48)
.L_48:
        /*005c*/ 	.word	0x00000000
        /*0060*/ 	.short	0x0003
        /*0062*/ 	.short	0x0018
        /*0064*/ 	.byte	0x00, 0xf5, 0x21, 0x00


	//----- nvinfo : EIATTR_KPARAM_INFO
	.align		4
.L_49:
        /*0068*/ 	.byte	0x04, 0x17
        /*006a*/ 	.short	(.L_51 - .L_50)
.L_50:
        /*006c*/ 	.word	0x00000000
        /*0070*/ 	.short	0x0002
        /*0072*/ 	.short	0x0010
        /*0074*/ 	.byte	0x00, 0xf5, 0x21, 0x00


	//----- nvinfo : EIATTR_KPARAM_INFO
	.align		4
.L_51:
        /*0078*/ 	.byte	0x04, 0x17
        /*007a*/ 	.short	(.L_53 - .L_52)
.L_52:
        /*007c*/ 	.word	0x00000000
        /*0080*/ 	.short	0x0001
        /*0082*/ 	.short	0x0008
        /*0084*/ 	.byte	0x00, 0xf5, 0x21, 0x00


	//----- nvinfo : EIATTR_KPARAM_INFO
	.align		4
.L_53:
        /*0088*/ 	.byte	0x04, 0x17
        /*008a*/ 	.short	(.L_55 - .L_54)
.L_54:
        /*008c*/ 	.word	0x00000000
        /*0090*/ 	.short	0x0000
        /*0092*/ 	.short	0x0000
        /*0094*/ 	.byte	0x00, 0xf5, 0x21, 0x00


	//----- nvinfo : EIATTR_SPARSE_MMA_MASK
	.align		4
.L_55:
        /*0098*/ 	.byte	0x03, 0x50
        /*009a*/ 	.short	0x0000


	//----- nvinfo : EIATTR_MAXREG_COUNT
	.align		4
        /*009c*/ 	.byte	0x03, 0x1b
        /*009e*/ 	.short	0x00ff


	//----- nvinfo : EIATTR_NUM_BARRIERS
	.align		4
        /*00a0*/ 	.byte	0x02, 0x4c
        /*00a2*/ 	.byte	0x01
	.zero		1


	//----- nvinfo : EIATTR_MERCURY_ISA_VERSION
	.align		4
        /*00a4*/ 	.byte	0x03, 0x5f
        /*00a6*/ 	.short	0x0101


	//----- nvinfo : EIATTR_VRC_CTA_INIT_COUNT
	.align		4
        /*00a8*/ 	.byte	0x02, 0x4a
	.zero		1
	.zero		1


	//----- nvinfo : EIATTR_EXIT_INSTR_OFFSETS
	.align		4
        /*00ac*/ 	.byte	0x04, 0x1c
        /*00ae*/ 	.short	(.L_57 - .L_56)


	//   ....[0]....
.L_56:
        /*00b0*/ 	.word	0x00007f00


	//   ....[1]....
        /*00b4*/ 	.word	0x00008030


	//   ....[2]....
        /*00b8*/ 	.word	0x00008160


	//   ....[3]....
        /*00bc*/ 	.word	0x00008290


	//   ....[4]....
        /*00c0*/ 	.word	0x000083c0


	//   ....[5]....
        /*00c4*/ 	.word	0x000084f0


	//   ....[6]....
        /*00c8*/ 	.word	0x00008620


	//   ....[7]....
        /*00cc*/ 	.word	0x00008740


	//----- nvinfo : EIATTR_CRS_STACK_SIZE
	.align		4
.L_57:
        /*00d0*/ 	.byte	0x04, 0x1e
        /*00d2*/ 	.short	(.L_59 - .L_58)
.L_58:
        /*00d4*/ 	.word	0x00000000


	//----- nvinfo : EIATTR_CBANK_PARAM_SIZE
	.align		4
.L_59:
        /*00d8*/ 	.byte	0x03, 0x19
        /*00da*/ 	.short	0x0038


	//----- nvinfo : EIATTR_PARAM_CBANK
	.align		4
        /*00dc*/ 	.byte	0x04, 0x0a
        /*00de*/ 	.short	(.L_61 - .L_60)
	.align		4
.L_60:
        /*00e0*/ 	.word	index@(.nv.constant0._ZN15flash_llm_utils11SpMM_KernelINS_12TilingConfigILi2ELi2ELi4ELi0EEENS_18SparseKernelConfigILi64EEEEEvPK6__halfPK5uint4PKiS7_PS5_iiii)
        /*00e4*/ 	.short	0x0380
        /*00e6*/ 	.short	0x0038


	//----- nvinfo : EIATTR_SW_WAR
	.align		4
.L_61:
        /*00e8*/ 	.byte	0x04, 0x36
        /*00ea*/ 	.short	(.L_63 - .L_62)
.L_62:
        /*00ec*/ 	.word	0x00000008
.L_63:


//--------------------- .nv.info._ZN15flash_llm_utils11SpMM_KernelINS_12TilingConfigILi2ELi2ELi2ELi0EEENS_18SparseKernelConfigILi64EEEEEvPK6__halfPK5uint4PKiS7_PS5_iiii --------------------------
	.section	.nv.info._ZN15flash_llm_utils11SpMM_KernelINS_12TilingConfigILi2ELi2ELi2ELi0EEENS_18SparseKernelConfigILi64EEEEEvPK6__halfPK5uint4PKiS7_PS5_iiii,"",@"SHT_CUDA_INFO"
	.sectionflags	@""
	.align	4


	//----- nvinfo : EIATTR_CUDA_API_VERSION
	.align		4
        /*0000*/ 	.byte	0x04, 0x37
        /*0002*/ 	.short	(.L_65 - .L_64)
.L_64:
        /*0004*/ 	.word	0x00000082


	//----- nvinfo : EIATTR_KPARAM_INFO
	.align		4
.L_65:
        /*0008*/ 	.byte	0x04, 0x17
        /*000a*/ 	.short	(.L_67 - .L_66)
.L_66:
        /*000c*/ 	.word	0x00000000
        /*0010*/ 	.short	0x0008
        /*0012*/ 	.short	0x0034
        /*0014*/ 	.byte	0x00, 0xf0, 0x11, 0x00


	//----- nvinfo : EIATTR_KPARAM_INFO
	.align		4
.L_67:
        /*0018*/ 	.byte	0x04, 0x17
        /*001a*/ 	.short	(.L_69 - .L_68)
.L_68:
        /*001c*/ 	.word	0x00000000
        /*0020*/ 	.short	0x0007
        /*0022*/ 	.short	0x0030
        /*0024*/ 	.byte	0x00, 0xf0, 0x11, 0x00


	//----- nvinfo : EIATTR_KPARAM_INFO
	.align		4
.L_69:
        /*0028*/ 	.byte	0x04, 0x17
        /*002a*/ 	.short	(.L_71 - .L_70)
.L_70:
        /*002c*/ 	.word	0x00000000
        /*0030*/ 	.short	0x0006
        /*0032*/ 	.short	0x002c
        /*0034*/ 	.byte	0x00, 0xf0, 0x11, 0x00


	//----- nvinfo : EIATTR_KPARAM_INFO
	.align		4
.L_71:
        /*0038*/ 	.byte	0x04, 0x17
        /*003a*/ 	.short	(.L_73 - .L_72)
.L_72:
        /*003c*/ 	.word	0x00000000
        /*0040*/ 	.short	0x0005
        /*0042*/ 	.short	0x0028
        /*0044*/ 	.byte	0x00, 0xf0, 0x11, 0x00


	//----- nvinfo : EIATTR_KPARAM_INFO
	.align		4
.L_73:
        /*0048*/ 	.byte	0x04, 0x17
        /*004a*/ 	.short	(.L_75 - .L_74)
.L_74:
        /*004c*/ 	.word	0x00000000
        /*0050*/ 	.short	0x0004
        /*0052*/ 	.short	0x0020
        /*0054*/ 	.byte	0x00, 0xf5, 0x21, 0x00


	//----- nvinfo : EIATTR_KPARAM_INFO
	.align		4
.L_75:
        /*0058*/ 	.byte	0x04, 0x17
        /*005a*/ 	.short	(.L_77 - .L_76)
.L_76:
        /*005c*/ 	.word	0x00000000
        /*0060*/ 	.short	0x0003
        /*0062*/ 	.short	0x0018
        /*0064*/ 	.byte	0x00, 0xf5, 0x21, 0x00


	//----- nvinfo : EIATTR_KPARAM_INFO
	.align		4
.L_77:
        /*0068*/ 	.byte	0x04, 0x17
        /*006a*/ 	.short	(.L_79 - .L_78)
.L_78:
        /*006c*/ 	.word	0x00000000
        /*0070*/ 	.short	0x0002
        /*0072*/ 	.short	0x0010
        /*0074*/ 	.byte	0x00, 0xf5, 0x21, 0x00


	//----- nvinfo : EIATTR_KPARAM_INFO
	.align		4
.L_79:
        /*0078*/ 	.byte	0x04, 0x17
        /*007a*/ 	.short	(.L_81 - .L_80)
.L_80:
        /*007c*/ 	.word	0x00000000
        /*0080*/ 	.short	0x0001
        /*0082*/ 	.short	0x0008
        /*0084*/ 	.byte	0x00, 0xf5, 0x21, 0x00


	//----- nvinfo : EIATTR_KPARAM_INFO
	.align		4
.L_81:
        /*0088*/ 	.byte	0x04, 0x17
        /*008a*/ 	.short	(.L_83 - .L_82)
.L_82:
        /*008c*/ 	.word	0x00000000
        /*0090*/ 	.short	0x0000
        /*0092*/ 	.short	0x0000
        /*0094*/ 	.byte	0x00, 0xf5, 0x21, 0x00


	//----- nvinfo : EIATTR_SPARSE_MMA_MASK
	.align		4
.L_83:
        /*0098*/ 	.byte	0x03, 0x50
        /*009a*/ 	.short	0x0000


	//----- nvinfo : EIATTR_MAXREG_COUNT
	.align		4
        /*009c*/ 	.byte	0x03, 0x1b
        /*009e*/ 	.short	0x00ff


	//----- nvinfo : EIATTR_NUM_BARRIERS
	.align		4
        /*00a0*/ 	.byte	0x02, 0x4c
        /*00a2*/ 	.byte	0x01
	.zero		1


	//----- nvinfo : EIATTR_MERCURY_ISA_VERSION
	.align		4
        /*00a4*/ 	.byte	0x03, 0x5f
        /*00a6*/ 	.short	0x0101


	//----- nvinfo : EIATTR_VRC_CTA_INIT_COUNT
	.align		4
        /*00a8*/ 	.byte	0x02, 0x4a
	.zero		1
	.zero		1


	//----- nvinfo : EIATTR_EXIT_INSTR_OFFSETS
	.align		4
        /*00ac*/ 	.byte	0x04, 0x1c
        /*00ae*/ 	.short	(.L_85 - .L_84)


	//   ....[0]....
.L_84:
        /*00b0*/ 	.word	0x00007200


	//   ....[1]....
        /*00b4*/ 	.word	0x00007330


	//   ....[2]....
        /*00b8*/ 	.word	0x00007460


	//   ....[3]....
        /*00bc*/ 	.word	0x00007590


	//   ....[4]....
        /*00c0*/ 	.word	0x000076c0


	//   ....[5]....
        /*00c4*/ 	.word	0x000077f0


	//   ....[6]....
        /*00c8*/ 	.word	0x00007920


	//   ....[7]....
        /*00cc*/ 	.word	0x00007a40


	//----- nvinfo : EIATTR_CRS_STACK_SIZE
	.align		4
.L_85:
        /*00d0*/ 	.byte	0x04, 0x1e
        /*00d2*/ 	.short	(.L_87 - .L_86)
.L_86:
        /*00d4*/ 	.word	0x00000000


	//----- nvinfo : EIATTR_CBANK_PARAM_SIZE
	.align		4
.L_87:
        /*00d8*/ 	.byte	0x03, 0x19
        /*00da*/ 	.short	0x0038


	//----- nvinfo : EIATTR_PARAM_CBANK
	.align		4
        /*00dc*/ 	.byte	0x04, 0x0a
        /*00de*/ 	.short	(.L_89 - .L_88)
	.align		4
.L_88:
        /*00e0*/ 	.word	index@(.nv.constant0._ZN15flash_llm_utils11SpMM_KernelINS_12TilingConfigILi2ELi2ELi2ELi0EEENS_18SparseKernelConfigILi64EEEEEvPK6__halfPK5uint4PKiS7_PS5_iiii)
        /*00e4*/ 	.short	0x0380
        /*00e6*/ 	.short	0x0038


	//----- nvinfo : EIATTR_SW_WAR
	.align		4
.L_89:
        /*00e8*/ 	.byte	0x04, 0x36
        /*00ea*/ 	.short	(.L_91 - .L_90)
.L_90:
        /*00ec*/ 	.word	0x00000008
.L_91:


//--------------------- .nv.info._ZN15flash_llm_utils11SpMM_KernelINS_12TilingConfigILi4ELi1ELi2ELi0EEENS_18SparseKernelConfigILi96EEEEEvPK6__halfPK5uint4PKiS7_PS5_iiii --------------------------
	.section	.nv.info._ZN15flash_llm_utils11SpMM_KernelINS_12TilingConfigILi4ELi1ELi2ELi0EEENS_18SparseKernelConfigILi96EEEEEvPK6__halfPK5uint4PKiS7_PS5_iiii,"",@"SHT_CUDA_INFO"
	.sectionflags	@""
	.align	4


	//----- nvinfo : EIATTR_CUDA_API_VERSION
	.align		4
        /*0000*/ 	.byte	0x04, 0x37
        /*0002*/ 	.short	(.L_93 - .L_92)
.L_92:
        /*0004*/ 	.word	0x00000082


	//----- nvinfo : EIATTR_KPARAM_INFO
	.align		4
.L_93:
        /*0008*/ 	.byte	0x04, 0x17
        /*000a*/ 	.short	(.L_95 - .L_94)
.L_94:
        /*000c*/ 	.word	0x00000000
        /*0010*/ 	.short	0x0008
        /*0012*/ 	.short	0x0034
        /*0014*/ 	.byte	0x00, 0xf0, 0x11, 0x00


	//----- nvinfo : EIATTR_KPARAM_INFO
	.align		4
.L_95:
        /*0018*/ 	.byte	0x04, 0x17
        /*001a*/ 	.short	(.L_97 - .L_96)
.L_96:
        /*001c*/ 	.word	0x00000000
        /*0020*/ 	.short	0x0007
        /*0022*/ 	.short	0x0030
        /*0024*/ 	.byte	0x00, 0xf0, 0x11, 0x00


	//----- nvinfo : EIATTR_KPARAM_INFO
	.align		4
.L_97:
        /*0028*/ 	.byte	0x04, 0x17
        /*002a*/ 	.short	(.L_99 - .L_98)
.L_98:
        /*002c*/ 	.word	0x00000000
        /*0030*/ 	.short	0x0006
        /*0032*/ 	.short	0x002c
        /*0034*/ 	.byte	0x00, 0xf0, 0x11, 0x00


	//----- nvinfo : EIATTR_KPARAM_INFO
	.align		4
.L_99:
        /*0038*/ 	.byte	0x04, 0x17
        /*003a*/ 	.short	(.L_101 - .L_100)
.L_100:
        /*003c*/ 	.word	0x00000000
        /*0040*/ 	.short	0x0005
        /*0042*/ 	.short	0x0028
        /*0044*/ 	.byte	0x00, 0xf0, 0x11, 0x00


	//----- nvinfo : EIATTR_KPARAM_INFO
	.align		4
.L_101:
        /*0048*/ 	.byte	0x04, 0x17
        /*004a*/ 	.short	(.L_103 - .L_102)
.L_102:
        /*004c*/ 	.word	0x00000000
        /*0050*/ 	.short	0x0004
        /*0052*/ 	.short	0x0020
        /*0054*/ 	.byte	0x00, 0xf5, 0x21, 0x00


	//----- nvinfo : EIATTR_KPARAM_INFO
	.align		4
.L_103:
        /*0058*/ 	.byte	0x04, 0x17
        /*005a*/ 	.short	(.L_105 - .L_104)
.L_104:
        /*005c*/ 	.word	0x00000000
        /*0060*/ 	.short	0x0003
        /*0062*/ 	.short	0x0018
        /*0064*/ 	.byte	0x00, 0xf5, 0x21, 0x00


	//----- nvinfo : EIATTR_KPARAM_INFO
	.align		4
.L_105:
        /*0068*/ 	.byte	0x04, 0x17
        /*006a*/ 	.short	(.L_107 - .L_106)
.L_106:
        /*006c*/ 	.word	0x00000000
        /*0070*/ 	.short	0x0002
        /*0072*/ 	.short	0x0010
        /*0074*/ 	.byte	0x00, 0xf5, 0x21, 0x00


	//----- nvinfo : EIATTR_KPARAM_INFO
	.align		4
.L_107:
        /*0078*/ 	.byte	0x04, 0x17
        /*007a*/ 	.short	(.L_109 - .L_108)
.L_108:
        /*007c*/ 	.word	0x00000000
        /*0080*/ 	.short	0x0001
        /*0082*/ 	.short	0x0008
        /*0084*/ 	.byte	0x00, 0xf5, 0x21, 0x00


	//----- nvinfo : EIATTR_KPARAM_INFO
	.align		4
.L_109:
        /*0088*/ 	.byte	0x04, 0x17
        /*008a*/ 	.short	(.L_111 - .L_110)
.L_110:
        /*008c*/ 	.word	0x00000000
        /*0090*/ 	.short	0x0000
        /*0092*/ 	.short	0x0000
        /*0094*/ 	.byte	0x00, 0xf5, 0x21, 0x00


	//----- nvinfo : EIATTR_SPARSE_MMA_MASK
	.align		4
.L_111:
        /*0098*/ 	.byte	0x03, 0x50
        /*009a*/ 	.short	0x0000


	//----- nvinfo : EIATTR_MAXREG_COUNT
	.align		4
        /*009c*/ 	.byte	0x03, 0x1b
        /*009e*/ 	.short	0x00ff


	//----- nvinfo : EIATTR_NUM_BARRIERS
	.align		4
        /*00a0*/ 	.byte	0x02, 0x4c
        /*00a2*/ 	.byte	0x01
	.zero		1


	//----- nvinfo : EIATTR_MERCURY_ISA_VERSION
	.align		4
        /*00a4*/ 	.byte	0x03, 0x5f
        /*00a6*/ 	.short	0x0101


	//----- nvinfo : EIATTR_VRC_CTA_INIT_COUNT
	.align		4
        /*00a8*/ 	.byte	0x02, 0x4a
	.zero		1
	.zero		1


	//----- nvinfo : EIATTR_EXIT_INSTR_OFFSETS
	.align		4
        /*00ac*/ 	.byte	0x04, 0x1c
        /*00ae*/ 	.short	(.L_113 - .L_112)


	//   ....[0]....
.L_112:
        /*00b0*/ 	.word	0x00008fd0


	//   ....[1]....
        /*00b4*/ 	.word	0x000091c0


	//   ....[2]....
        /*00b8*/ 	.word	0x000093b0


	//   ....[3]....
        /*00bc*/ 	.word	0x000095a0


	//   ....[4]....
        /*00c0*/ 	.word	0x00009790


	//   ....[5]....
        /*00c4*/ 	.word	0x00009980


	//   ....[6]....
        /*00c8*/ 	.word	0x00009b70


	//   ....[7]....
        /*00cc*/ 	.word	0x00009d50


	//----- nvinfo : EIATTR_CRS_STACK_SIZE
	.align		4
.L_113:
        /*00d0*/ 	.byte	0x04, 0x1e
        /*00d2*/ 	.short	(.L_115 - .L_114)
.L_114:
        /*00d4*/ 	.word	0x00000000


	//----- nvinfo : EIATTR_CBANK_PARAM_SIZE
	.align		4
.L_115:
        /*00d8*/ 	.byte	0x03, 0x19
        /*00da*/ 	.short	0x0038


	//----- nvinfo : EIATTR_PARAM_CBANK
	.align		4
        /*00dc*/ 	.byte	0x04, 0x0a
        /*00de*/ 	.short	(.L_117 - .L_116)
	.align		4
.L_116:
        /*00e0*/ 	.word	index@(.nv.constant0._ZN15flash_llm_utils11SpMM_KernelINS_12TilingConfigILi4ELi1ELi2ELi0EEENS_18SparseKernelConfigILi96EEEEEvPK6__halfPK5uint4PKiS7_PS5_iiii)
        /*00e4*/ 	.short	0x0380
        /*00e6*/ 	.short	0x0038


	//----- nvinfo : EIATTR_SW_WAR
	.align		4
.L_117:
        /*00e8*/ 	.byte	0x04, 0x36
        /*00ea*/ 	.short	(.L_119 - .L_118)
.L_118:
        /*00ec*/ 	.word	0x00000008
.L_119:


//--------------------- .nv.info._ZN15flash_llm_utils11SpMM_KernelINS_12TilingConfigILi4ELi1ELi1ELi0EEENS_18SparseKernelConfigILi96EEEEEvPK6__halfPK5uint4PKiS7_PS5_iiii --------------------------
	.section	.nv.info._ZN15flash_llm_utils11SpMM_KernelINS_12TilingConfigILi4ELi1ELi1ELi0EEENS_18SparseKernelConfigILi96EEEEEvPK6__halfPK5uint4PKiS7_PS5_iiii,"",@"SHT_CUDA_INFO"
	.sectionflags	@""
	.align	4


	//----- nvinfo : EIATTR_CUDA_API_VERSION
	.align		4
        /*0000*/ 	.byte	0x04, 0x37
        /*0002*/ 	.short	(.L_121 - .L_120)
.L_120:
        /*0004*/ 	.word	0x00000082


	//----- nvinfo : EIATTR_KPARAM_INFO
	.align		4
.L_121:
        /*0008*/ 	.byte	0x04, 0x17
        /*000a*/ 	.short	(.L_123 - .L_122)
.L_122:
        /*000c*/ 	.word	0x00000000
        /*0010*/ 	.short	0x0008
        /*0012*/ 	.short	0x0034
        /*0014*/ 	.byte	0x00, 0xf0, 0x11, 0x00


	//----- nvinfo : EIATTR_KPARAM_INFO
	.align		4
.L_123:
        /*0018*/ 	.byte	0x04, 0x17
        /*001a*/ 	.short	(.L_125 - .L_124)
.L_124:
        /*001c*/ 	.word	0x00000000
        /*0020*/ 	.short	0x0007
        /*0022*/ 	.short	0x0030
        /*0024*/ 	.byte	0x00, 0xf0, 0x11, 0x00


	//----- nvinfo : EIATTR_KPARAM_INFO
	.align		4
.L_125:
        /*0028*/ 	.byte	0x04, 0x17
        /*002a*/ 	.short	(.L_127 - .L_126)
.L_126:
        /*002c*/ 	.word	0x00000000
        /*0030*/ 	.short	0x0006
        /*0032*/ 	.short	0x002c
        /*0034*/ 	.byte	0x00, 0xf0, 0x11, 0x00


	//----- nvinfo : EIATTR_KPARAM_INFO
	.align		4
.L_127:
        /*0038*/ 	.byte	0x04, 0x17
        /*003a*/ 	.short	(.L_129 - .L_128)
.L_128:
        /*003c*/ 	.word	0x00000000
        /*0040*/ 	.short	0x0005
        /*0042*/ 	.short	0x0028
        /*0044*/ 	.byte	0x00, 0xf0, 0x11, 0x00


	//----- nvinfo : EIATTR_KPARAM_INFO
	.align		4
.L_129:
        /*0048*/ 	.byte	0x04, 0x17
        /*004a*/ 	.short	(.L_131 - .L_130)
.L_130:
        /*004c*/ 	.word	0x00000000
        /*0050*/ 	.short	0x0004
        /*0052*/ 	.short	0x0020
        /*0054*/ 	.byte	0x00, 0xf5, 0x21, 0x00


	//----- nvinfo : EIATTR_KPARAM_INFO
	.align		4
.L_131:
        /*0058*/ 	.byte	0x04, 0x17
        /*005a*/ 	.short	(.L_133 - .L_132)
.L_132:
        /*005c*/ 	.word	0x00000000
        /*0060*/ 	.short	0x0003
        /*0062*/ 	.short	0x0018
        /*0064*/ 	.byte	0x00, 0xf5, 0x21, 0x00


	//----- nvinfo : EIATTR_KPARAM_INFO
	.align		4
.L_133:
        /*0068*/ 	.byte	0x04, 0x17
        /*006a*/ 	.short	(.L_135 - .L_134)
.L_134:
        /*006c*/ 	.word	0x00000000
        /*0070*/ 	.short	0x0002
        /*0072*/ 	.short	0x0010
        /*0074*/ 	.byte	0x00, 0xf5, 0x21, 0x00


	//----- nvinfo : EIATTR_KPARAM_INFO
	.align		4
.L_135:
        /*0078*/ 	.byte	0x04, 0x17
        /*007a*/ 	.short	(.L_137 - .L_136)
.L_136:
        /*007c*/ 	.word	0x00000000
        /*0080*/ 	.short	0x0001
        /*0082*/ 	.short	0x0008
        /*0084*/ 	.byte	0x00, 0xf5, 0x21, 0x00


	//----- nvinfo : EIATTR_KPARAM_INFO
	.align		4
.L_137:
        /*0088*/ 	.byte	0x04, 0x17
        /*008a*/ 	.short	(.L_139 - .L_138)
.L_138:
        /*008c*/ 	.word	0x00000000
        /*0090*/ 	.short	0x0000
        /*0092*/ 	.short	0x0000
        /*0094*/ 	.byte	0x00, 0xf5, 0x21, 0x00


	//----- nvinfo : EIATTR_SPARSE_MMA_MASK
	.align		4
.L_139:
        /*0098*/ 	.byte	0x03, 0x50
        /*009a*/ 	.short	0x0000


	//----- nvinfo : EIATTR_MAXREG_COUNT
	.align		4
        /*009c*/ 	.byte	0x03, 0x1b
        /*009e*/ 	.short	0x00ff


	//----- nvinfo : EIATTR_NUM_BARRIERS
	.align		4
        /*00a0*/ 	.byte	0x02, 0x4c
        /*00a2*/ 	.byte	0x01
	.zero		1


	//----- nvinfo : EIATTR_MERCURY_ISA_VERSION
	.align		4
        /*00a4*/ 	.byte	0x03, 0x5f
        /*00a6*/ 	.short	0x0101


	//----- nvinfo : EIATTR_VRC_CTA_INIT_COUNT
	.align		4
        /*00a8*/ 	.byte	0x02, 0x4a
	.zero		1
	.zero		1


	//----- nvinfo : EIATTR_EXIT_INSTR_OFFSETS
	.align		4
        /*00ac*/ 	.byte	0x04, 0x1c
        /*00ae*/ 	.short	(.L_141 - .L_140)


	//   ....[0]....
.L_140:
        /*00b0*/ 	.word	0x000083d0


	//   ....[1]....
        /*00b4*/ 	.word	0x000086b0


	//   ....[2]....
        /*00b8*/ 	.word	0x000088a0


	//   ....[3]....
        /*00bc*/ 	.word	0x00008a90


	//   ....[4]....
        /*00c0*/ 	.word	0x00008c70


	//----- nvinfo : EIATTR_CRS_STACK_SIZE
	.align		4
.L_141:
        /*00c4*/ 	.byte	0x04, 0x1e
        /*00c6*/ 	.short	(.L_143 - .L_142)
.L_142:
        /*00c8*/ 	.word	0x00000000


	//----- nvinfo : EIATTR_CBANK_PARAM_SIZE
	.align		4
.L_143:
        /*00cc*/ 	.byte	0x03, 0x19
        /*00ce*/ 	.short	0x0038


	//----- nvinfo : EIATTR_PARAM_CBANK
	.align		4
        /*00d0*/ 	.byte	0x04, 0x0a
        /*00d2*/ 	.short	(.L_145 - .L_144)
	.align		4
.L_144:
        /*00d4*/ 	.word	index@(.nv.constant0._ZN15flash_llm_utils11SpMM_KernelINS_12TilingConfigILi4ELi1ELi1ELi0EEENS_18SparseKernelConfigILi96EEEEEvPK6__halfPK5uint4PKiS7_PS5_iiii)
        /*00d8*/ 	.short	0x0380
        /*00da*/ 	.short	0x0038


	//----- nvinfo : EIATTR_SW_WAR
	.align		4
.L_145:
        /*00dc*/ 	.byte	0x04, 0x36
        /*00de*/ 	.short	(.L_147 - .L_146)
.L_146:
        /*00e0*/ 	.word	0x00000008
.L_147:


//--------------------- .nv.info._ZN15flash_llm_utils11SpMM_KernelINS_12TilingConfigILi4ELi1ELi1ELi1EEENS_18SparseKernelConfigILi96EEEEEvPK6__halfPK5uint4PKiS7_PS5_iiii --------------------------
	.section	.nv.info._ZN15flash_llm_utils11SpMM_KernelINS_12TilingConfigILi4ELi1ELi1ELi1EEENS_18SparseKernelConfigILi96EEEEEvPK6__halfPK5uint4PKiS7_PS5_iiii,"",@"SHT_CUDA_INFO"
	.sectionflags	@""
	.align	4


	//----- nvinfo : EIATTR_CUDA_API_VERSION
	.align		4
        /*0000*/ 	.byte	0x04, 0x37
        /*0002*/ 	.short	(.L_149 - .L_148)
.L_148:
        /*0004*/ 	.word	0x00000082


	//----- nvinfo : EIATTR_KPARAM_INFO
	.align		4
.L_149:
        /*0008*/ 	.byte	0x04, 0x17
        /*000a*/ 	.short	(.L_151 - .L_150)
.L_150:
        /*000c*/ 	.word	0x00000000
        /*0010*/ 	.short	0x0008
        /*0012*/ 	.short	0x0034
        /*0014*/ 	.byte	0x00, 0xf0, 0x11, 0x00


	//----- nvinfo : EIATTR_KPARAM_INFO
	.align		4
.L_151:
        /*0018*/ 	.byte	0x04, 0x17
        /*001a*/ 	.short	(.L_153 - .L_152)
.L_152:
        /*001c*/ 	.word	0x00000000
        /*0020*/ 	.short	0x0007
        /*0022*/ 	.short	0x0030
        /*0024*/ 	.byte	0x00, 0xf0, 0x11, 0x00


	//----- nvinfo : EIATTR_KPARAM_INFO
	.align		4
.L_153:
        /*0028*/ 	.byte	0x04, 0x17
        /*002a*/ 	.short	(.L_155 - .L_154)
.L_154:
        /*002c*/ 	.word	0x00000000
        /*0030*/ 	.short	0x0006
        /*0032*/ 	.short	0x002c
        /*0034*/ 	.byte	0x00, 0xf0, 0x11, 0x00


	//----- nvinfo : EIATTR_KPARAM_INFO
	.align		4
.L_155:
        /*0038*/ 	.byte	0x04, 0x17
        /*003a*/ 	.short	(.L_157 - .L_156)
.L_156:
        /*003c*/ 	.word	0x00000000
        /*0040*/ 	.short	0x0005
        /*0042*/ 	.short	0x0028
        /*0044*/ 	.byte	0x00, 0xf0, 0x11, 0x00


	//----- nvinfo : EIATTR_KPARAM_INFO
	.align		4
.L_157:
        /*0048*/ 	.byte	0x04, 0x17
        /*004a*/ 	.short	(.L_159 - .L_158)
.L_158:
        /*004c*/ 	.word	0x00000000
        /*0050*/ 	.short	0x0004
        /*0052*/ 	.short	0x0020
        /*0054*/ 	.byte	0x00, 0xf5, 0x21, 0x00


	//----- nvinfo : EIATTR_KPARAM_INFO
	.align		4
.L_159:
        /*0058*/ 	.byte	0x04, 0x17
        /*005a*/ 	.short	(.L_161 - .L_160)
.L_160:
        /*005c*/ 	.word	0x00000000
        /*0060*/ 	.short	0x0003
        /*0062*/ 	.short	0x0018
        /*0064*/ 	.byte	0x00, 0xf5, 0x21, 0x00


	//----- nvinfo : EIATTR_KPARAM_INFO
	.align		4
.L_161:
        /*0068*/ 	.byte	0x04, 0x17
        /*006a*/ 	.short	(.L_163 - .L_162)
.L_162:
        /*006c*/ 	.word	0x00000000
        /*0070*/ 	.short	0x0002
        /*0072*/ 	.short	0x0010
        /*0074*/ 	.byte	0x00, 0xf5, 0x21, 0x00


	//----- nvinfo : EIATTR_KPARAM_INFO
	.align		4
.L_163:
        /*0078*/ 	.byte	0x04, 0x17
        /*007a*/ 	.short	(.L_165 - .L_164)
.L_164:
        /*007c*/ 	.word	0x00000000
        /*0080*/ 	.short	0x0001
        /*0082*/ 	.short	0x0008
        /*0084*/ 	.byte	0x00, 0xf5, 0x21, 0x00


	//----- nvinfo : EIATTR_KPARAM_INFO
	.align		4
.L_165:
        /*0088*/ 	.byte	0x04, 0x17
        /*008a*/ 	.short	(.L_167 - .L_166)
.L_166:
        /*008c*/ 	.word	0x00000000
        /*0090*/ 	.short	0x0000
        /*0092*/ 	.short	0x0000
        /*0094*/ 	.byte	0x00, 0xf5, 0x21, 0x00


	//----- nvinfo : EIATTR_SPARSE_MMA_MASK
	.align		4
.L_167:
        /*0098*/ 	.byte	0x03, 0x50
        /*009a*/ 	.short	0x0000


	//----- nvinfo : EIATTR_MAXREG_COUNT
	.align		4
        /*009c*/ 	.byte	0x03, 0x1b
        /*009e*/ 	.short	0x00ff


	//----- nvinfo : EIATTR_NUM_BARRIERS
	.align		4
        /*00a0*/ 	.byte	0x02, 0x4c
        /*00a2*/ 	.byte	0x01
	.zero		1


	//----- nvinfo : EIATTR_MERCURY_ISA_VERSION
	.align		4
        /*00a4*/ 	.byte	0x03, 0x5f
        /*00a6*/ 	.short	0x0101


	//----- nvinfo : EIATTR_VRC_CTA_INIT_COUNT
	.align		4
        /*00a8*/ 	.byte	0x02, 0x4a
	.zero		1
	.zero		1


	//----- nvinfo : EIATTR_EXIT_INSTR_OFFSETS
	.align		4
        /*00ac*/ 	.byte	0x04, 0x1c
        /*00ae*/ 	.short	(.L_169 - .L_168)


	//   ....[0]....
.L_168:
        /*00b0*/ 	.word	0x000084b0


	//   ....[1]....
        /*00b4*/ 	.word	0x00008780


	//   ....[2]....
        /*00b8*/ 	.word	0x00008960


	//----- nvinfo : EIATTR_CRS_STACK_SIZE
	.align		4
.L_169:
        /*00bc*/ 	.byte	0x04, 0x1e
        /*00be*/ 	.short	(.L_171 - .L_170)
.L_170:
        /*00c0*/ 	.word	0x00000000


	//----- nvinfo : EIATTR_CBANK_PARAM_SIZE
	.align		4
.L_171:
        /*00c4*/ 	.byte	0x03, 0x19
        /*00c6*/ 	.short	0x0038


	//----- nvinfo : EIATTR_PARAM_CBANK
	.align		4
        /*00c8*/ 	.byte	0x04, 0x0a
        /*00ca*/ 	.short	(.L_173 - .L_172)
	.align		4
.L_172:
        /*00cc*/ 	.word	index@(.nv.constant0._ZN15flash_llm_utils11SpMM_KernelINS_12TilingConfigILi4ELi1ELi1ELi1EEENS_18SparseKernelConfigILi96EEEEEvPK6__halfPK5uint4PKiS7_PS5_iiii)
        /*00d0*/ 	.short	0x0380
        /*00d2*/ 	.short	0x0038


	//----- nvinfo : EIATTR_SW_WAR
	.align		4
.L_173:
        /*00d4*/ 	.byte	0x04, 0x36
        /*00d6*/ 	.short	(.L_175 - .L_174)
.L_174:
        /*00d8*/ 	.word	0x00000008
.L_175:


//--------------------- .nv.info._ZN15flash_llm_utils16SplitK_ReductionEP6__halfS1_iii --------------------------
	.section	.nv.info._ZN15flash_llm_utils16SplitK_ReductionEP6__halfS1_iii,"",@"SHT_CUDA_INFO"
	.sectionflags	@""
	.align	4


	//----- nvinfo : EIATTR_CUDA_API_VERSION
	.align		4
        /*0000*/ 	.byte	0x04, 0x37
        /*0002*/ 	.short	(.L_177 - .L_176)
.L_176:
        /*0004*/ 	.word	0x00000082


	//----- nvinfo : EIATTR_KPARAM_INFO
	.align		4
.L_177:
        /*0008*/ 	.byte	0x04, 0x17
        /*000a*/ 	.short	(.L_179 - .L_178)
.L_178:
        /*000c*/ 	.word	0x00000000
        /*0010*/ 	.short	0x0004
        /*0012*/ 	.short	0x0018
        /*0014*/ 	.byte	0x00, 0xf0, 0x11, 0x00


	//----- nvinfo : EIATTR_KPARAM_INFO
	.align		4
.L_179:
        /*0018*/ 	.byte	0x04, 0x17
        /*001a*/ 	.short	(.L_181 - .L_180)
.L_180:
        /*001c*/ 	.word	0x00000000
        /*0020*/ 	.short	0x0003
        /*0022*/ 	.short	0x0014
        /*0024*/ 	.byte	0x00, 0xf0, 0x11, 0x00


	//----- nvinfo : EIATTR_KPARAM_INFO
	.align		4
.L_181:
        /*0028*/ 	.byte	0x04, 0x17
        /*002a*/ 	.short	(.L_183 - .L_182)
.L_182:
        /*002c*/ 	.word	0x00000000
        /*0030*/ 	.short	0x0002
        /*0032*/ 	.short	0x0010
        /*0034*/ 	.byte	0x00, 0xf0, 0x11, 0x00


	//----- nvinfo : EIATTR_KPARAM_INFO
	.align		4
.L_183:
        /*0038*/ 	.byte	0x04, 0x17
        /*003a*/ 	.short	(.L_185 - .L_184)
.L_184:
        /*003c*/ 	.word	0x00000000
        /*0040*/ 	.short	0x0001
        /*0042*/ 	.short	0x0008
        /*0044*/ 	.byte	0x00, 0xf5, 0x21, 0x00


	//----- nvinfo : EIATTR_KPARAM_INFO
	.align		4
.L_185:
        /*0048*/ 	.byte	0x04, 0x17
        /*004a*/ 	.short	(.L_187 - .L_186)
.L_186:
        /*004c*/ 	.word	0x00000000
        /*0050*/ 	.short	0x0000
        /*0052*/ 	.short	0x0000
        /*0054*/ 	.byte	0x00, 0xf5, 0x21, 0x00


	//----- nvinfo : EIATTR_SPARSE_MMA_MASK
	.align		4
.L_187:
        /*0058*/ 	.byte	0x03, 0x50
        /*005a*/ 	.short	0x0000


	//----- nvinfo : EIATTR_MAXREG_COUNT
	.align		4
        /*005c*/ 	.byte	0x03, 0x1b
        /*005e*/ 	.short	0x00ff


	//----- nvinfo : EIATTR_MERCURY_ISA_VERSION
	.align		4
        /*0060*/ 	.byte	0x03, 0x5f
        /*0062*/ 	.short	0x0101


	//----- nvinfo : EIATTR_VRC_CTA_INIT_COUNT
	.align		4
        /*0064*/ 	.byte	0x02, 0x4a
	.zero		1
	.zero		1


	//----- nvinfo : EIATTR_EXIT_INSTR_OFFSETS
	.align		4
        /*0068*/ 	.byte	0x04, 0x1c
        /*006a*/ 	.short	(.L_189 - .L_188)


	//   ....[0]....
.L_188:
        /*006c*/ 	.word	0x00000fc0


	//----- nvinfo : EIATTR_CBANK_PARAM_SIZE
	.align		4
.L_189:
        /*0070*/ 	.byte	0x03, 0x19
        /*0072*/ 	.short	0x001c


	//----- nvinfo : EIATTR_PARAM_CBANK
	.align		4
        /*0074*/ 	.byte	0x04, 0x0a
        /*0076*/ 	.short	(.L_191 - .L_190)
	.align		4
.L_190:
        /*0078*/ 	.word	index@(.nv.constant0._ZN15flash_llm_utils16SplitK_ReductionEP6__halfS1_iii)
        /*007c*/ 	.short	0x0380
        /*007e*/ 	.short	0x001c


	//----- nvinfo : EIATTR_SW_WAR
	.align		4
.L_191:
        /*0080*/ 	.byte	0x04, 0x36
        /*0082*/ 	.short	(.L_193 - .L_192)
.L_192:
        /*0084*/ 	.word	0x00000008
.L_193:


//--------------------- .nv.callgraph             --------------------------
	.section	.nv.callgraph,"",@"SHT_CUDA_CALLGRAPH"
	.align	4
	.sectionentsize	8
	.align		4
        /*0000*/ 	.word	0x00000000
	.align		4
        /*0004*/ 	.word	0xffffffff
	.align		4
        /*0008*/ 	.word	0x00000000
	.align		4
        /*000c*/ 	.word	0xfffffffe
	.align		4
        /*0010*/ 	.word	0x00000000
	.align		4
        /*0014*/ 	.word	0xfffffffd
	.align		4
        /*0018*/ 	.word	0x00000000
	.align		4
        /*001c*/ 	.word	0xfffffffc


//--------------------- .text._ZN15flash_llm_utils11SpMM_KernelINS_12TilingConfigILi2ELi2ELi4ELi0EEENS_18SparseKernelConfigILi64EEEEEvPK6__halfPK5uint4PKiS7_PS5_iiii --------------------------
	.section	.text._ZN15flash_llm_utils11SpMM_KernelINS_12TilingConfigILi2ELi2ELi4ELi0EEENS_18SparseKernelConfigILi64EEEEEvPK6__halfPK5uint4PKiS7_PS5_iiii,"ax",@progbits
	.align	128
        .global         _ZN15flash_llm_utils11SpMM_KernelINS_12TilingConfigILi2ELi2ELi4ELi0EEENS_18SparseKernelConfigILi64EEEEEvPK6__halfPK5uint4PKiS7_PS5_iiii
        .type           _ZN15flash_llm_utils11SpMM_KernelINS_12TilingConfigILi2ELi2ELi4ELi0EEENS_18SparseKernelConfigILi64EEEEEvPK6__halfPK5uint4PKiS7_PS5_iiii,@function
        .size           _ZN15flash_llm_utils11SpMM_KernelINS_12TilingConfigILi2ELi2ELi4ELi0EEENS_18SparseKernelConfigILi64EEEEEvPK6__halfPK5uint4PKiS7_PS5_iiii,(.L_x_604 - _ZN15flash_llm_utils11SpMM_KernelINS_12TilingConfigILi2ELi2ELi4ELi0EEENS_18SparseKernelConfigILi64EEEEEvPK6__halfPK5uint4PKiS7_PS5_iiii)
        .other          _ZN15flash_llm_utils11SpMM_KernelINS_12TilingConfigILi2ELi2ELi4ELi0EEENS_18SparseKernelConfigILi64EEEEEvPK6__halfPK5uint4PKiS7_PS5_iiii,@"STO_CUDA_ENTRY STV_DEFAULT"
_ZN15flash_llm_utils11SpMM_KernelINS_12TilingConfigILi2ELi2ELi4ELi0EEENS_18SparseKernelConfigILi64EEEEEvPK6__halfPK5uint4PKiS7_PS5_iiii:
.text._ZN15flash_llm_utils11SpMM_KernelINS_12TilingConfigILi2ELi2ELi4ELi0EEENS_18SparseKernelConfigILi64EEEEEvPK6__halfPK5uint4PKiS7_PS5_iiii:
[----:B------:R-:W-:Y:S01]  /*0000*/  LDC R1, c[0x0][0x37c] ;  /* 0x0000df00ff017b82 */ /* 0x000fe20000000800 */
[----:B------:R-:W1:Y:S07]  /*0010*/  LDCU.64 UR14, c[0x0][0x3b0] ;  /* 0x00007600ff0e77ac */ /* 0x000e6e0008000a00 */
[----:B------:R-:W2:Y:S01]  /*0020*/  S2UR UR13, SR_CTAID.Y ;  /* 0x00000000000d79c3 */ /* 0x000ea20000002600 */
[----:B------:R-:W3:Y:S01]  /*0030*/  LDCU UR5, c[0x0][0x3a8] ;  /* 0x00007500ff0577ac */ /* 0x000ee20008000800 */
[----:B------:R-:W-:Y:S01]  /*0040*/  UMOV UR6, URZ ;  /* 0x000000ff00067c82 */ /* 0x000fe20008000000 */
[----:B------:R-:W4:Y:S01]  /*0050*/  LDCU.64 UR18, c[0x0][0x358] ;  /* 0x00006b00ff1277ac */ /* 0x000f220008000a00 */
[----:B-1----:R-:W-:Y:S01]  /*0060*/  IMAD.U32 R0, RZ, RZ, UR15 ;  /* 0x0000000fff007e24 */ /* 0x002fe2000f8e00ff */
[----:B------:R-:W-:-:S02]  /*0070*/  UISETP.NE.AND UP4, UPT, UR15, URZ, UPT ;  /* 0x000000ff0f00728c */ /* 0x000fc4000bf85270 */
[----:B---3--:R-:W-:Y:S02]  /*0080*/  USHF.R.S32.HI UR4, URZ, 0x1f, UR5 ;  /* 0x0000001fff047899 */ /* 0x008fe40008011405 */
[----:B------:R-:W-:Y:S02]  /*0090*/  IABS R0, R0 ;  /* 0x0000000000007213 */ /* 0x000fe40000000000 */
[----:B------:R-:W-:Y:S02]  /*00a0*/  ULEA.HI UR4, UR4, UR5, URZ, 0x7 ;  /* 0x0000000504047291 */ /* 0x000fe4000f8f38ff */
[----:B------:R-:W-:Y:S02]  /*00b0*/  R2UR UR17, R0 ;  /* 0x00000000001172ca */ /* 0x000fe400000e0000 */
[----:B------:R-:W-:Y:S02]  /*00c0*/  USHF.R.S32.HI UR11, URZ, 0x7, UR4 ;  /* 0x00000007ff0b7899 */ /* 0x000fe40008011404 */
[----:B------:R-:W-:-:S02]  /*00d0*/  USHF.R.S32.HI UR4, URZ, 0x1f, UR14 ;  /* 0x0000001fff047899 */ /* 0x000fc4000801140e */
[----:B------:R-:W-:Y:S02]  /*00e0*/  UIADD3 UR8, UPT, UPT, URZ, -UR11, URZ ;  /* 0x8000000bff087290 */ /* 0x000fe4000fffe0ff */
[----:B------:R-:W-:Y:S02]  /*00f0*/  ULEA.HI UR4, UR4, UR14, URZ, 0x6 ;  /* 0x0000000e04047291 */ /* 0x000fe4000f8f30ff */
[----:B------:R-:W-:Y:S02]  /*0100*/  UISETP.NE.U32.AND UP2, UPT, UR11, URZ, UPT ;  /* 0x000000ff0b00728c */ /* 0x000fe4000bf45070 */
[----:B------:R-:W1:Y:S01]  /*0110*/  I2F.U32.RP R0, UR11 ;  /* 0x0000000b00007d06 */ /* 0x000e620008209000 */
[----:B------:R-:W-:-:S04]  /*0120*/  USHF.R.S32.HI UR12, URZ, 0x6, UR4 ;  /* 0x00000006ff0c7899 */ /* 0x000fc80008011404 */
[----:B------:R-:W-:-:S03]  /*0130*/  UIADD3 UR10, UPT, UPT, UR12, -0x1, URZ ;  /* 0xffffffff0c0a7890 */ /* 0x000fc6000fffe0ff */
[----:B------:R-:W3:Y:S08]  /*0140*/  I2F.RP R3, UR17 ;  /* 0x0000001100037d06 */ /* 0x000ef00008209400 */
[----:B-1----:R-:W1:Y:S08]  /*0150*/  MUFU.RCP R0, R0 ;  /* 0x0000000000007308 */ /* 0x002e700000001000 */
[----:B---3--:R-:W3:Y:S01]  /*0160*/  MUFU.RCP R3, R3 ;  /* 0x0000000300037308 */ /* 0x008ee20000001000 */
[----:B-1----:R-:W-:-:S07]  /*0170*/  VIADD R2, R0, 0xffffffe ;  /* 0x0ffffffe00027836 */ /* 0x002fce0000000000 */
[----:B------:R-:W1:Y:S01]  /*0180*/  F2I.FTZ.U32.TRUNC.NTZ R2, R2 ;  /* 0x0000000200027305 */ /* 0x000e62000021f000 */
[----:B---3--:R-:W-:Y:S02]  /*0190*/  VIADD R4, R3, 0xffffffe ;  /* 0x0ffffffe03047836 */ /* 0x008fe40000000000 */
[----:B------:R-:W-:Y:S01]  /*01a0*/  IMAD.U32 R3, RZ, RZ, UR10 ;  /* 0x0000000aff037e24 */ /* 0x000fe2000f8e00ff */
[----:B------:R-:W-:-:S04]  /*01b0*/  ULOP3.LUT UR10, UR10, UR15, URZ, 0x3c, !UPT ;  /* 0x0000000f0a0a7292 */ /* 0x000fc8000f8e3cff */
[----:B------:R-:W3:Y:S01]  /*01c0*/  F2I.FTZ.U32.TRUNC.NTZ R4, R4 ;  /* 0x0000000400047305 */ /* 0x000ee2000021f000 */
[----:B------:R-:W-:Y:S01]  /*01d0*/  IABS R0, R3 ;  /* 0x0000000300007213 */ /* 0x000fe20000000000 */
[----:B------:R-:W-:-:S03]  /*01e0*/  UISETP.GE.AND UP6, UPT, UR10, URZ, UPT ;  /* 0x000000ff0a00728c */ /* 0x000fc6000bfc6270 */
[----:B------:R-:W-:Y:S02]  /*01f0*/  R2UR UR16, R0 ;  /* 0x00000000001072ca */ /* 0x000fe400000e0000 */
[----:B-1----:R-:W-:Y:S02]  /*0200*/  R2UR UR5, R2 ;  /* 0x00000000020572ca */ /* 0x002fe400000e0000 */
[----:B---3--:R-:W-:-:S11]  /*0210*/  R2UR UR7, R4 ;  /* 0x00000000040772ca */ /* 0x008fd600000e0000 */
[----:B------:R-:W-:Y:S02]  /*0220*/  UIMAD UR8, UR8, UR5, URZ ;  /* 0x00000005080872a4 */ /* 0x000fe4000f8e02ff */
[----:B------:R-:W-:-:S04]  /*0230*/  UIADD3 UR4, UPT, UPT, URZ, -UR7, URZ ;  /* 0x80000007ff047290 */ /* 0x000fc8000fffe0ff */
[----:B------:R-:W-:-:S04]  /*0240*/  UIMAD UR4, UR4, UR17, URZ ;  /* 0x00000011040472a4 */ /* 0x000fc8000f8e02ff */
[----:B------:R-:W-:-:S03]  /*0250*/  UIMAD.WIDE.U32 UR6, UR7, UR4, UR6 ;  /* 0x00000004070672a5 */ /* 0x000fc6000f8e0006 */
[----:B------:R-:W-:Y:S02]  /*0260*/  UMOV UR4, URZ ;  /* 0x000000ff00047c82 */ /* 0x000fe40008000000 */
[----:B------:R-:W-:Y:S02]  /*0270*/  UIMAD.WIDE.U32 UR4, UR5, UR8, UR4 ;  /* 0x00000008050472a5 */ /* 0x000fe4000f8e0004 */
[----:B------:R-:W-:Y:S02]  /*0280*/  UIMAD.WIDE.U32 UR8, UR7, UR16, URZ ;  /* 0x00000010070872a5 */ /* 0x000fe4000f8e00ff */
[----:B--2---:R-:W-:Y:S02]  /*0290*/  UIMAD.WIDE.U32 UR6, UR5, UR13, URZ ;  /* 0x0000000d050672a5 */ /* 0x004fe4000f8e00ff */
[----:B------:R-:W-:Y:S02]  /*02a0*/  UIADD3 UR5, UPT, UPT, -UR9, URZ, URZ ;  /* 0x000000ff09057290 */ /* 0x000fe4000fffe1ff */
[----:B------:R-:W-:-:S02]  /*02b0*/  UIADD3 UR4, UPT, UPT, -UR7, URZ, URZ ;  /* 0x000000ff07047290 */ /* 0x000fc4000fffe1ff */
[----:B------:R-:W-:Y:S02]  /*02c0*/  UIMAD UR5, UR17, UR5, UR16 ;  /* 0x00000005110572a4 */ /* 0x000fe4000f8e0210 */
[----:B------:R-:W-:Y:S02]  /*02d0*/  UIMAD UR4, UR11, UR4, UR13 ;  /* 0x000000040b0472a4 */ /* 0x000fe4000f8e020d */
[----:B------:R-:W-:Y:S02]  /*02e0*/  UISETP.GT.U32.AND UP5, UPT, UR17, UR5, UPT ;  /* 0x000000051100728c */ /* 0x000fe4000bfa4070 */
[----:B------:R-:W-:-:S09]  /*02f0*/  UISETP.GE.U32.AND UP0, UPT, UR4, UR11, UPT ;  /* 0x0000000b0400728c */ /* 0x000fd2000bf06070 */
[----:B------:R-:W-:Y:S02]  /*0300*/  @!UP5 UIADD3 UR5, UPT, UPT, UR5, -UR17, URZ ;  /* 0x800000110505d290 */ /* 0x000fe4000fffe0ff */
[----:B------:R-:W-:Y:S02]  /*0310*/  @UP0 UIADD3 UR4, UPT, UPT, -UR11, UR4, URZ ;  /* 0x000000040b040290 */ /* 0x000fe4000fffe1ff */
[----:B------:R-:W-:Y:S02]  /*0320*/  UISETP.GE.U32.AND UP3, UPT, UR5, UR17, UPT ;  /* 0x000000110500728c */ /* 0x000fe4000bf66070 */
[----:B------:R-:W-:Y:S02]  /*0330*/  UISETP.GE.U32.AND UP1, UPT, UR4, UR11, UPT ;  /* 0x0000000b0400728c */ /* 0x000fe4000bf26070 */
[----:B------:R-:W-:Y:S02]  /*0340*/  @!UP5 UIADD3 UR9, UPT, UPT, UR9, 0x1, URZ ;  /* 0x000000010909d890 */ /* 0x000fe4000fffe0ff */
[----:B------:R-:W-:Y:S01]  /*0350*/  @UP0 UIADD3 UR7, UPT, UPT, UR7, 0x1, URZ ;  /* 0x0000000107070890 */ /* 0x000fe2000fffe0ff */
[----:B------:R-:W1:Y:S04]  /*0360*/  LDCU.64 UR16, c[0x0][0x390] ;  /* 0x00007200ff1077ac */ /* 0x000e680008000a00 */
[----:B------:R-:W-:-:S02]  /*0370*/  @UP3 UIADD3 UR9, UPT, UPT, UR9, 0x1, URZ ;  /* 0x0000000109093890 */ /* 0x000fc4000fffe0ff */
[----:B------:R-:W-:Y:S02]  /*0380*/  @UP1 UIADD3 UR7, UPT, UPT, UR7, 0x1, URZ ;  /* 0x0000000107071890 */ /* 0x000fe4000fffe0ff */
[----:B------:R-:W-:-:S03]  /*0390*/  @!UP2 ULOP3.LUT UR7, URZ, UR11, URZ, 0x33, !UPT ;  /* 0x0000000bff07a292 */ /* 0x000fc6000f8e33ff */
[----:B------:R-:W-:Y:S01]  /*03a0*/  UMOV UR10, UR9 ;  /* 0x00000009000a7c82 */ /* 0x000fe20008000000 */
[----:B------:R-:W-:Y:S02]  /*03b0*/  UIADD3 UR4, UPT, UPT, -UR7, URZ, URZ ;  /* 0x000000ff07047290 */ /* 0x000fe4000fffe1ff */
[----:B------:R-:W-:Y:S02]  /*03c0*/  @!UP6 UIADD3 UR10, UPT, UPT, -UR10, URZ, URZ ;  /* 0x000000ff0a0ae290 */ /* 0x000fe4000fffe1ff */
[----:B------:R-:W-:Y:S02]  /*03d0*/  @!UP4 ULOP3.LUT UR10, URZ, UR15, URZ, 0x33, !UPT ;  /* 0x0000000fff0ac292 */ /* 0x000fe4000f8e33ff */
[----:B------:R-:W-:Y:S02]  /*03e0*/  UIMAD UR11, UR11, UR4, UR13 ;  /* 0x000000040b0b72a4 */ /* 0x000fe4000f8e020d */
[----:B------:R-:W-:Y:S02]  /*03f0*/  UIMAD UR6, UR7, UR10, UR7 ;  /* 0x0000000a070672a4 */ /* 0x000fe4000f8e0207 */
[----:B------:R-:W-:-:S02]  /*0400*/  UIMAD UR4, UR11, UR12, URZ ;  /* 0x0000000c0b0472a4 */ /* 0x000fc4000f8e02ff */
[----:B------:R-:W-:Y:S02]  /*0410*/  USHF.R.S32.HI UR5, URZ, 0x1f, UR6 ;  /* 0x0000001fff057899 */ /* 0x000fe40008011406 */
[----:B------:R-:W-:-:S04]  /*0420*/  UIADD3 UR9, UP0, UPT, UR4, UR6, URZ ;  /* 0x0000000604097290 */ /* 0x000fc8000ff1e0ff */
[----:B------:R-:W-:Y:S02]  /*0430*/  ULEA.HI.X.SX32 UR5, UR4, UR5, 0x1, UP0 ;  /* 0x0000000504057291 */ /* 0x000fe400080f0eff */
[----:B-1----:R-:W-:-:S04]  /*0440*/  ULEA UR8, UP0, UR9, UR16, 0x2 ;  /* 0x0000001009087291 */ /* 0x002fc8000f8010ff */
[----:B------:R-:W-:Y:S02]  /*0450*/  ULEA.HI.X UR9, UR9, UR17, UR5, 0x2, UP0 ;  /* 0x0000001109097291 */ /* 0x000fe400080f1405 */
[----:B------:R-:W-:Y:S02]  /*0460*/  IMAD.U32 R2, RZ, RZ, UR8 ;  /* 0x00000008ff027e24 */ /* 0x000fe4000f8e00ff */
[----:B------:R-:W-:Y:S02]  /*0470*/  IMAD.U32 R4, RZ, RZ, UR8 ;  /* 0x00000008ff047e24 */ /* 0x000fe4000f8e00ff */
[----:B------:R-:W-:Y:S02]  /*0480*/  IMAD.U32 R5, RZ, RZ, UR9 ;  /* 0x00000009ff057e24 */ /* 0x000fe4000f8e00ff */
[----:B------:R-:W-:-:S04]  /*0490*/  IMAD.U32 R3, RZ, RZ, UR9 ;  /* 0x00000009ff037e24 */ /* 0x000fc8000f8e00ff */
[----:B----4-:R-:W2:Y:S04]  /*04a0*/  LDG.E R5, desc[UR18][R4.64] ;  /* 0x0000001204057981 */ /* 0x010ea8000c1e1900 */
[----:B------:R-:W2:Y:S01]  /*04b0*/  LDG.E R2, desc[UR18][R2.64+0x4] ;  /* 0x0000041202027981 */ /* 0x000ea2000c1e1900 */
[----:B------:R-:W1:Y:S01]  /*04c0*/  S2R R0, SR_TID.X ;  /* 0x0000000000007919 */ /* 0x000e620000002100 */
[----:B------:R-:W3:Y:S01]  /*04d0*/  S2UR UR5, SR_CTAID.X ;  /* 0x00000000000579c3 */ /* 0x000ee20000002500 */
[----:B------:R-:W-:Y:S02]  /*04e0*/  UIADD3 UR13, UPT, UPT, UR15, -0x1, URZ ;  /* 0xffffffff0f0d7890 */ /* 0x000fe4000fffe0ff */
[----:B------:R-:W-:Y:S02]  /*04f0*/  UIMAD UR4, UR10, UR15, UR15 ;  /* 0x0000000f0a0472a4 */ /* 0x000fe4000f8e020f */
[----:B------:R-:W-:-:S02]  /*0500*/  UISETP.NE.AND UP0, UPT, UR7, UR13, UPT ;  /* 0x0000000d0700728c */ /* 0x000fc4000bf05270 */
[----:B------:R-:W-:-:S04]  /*0510*/  UIADD3 UR12, UPT, UPT, UR12, -UR4, URZ ;  /* 0x800000040c0c7290 */ /* 0x000fc8000fffe0ff */
[----:B------:R-:W-:Y:S01]  /*0520*/  USEL UR12, UR12, URZ, !UP0 ;  /* 0x000000ff0c0c7287 */ /* 0x000fe2000c000000 */
[----:B------:R-:W-:Y:S03]  /*0530*/  BSSY.RECONVERGENT B0, `(.L_x_0) ;  /* 0x0000050000007945 */ /* 0x000fe60003800200 */
[----:B------:R-:W-:Y:S02]  /*0540*/  UIADD3 UR17, UPT, UPT, UR10, 0x1, UR12 ;  /* 0x000000010a117890 */ /* 0x000fe4000fffe00c */
[----:B---3--:R-:W-:Y:S01]  /*0550*/  USHF.L.U32 UR4, UR5, 0x7, URZ ;  /* 0x0000000705047899 */ /* 0x008fe200080006ff */
[----:B-1----:R-:W-:Y:S01]  /*0560*/  SHF.R.U32.HI R72, RZ, 0x5, R0 ;  /* 0x00000005ff487819 */ /* 0x002fe20000011600 */
[----:B--2---:R-:W-:-:S05]  /*0570*/  IMAD.IADD R65, R2, 0x1, -R5 ;  /* 0x0000000102417824 */ /* 0x004fca00078e0a05 */
[----:B------:R-:W-:-:S04]  /*0580*/  SHF.R.S32.HI R6, RZ, 0x1f, R65 ;  /* 0x0000001fff067819 */ /* 0x000fc80000011441 */
[----:B------:R-:W-:-:S04]  /*0590*/  LEA.HI R6, R6, R65, RZ, 0x7 ;  /* 0x0000004106067211 */ /* 0x000fc800078f38ff */
[----:B------:R-:W-:Y:S02]  /*05a0*/  LOP3.LUT R7, R6, 0xffffff80, RZ, 0xc0, !PT ;  /* 0xffffff8006077812 */ /* 0x000fe400078ec0ff */
[----:B------:R-:W-:-:S03]  /*05b0*/  ISETP.GE.AND P1, PT, R0, R65, PT ;  /* 0x000000410000720c */ /* 0x000fc60003f26270 */
[----:B------:R-:W-:-:S05]  /*05c0*/  IMAD.IADD R7, R65, 0x1, -R7 ;  /* 0x0000000141077824 */ /* 0x000fca00078e0a07 */
[----:B------:R-:W-:Y:S02]  /*05d0*/  ISETP.GE.U32.AND P0, PT, R0, R7, PT ;  /* 0x000000070000720c */ /* 0x000fe40003f06070 */
[----:B------:R-:W-:Y:S02]  /*05e0*/  SHF.R.S32.HI R2, RZ, 0x7, R6 ;  /* 0x00000007ff027819 */ /* 0x000fe40000011406 */
[----:B------:R-:W-:-:S09]  /*05f0*/  LEA.HI.SX32 R82, R6, 0x1, 0x19 ;  /* 0x0000000106527811 */ /* 0x000fd200078fcaff */
[----:B------:R-:W-:Y:S01]  /*0600*/  @P0 IMAD.MOV R82, RZ, RZ, R2 ;  /* 0x000000ffff520224 */ /* 0x000fe200078e0202 */
[----:B------:R-:W-:Y:S06]  /*0610*/  @P1 BRA `(.L_x_1) ;  /* 0x0000000400041947 */ /* 0x000fec0003800000 */
[----:B------:R-:W1:Y:S01]  /*0620*/  LDCU.64 UR20, c[0x0][0x388] ;  /* 0x00007100ff1477ac */ /* 0x000e620008000a00 */
[----:B------:R-:W-:-:S04]  /*0630*/  IADD3 R3, P0, PT, R5, R0, RZ ;  /* 0x0000000005037210 */ /* 0x000fc80007f1e0ff */
[----:B------:R-:W-:Y:S02]  /*0640*/  LEA.HI.X.SX32 R4, R5, RZ, 0x1, P0 ;  /* 0x000000ff05047211 */ /* 0x000fe400000f0eff */
[----:B-1----:R-:W-:-:S04]  /*0650*/  LEA R2, P0, R3, UR20, 0x4 ;  /* 0x0000001403027c11 */ /* 0x002fc8000f8020ff */
[----:B------:R-:W-:-:S05]  /*0660*/  LEA.HI.X R3, R3, UR21, R4, 0x4, P0 ;  /* 0x0000001503037c11 */ /* 0x000fca00080f2404 */
[----:B------:R1:W5:Y:S01]  /*0670*/  LDG.E.128 R8, desc[UR18][R2.64] ;  /* 0x0000001202087981 */ /* 0x000362000c1e1d00 */
[----:B------:R-:W-:-:S05]  /*0680*/  VIADD R4, R0, 0x80 ;  /* 0x0000008000047836 */ /* 0x000fca0000000000 */
[----:B------:R-:W-:-:S13]  /*0690*/  ISETP.GE.U32.AND P0, PT, R4, R65, PT ;  /* 0x000000410400720c */ /* 0x000fda0003f06070 */
[----:B-1----:R-:W-:Y:S05]  /*06a0*/  @P0 BRA `(.L_x_1) ;  /* 0x0000000000e00947 */ /* 0x002fea0003800000 */
        /* <DEDUP_REMOVED lines=25> */
[----:B------:R-:W-:-:S04]  /*0840*/  LOP3.LUT R4, R0, 0x400, RZ, 0xfc, !PT ;  /* 0x0000040000047812 */ /* 0x000fc800078efcff */
        /* <DEDUP_REMOVED lines=26> */
[----:B------:R-:W-:-:S05]  /*09f0*/  VIADD R4, R0, 0x780 ;  /* 0x0000078000047836 */ /* 0x000fca0000000000 */
[----:B------:R-:W-:Y:S02]  /*0a00*/  ISETP.GE.U32.AND P0, PT, R4, R65, PT ;  /* 0x000000410400720c */ /* 0x000fe40003f06070 */
[----:B------:R1:W5:Y:S11]  /*0a10*/  LDG.E.128 R64, desc[UR18][R2.64+0x7000] ;  /* 0x0070001202407981 */ /* 0x000376000c1e1d00 */
[----:B------:R1:W5:Y:S02]  /*0a20*/  @!P0 LDG.E.128 R68, desc[UR18][R2.64+0x7800] ;  /* 0x0078001202448981 */ /* 0x000364000c1e1d00 */
.L_x_1:
[----:B------:R-:W-:Y:S05]  /*0a30*/  BSYNC.RECONVERGENT B0 ;  /* 0x0000000000007941 */ /* 0x000fea0003800200 */
.L_x_0:
[----:B------:R-:W2:Y:S01]  /*0a40*/  S2UR UR5, SR_CgaCtaId ;  /* 0x00000000000579c3 */ /* 0x000ea20000008800 */
[C---:B-1----:R-:W-:Y:S01]  /*0a50*/  IMAD.SHL.U32 R2, R0.reuse, 0x40, RZ ;  /* 0x0000004000027824 */ /* 0x042fe200078e00ff */
[----:B------:R-:W-:Y:S01]  /*0a60*/  UMOV UR13, 0x400 ;  /* 0x00000400000d7882 */ /* 0x000fe20000000000 */
[C---:B------:R-:W-:Y:S01]  /*0a70*/  IMAD.SHL.U32 R79, R0.reuse, 0x8, RZ ;  /* 0x00000008004f7824 */ /* 0x040fe200078e00ff */
[----:B------:R-:W-:Y:S01]  /*0a80*/  LOP3.LUT R3, R0, 0x1f, RZ, 0xc0, !PT ;  /* 0x0000001f00037812 */ /* 0x000fe200078ec0ff */
[----:B------:R-:W1:Y:S01]  /*0a90*/  LDCU.64 UR20, c[0x0][0x398] ;  /* 0x00007300ff1477ac */ /* 0x000e620008000a00 */
[----:B------:R-:W-:Y:S02]  /*0aa0*/  LOP3.LUT R2, R2, 0xf800, RZ, 0xc0, !PT ;  /* 0x0000f80002027812 */ /* 0x000fe400078ec0ff */
[----:B------:R-:W-:Y:S02]  /*0ab0*/  CS2R R4, SRZ ;  /* 0x0000000000047805 */ /* 0x000fe4000001ff00 */
[----:B------:R-:W-:Y:S01]  /*0ac0*/  SHF.R.U32.HI R77, RZ, 0x3, R3 ;  /* 0x00000003ff4d7819 */ /* 0x000fe20000011603 */
[----:B------:R-:W-:Y:S01]  /*0ad0*/  IMAD.U32 R83, RZ, RZ, UR14 ;  /* 0x0000000eff537e24 */ /* 0x000fe2000f8e00ff */
[----:B------:R-:W-:-:S02]  /*0ae0*/  LOP3.LUT R2, R2, 0xf8, R79, 0xf8, !PT ;  /* 0x000000f802027812 */ /* 0x000fc400078ef84f */
[----:B------:R-:W-:Y:S01]  /*0af0*/  CS2R R6, SRZ ;  /* 0x0000000000067805 */ /* 0x000fe2000001ff00 */
[----:B------:R-:W-:Y:S01]  /*0b00*/  BSSY.RECONVERGENT B0, `(.L_x_2) ;  /* 0x0000148000007945 */ /* 0x000fe20003800200 */
[----:B--2---:R-:W-:Y:S02]  /*0b10*/  ULEA UR13, UR5, UR13, 0x18 ;  /* 0x0000000d050d7291 */ /* 0x004fe4000f8ec0ff */
[----:B------:R-:W-:Y:S02]  /*0b20*/  UIMAD UR5, UR4, UR14, URZ ;  /* 0x0000000e040572a4 */ /* 0x000fe4000f8e02ff */
[----:B------:R-:W-:Y:S02]  /*0b30*/  USHF.L.U32 UR4, UR6, 0x6, URZ ;  /* 0x0000000606047899 */ /* 0x000fe400080006ff */
[----:B------:R-:W-:Y:S01]  /*0b40*/  LEA R228, R2, UR13, 0x1 ;  /* 0x0000000d02e47c11 */ /* 0x000fe2000f8e08ff */
[----:B------:R-:W-:Y:S01]  /*0b50*/  IMAD R2, R72, UR14, RZ ;  /* 0x0000000e48027c24 */ /* 0x000fe2000f8e02ff */
[----:B------:R-:W-:-:S02]  /*0b60*/  USHF.R.S32.HI UR6, URZ, 0x1f, UR5 ;  /* 0x0000001fff067899 */ /* 0x000fc40008011405 */
[----:B------:R-:W-:Y:S01]  /*0b70*/  UIADD3 UR5, UP0, UPT, UR4, UR5, URZ ;  /* 0x0000000504057290 */ /* 0x000fe2000ff1e0ff */
[----:B------:R-:W-:Y:S01]  /*0b80*/  @!PT LDS RZ, [RZ] ;  /* 0x00000000fffff984 */ /* 0x000fe20000000800 */
[----:B------:R-:W-:Y:S01]  /*0b90*/  @!PT LDS RZ, [RZ] ;  /* 0x00000000fffff984 */ /* 0x000fe20000000800 */
[----:B------:R-:W-:Y:S01]  /*0ba0*/  @!PT LDS RZ, [RZ] ;  /* 0x00000000fffff984 */ /* 0x000fe20000000800 */
[----:B------:R2:W-:Y:S01]  /*0bb0*/  LDGSTS.E.BYPASS.128 [R228], desc[UR18][R4.64], !PT ;  /* 0x0000000004e47fae */ /* 0x0005e2000f981812 */
[----:B------:R-:W-:Y:S01]  /*0bc0*/  IMAD.SHL.U32 R74, R2, 0x8, RZ ;  /* 0x00000008024a7824 */ /* 0x000fe200078e00ff */
[----:B------:R-:W-:Y:S01]  /*0bd0*/  LOP3.LUT R2, R77, 0x7, R0, 0x78, !PT ;  /* 0x000000074d027812 */ /* 0x000fe200078e7800 */
[----:B------:R-:W-:Y:S01]  /*0be0*/  ULEA.HI.X.SX32 UR6, UR4, UR6, 0x1, UP0 ;  /* 0x0000000604067291 */ /* 0x000fe200080f0eff */
[----:B------:R3:W-:Y:S01]  /*0bf0*/  LDGSTS.E.BYPASS.128 [R228+0x200], desc[UR18][R6.64], !PT ;  /* 0x0020000006e47fae */ /* 0x0007e2000f981812 */
[----:B------:R-:W-:Y:S01]  /*0c00*/  IMAD R75, R83, 0x20, R74 ;  /* 0x00000020534b7824 */ /* 0x000fe200078e024a */
[----:B------:R-:W-:Y:S01]  /*0c10*/  IADD3 R76, P0, PT, R74, UR5, RZ ;  /* 0x000000054a4c7c10 */ /* 0x000fe2000ff1e0ff */
[----:B------:R-:W-:-:S03]  /*0c20*/  UIADD3 UR4, UPT, UPT, UR13, 0x4000, URZ ;  /* 0x000040000d047890 */ /* 0x000fc6000fffe0ff */
[----:B------:R-:W-:Y:S01]  /*0c30*/  LEA.HI.X.SX32 R81, R74, UR6, 0x1, P0 ;  /* 0x000000064a517c11 */ /* 0x000fe200080f0eff */
[----:B------:R-:W-:Y:S01]  /*0c40*/  IMAD R74, R83, 0x40, R74 ;  /* 0x00000040534a7824 */ /* 0x000fe200078e024a */
[C---:B-1----:R-:W-:Y:S01]  /*0c50*/  LEA R240, P0, R76.reuse, UR20, 0x1 ;  /* 0x000000144cf07c11 */ /* 0x042fe2000f8008ff */
[C---:B--2---:R-:W-:Y:S02]  /*0c60*/  VIADD R5, R77.reuse, 0x4 ;  /* 0x000000044d057836 */ /* 0x044fe40000000000 */
[----:B------:R-:W-:Y:S01]  /*0c70*/  IMAD.SHL.U32 R4, R77, 0x40, RZ ;  /* 0x000000404d047824 */ /* 0x000fe200078e00ff */
[----:B------:R-:W-:Y:S02]  /*0c80*/  LEA.HI.X R241, R76, UR21, R81, 0x1, P0 ;  /* 0x000000154cf17c11 */ /* 0x000fe400080f0c51 */
[----:B---3--:R-:W-:Y:S02]  /*0c90*/  CS2R R6, SRZ ;  /* 0x0000000000067805 */ /* 0x008fe4000001ff00 */
[----:B------:R-:W-:Y:S01]  /*0ca0*/  LOP3.LUT R5, R5, 0x7, R0, 0x78, !PT ;  /* 0x0000000705057812 */ /* 0x000fe200078e7800 */
[----:B------:R-:W-:-:S02]  /*0cb0*/  IMAD R73, R2, 0x8, R4 ;  /* 0x0000000802497824 */ /* 0x000fc400078e0204 */
[----:B------:R-:W-:Y:S02]  /*0cc0*/  IMAD R2, R83, 0x20, R74 ;  /* 0x0000002053027824 */ /* 0x000fe400078e024a */
[----:B------:R-:W-:Y:S01]  /*0cd0*/  IMAD R5, R5, 0x8, R4 ;  /* 0x0000000805057824 */ /* 0x000fe200078e0204 */
[C---:B------:R-:W-:Y:S01]  /*0ce0*/  IADD3 R4, P1, PT, R75.reuse, UR5, RZ ;  /* 0x000000054b047c10 */ /* 0x040fe2000ff3e0ff */
[C---:B------:R-:W-:Y:S02]  /*0cf0*/  IMAD R84, R72.reuse, 0x200, R73 ;  /* 0x0000020048547824 */ /* 0x040fe400078e0249 */
[----:B------:R-:W-:Y:S01]  /*0d00*/  IMAD R80, R72, 0x200, R5 ;  /* 0x0000020048507824 */ /* 0x000fe200078e0205 */
[----:B------:R-:W-:Y:S02]  /*0d10*/  LEA.HI.X.SX32 R75, R75, UR6, 0x1, P1 ;  /* 0x000000064b4b7c11 */ /* 0x000fe400088f0eff */
[----:B------:R-:W-:Y:S02]  /*0d20*/  CS2R R72, SRZ ;  /* 0x0000000000487805 */ /* 0x000fe4000001ff00 */
[----:B------:R-:W-:-:S02]  /*0d30*/  LEA R238, P0, R4, UR20, 0x1 ;  /* 0x0000001404ee7c11 */ /* 0x000fc4000f8008ff */
[----:B------:R-:W-:Y:S02]  /*0d40*/  LEA R80, R80, 0x200, 0x1 ;  /* 0x0000020050507811 */ /* 0x000fe400078e08ff */
[----:B------:R-:W-:Y:S02]  /*0d50*/  LEA.HI.X R239, R4, UR21, R75, 0x1, P0 ;  /* 0x0000001504ef7c11 */ /* 0x000fe400080f0c4b */
[----:B------:R-:W-:Y:S02]  /*0d60*/  CS2R R4, SRZ ;  /* 0x0000000000047805 */ /* 0x000fe4000001ff00 */
[----:B------:R-:W-:Y:S01]  /*0d70*/  IADD3 R76, P0, PT, R74, UR5, RZ ;  /* 0x000000054a4c7c10 */ /* 0x000fe2000ff1e0ff */
[----:B------:R-:W-:Y:S01]  /*0d80*/  VIADD R85, R80, UR13 ;  /* 0x0000000d50557c36 */ /* 0x000fe20008000000 */
[----:B------:R-:W-:Y:S02]  /*0d90*/  IADD3 R75, P1, PT, R2, UR5, RZ ;  /* 0x00000005024b7c10 */ /* 0x000fe4000ff3e0ff */
[----:B------:R-:W-:Y:S01]  /*0da0*/  LEA.HI.X.SX32 R81, R74, UR6, 0x1, P0 ;  /* 0x000000064a517c11 */ /* 0x000fe200080f0eff */
[----:B------:R1:W-:Y:S01]  /*0db0*/  LDGSTS.E.BYPASS.128 [R228+0x400], desc[UR18][R4.64], !PT ;  /* 0x0040000004e47fae */ /* 0x0003e2000f981812 */
[----:B------:R-:W-:-:S02]  /*0dc0*/  LEA R236, P0, R76, UR20, 0x1 ;  /* 0x000000144cec7c11 */ /* 0x000fc4000f8008ff */
[----:B------:R-:W-:Y:S01]  /*0dd0*/  LEA.HI.X.SX32 R2, R2, UR6, 0x1, P1 ;  /* 0x0000000602027c11 */ /* 0x000fe200088f0eff */
[----:B------:R2:W-:Y:S01]  /*0de0*/  LDGSTS.E.BYPASS.128 [R228+0x600], desc[UR18][R6.64], !PT ;  /* 0x0060000006e47fae */ /* 0x0005e2000f981812 */
[----:B------:R-:W-:Y:S02]  /*0df0*/  LEA R234, P1, R75, UR20, 0x1 ;  /* 0x000000144bea7c11 */ /* 0x000fe4000f8208ff */
[----:B------:R-:W-:Y:S01]  /*0e00*/  LEA.HI.X R237, R76, UR21, R81, 0x1, P0 ;  /* 0x000000154ced7c11 */ /* 0x000fe200080f0c51 */
[----:B------:R-:W-:Y:S01]  /*0e10*/  IMAD R81, R77, UR14, RZ ;  /* 0x0000000e4d517c24 */ /* 0x000fe2000f8e02ff */
[----:B------:R-:W-:Y:S02]  /*0e20*/  LEA.HI.X R235, R75, UR21, R2, 0x1, P1 ;  /* 0x000000154beb7c11 */ /* 0x000fe400088f0c02 */
[----:B------:R-:W-:Y:S02]  /*0e30*/  CS2R R74, SRZ ;  /* 0x00000000004a7805 */ /* 0x000fe4000001ff00 */
[----:B------:R-:W-:Y:S01]  /*0e40*/  LOP3.LUT R2, R79, 0x38, RZ, 0xc0, !PT ;  /* 0x000000384f027812 */ /* 0x000fe200078ec0ff */
[----:B------:R-:W-:Y:S01]  /*0e50*/  IMAD R83, R83, 0x4, R81 ;  /* 0x0000000453537824 */ /* 0x000fe200078e0251 */
[----:B------:R-:W-:-:S02]  /*0e60*/  ISETP.GE.U32.AND P1, PT, R0, 0x200, PT ;  /* 0x000002000000780c */ /* 0x000fc40003f26070 */
[----:B------:R-:W-:Y:S02]  /*0e70*/  CS2R R76, SRZ ;  /* 0x00000000004c7805 */ /* 0x000fe4000001ff00 */
[C---:B------:R-:W-:Y:S01]  /*0e80*/  IADD3 R89, P0, PT, R2.reuse, R81, RZ ;  /* 0x0000005102597210 */ /* 0x040fe20007f1e0ff */
[----:B------:R3:W-:Y:S01]  /*0e90*/  LDGSTS.E.BYPASS.128 [R228+0x800], desc[UR18][R72.64], !PT ;  /* 0x0080000048e47fae */ /* 0x0007e2000f981812 */
[----:B------:R-:W-:Y:S02]  /*0ea0*/  IADD3 R2, P2, PT, R2, R83, RZ ;  /* 0x0000005302027210 */ /* 0x000fe40007f5e0ff */
[----:B------:R-:W-:Y:S02]  /*0eb0*/  CS2R R78, SRZ ;  /* 0x00000000004e7805 */ /* 0x000fe4000001ff00 */
[----:B-1----:R-:W-:Y:S01]  /*0ec0*/  LEA.HI.X.SX32 R4, R81, RZ, 0x1, P0 ;  /* 0x000000ff51047211 */ /* 0x002fe200000f0eff */
[----:B------:R1:W-:Y:S01]  /*0ed0*/  LDGSTS.E.BYPASS.128 [R228+0xa00], desc[UR18][R74.64], !PT ;  /* 0x00a000004ae47fae */ /* 0x0003e2000f981812 */
[----:B------:R-:W-:Y:S01]  /*0ee0*/  LEA.HI.X.SX32 R87, R83, RZ, 0x1, P2 ;  /* 0x000000ff53577211 */ /* 0x000fe200010f0eff */
[C---:B------:R-:W-:Y:S01]  /*0ef0*/  IMAD.SHL.U32 R81, R2.reuse, 0x2, RZ ;  /* 0x0000000202517824 */ /* 0x040fe200078e00ff */
[C---:B------:R-:W-:Y:S01]  /*0f00*/  SHF.L.U64.HI R91, R89.reuse, 0x1, R4 ;  /* 0x00000001595b7819 */ /* 0x040fe20000010204 */
[----:B------:R-:W-:Y:S01]  /*0f10*/  IMAD.SHL.U32 R89, R89, 0x2, RZ ;  /* 0x0000000259597824 */ /* 0x000fe200078e00ff */
[----:B------:R-:W-:Y:S01]  /*0f20*/  SHF.L.U64.HI R87, R2, 0x1, R87 ;  /* 0x0000000102577819 */ /* 0x000fe20000010257 */
[----:B------:R4:W-:Y:S01]  /*0f30*/  LDGSTS.E.BYPASS.128 [R228+0xc00], desc[UR18][R76.64], !PT ;  /* 0x00c000004ce47fae */ /* 0x0009e2000f981812 */
[----:B--2---:R-:W-:-:S02]  /*0f40*/  IADD3 R6, P3, PT, R81, R240, RZ ;  /* 0x000000f051067210 */ /* 0x004fc40007f7e0ff */
[----:B------:R-:W-:Y:S01]  /*0f50*/  IADD3 R4, P2, PT, R89, R240, RZ ;  /* 0x000000f059047210 */ /* 0x000fe20007f5e0ff */
[----:B------:R2:W-:Y:S01]  /*0f60*/  LDGSTS.E.BYPASS.128 [R228+0xe00], desc[UR18][R78.64], !PT ;  /* 0x00e000004ee47fae */ /* 0x0005e2000f981812 */
[----:B---3--:R-:W-:Y:S01]  /*0f70*/  IADD3 R72, P4, PT, R238, R89, RZ ;  /* 0x00000059ee487210 */ /* 0x008fe20007f9e0ff */
[--C-:B------:R-:W-:Y:S01]  /*0f80*/  IMAD.X R7, R87, 0x1, R241.reuse, P3 ;  /* 0x0000000157077824 */ /* 0x100fe200018e06f1 */
[----:B------:R-:W-:Y:S01]  /*0f90*/  LEA R83, R84, UR4, 0x1 ;  /* 0x0000000454537c11 */ /* 0x000fe2000f8e08ff */
[----:B------:R-:W-:Y:S01]  /*0fa0*/  IMAD.X R5, R91, 0x1, R241, P2 ;  /* 0x000000015b057824 */ /* 0x000fe200010e06f1 */
[----:B------:R-:W-:Y:S01]  /*0fb0*/  ISETP.GE.U32.AND P0, PT, R0, 0x180, PT ;  /* 0x000001800000780c */ /* 0x000fe20003f06070 */
[----:B------:R-:W-:Y:S01]  /*0fc0*/  IMAD.X R73, R239, 0x1, R91, P4 ;  /* 0x00000001ef497824 */ /* 0x000fe200020e065b */
[----:B-1----:R-:W-:Y:S01]  /*0fd0*/  IADD3 R74, P3, PT, R238, R81, RZ ;  /* 0x00000051ee4a7210 */ /* 0x002fe20007f7e0ff */
[----:B------:R-:W0:Y:S01]  /*0fe0*/  LDGDEPBAR ;  /* 0x00000000000079af */ /* 0x000e220000000000 */
[----:B------:R-:W-:-:S02]  /*0ff0*/  ISETP.GE.U32.AND P2, PT, R0, 0x100, PT ;  /* 0x000001000000780c */ /* 0x000fc40003f46070 */
[C---:B----4-:R-:W-:Y:S01]  /*1000*/  IADD3 R76, P4, PT, R236.reuse, R89, RZ ;  /* 0x00000059ec4c7210 */ /* 0x050fe20007f9e0ff */
[----:B------:R1:W-:Y:S01]  /*1010*/  @!P1 LDGSTS.E.BYPASS.128 [R83], desc[UR18][R4.64] ;  /* 0x0000000004539fae */ /* 0x0003e2000b981812 */
[----:B------:R-:W-:Y:S01]  /*1020*/  IMAD.X R75, R239, 0x1, R87, P3 ;  /* 0x00000001ef4b7824 */ /* 0x000fe200018e0657 */
[----:B--2---:R-:W-:Y:S02]  /*1030*/  IADD3 R78, P3, PT, R236, R81, RZ ;  /* 0x00000051ec4e7210 */ /* 0x004fe40007f7e0ff */
[----:B------:R2:W-:Y:S01]  /*1040*/  @!P1 LDGSTS.E.BYPASS.128 [R85+0x4000], desc[UR18][R6.64] ;  /* 0x0400000006559fae */ /* 0x0005e2000b981812 */
[----:B------:R-:W-:Y:S01]  /*1050*/  ISETP.GE.U32.AND P1, PT, R0, 0x80, PT ;  /* 0x000000800000780c */ /* 0x000fe20003f26070 */
[C---:B------:R-:W-:Y:S01]  /*1060*/  IMAD.X R77, R237.reuse, 0x1, R91, P4 ;  /* 0x00000001ed4d7824 */ /* 0x040fe200020e065b */
[C---:B------:R-:W-:Y:S01]  /*1070*/  IADD3 R80, P5, PT, R234.reuse, R89, RZ ;  /* 0x00000059ea507210 */ /* 0x040fe20007fbe0ff */
[----:B------:R-:W-:Y:S01]  /*1080*/  IMAD.X R79, R237, 0x1, R87, P3 ;  /* 0x00000001ed4f7824 */ /* 0x000fe200018e0657 */
[----:B------:R2:W-:Y:S01]  /*1090*/  @!P0 LDGSTS.E.BYPASS.128 [R83+0x1000], desc[UR18][R72.64] ;  /* 0x0100000048538fae */ /* 0x0005e2000b981812 */
[----:B-1----:R-:W-:-:S02]  /*10a0*/  IADD3 R4, P4, PT, R234, R81, RZ ;  /* 0x00000051ea047210 */ /* 0x002fc40007f9e0ff */
[C---:B------:R-:W-:Y:S01]  /*10b0*/  IMAD.X R81, R235.reuse, 0x1, R91, P5 ;  /* 0x00000001eb517824 */ /* 0x040fe200028e065b */
[----:B------:R2:W-:Y:S01]  /*10c0*/  @!P0 LDGSTS.E.BYPASS.128 [R85+0x5000], desc[UR18][R74.64] ;  /* 0x050000004a558fae */ /* 0x0005e2000b981812 */
[----:B------:R-:W-:Y:S01]  /*10d0*/  ISETP.GE.AND P0, PT, R82, 0x1, PT ;  /* 0x000000015200780c */ /* 0x000fe20003f06270 */
[----:B------:R-:W-:Y:S02]  /*10e0*/  IMAD.X R5, R235, 0x1, R87, P4 ;  /* 0x00000001eb057824 */ /* 0x000fe400020e0657 */
[----:B------:R2:W-:Y:S04]  /*10f0*/  @!P2 LDGSTS.E.BYPASS.128 [R83+0x2000], desc[UR18][R76.64] ;  /* 0x020000004c53afae */ /* 0x0005e8000b981812 */
[----:B------:R2:W-:Y:S04]  /*1100*/  @!P2 LDGSTS.E.BYPASS.128 [R85+0x6000], desc[UR18][R78.64] ;  /* 0x060000004e55afae */ /* 0x0005e8000b981812 */
[----:B------:R2:W-:Y:S04]  /*1110*/  @!P1 LDGSTS.E.BYPASS.128 [R83+0x3000], desc[UR18][R80.64] ;  /* 0x0300000050539fae */ /* 0x0005e8000b981812 */
[----:B------:R2:W-:Y:S04]  /*1120*/  @!P1 LDGSTS.E.BYPASS.128 [R85+0x7000], desc[UR18][R4.64] ;  /* 0x0700000004559fae */ /* 0x0005e8000b981812 */
[----:B------:R-:W0:Y:S01]  /*1130*/  LDGDEPBAR ;  /* 0x00000000000079af */ /* 0x000e220000000000 */
[----:B------:R-:W-:-:S04]  /*1140*/  DEPBAR.LE SB0, 0x1 ;  /* 0x000080400000791a */ /* 0x000fc80000000000 */
[----:B------:R-:W-:Y:S06]  /*1150*/  BAR.SYNC.DEFER_BLOCKING 0x0 ;  /* 0x0000000000007b1d */ /* 0x000fec0000010000 */
[----:B------:R-:W-:Y:S05]  /*1160*/  @!P0 BRA `(.L_x_3) ;  /* 0x0000000c00848947 */ /* 0x000fea0003800000 */
[----:B--2--5:R-:W-:Y:S01]  /*1170*/  PRMT R5, R8, 0xbb32, RZ ;  /* 0x0000bb3208057816 */ /* 0x024fe200000000ff */
[----:B------:R-:W-:Y:S01]  /*1180*/  VIADD R82, R82, 0xffffffff ;  /* 0xffffffff52527836 */ /* 0x000fe20000000000 */
[----:B------:R-:W-:Y:S02]  /*1190*/  PRMT R2, R9, 0xbb32, RZ ;  /* 0x0000bb3209027816 */ /* 0x000fe400000000ff */
[----:B------:R-:W-:Y:S02]  /*11a0*/  PRMT R7, R10, 0xbb32, RZ ;  /* 0x0000bb320a077816 */ /* 0x000fe400000000ff */
[----:B------:R-:W-:Y:S02]  /*11b0*/  PRMT R4, R11, 0xbb32, RZ ;  /* 0x0000bb320b047816 */ /* 0x000fe400000000ff */
[----:B------:R-:W-:Y:S02]  /*11c0*/  LEA R5, R5, UR13, 0x1 ;  /* 0x0000000d05057c11 */ /* 0x000fe4000f8e08ff */
[----:B------:R-:W-:-:S02]  /*11d0*/  LEA R2, R2, UR13, 0x1 ;  /* 0x0000000d02027c11 */ /* 0x000fc4000f8e08ff */
[----:B------:R-:W-:Y:S01]  /*11e0*/  LEA R7, R7, UR13, 0x1 ;  /* 0x0000000d07077c11 */ /* 0x000fe2000f8e08ff */
[----:B------:R1:W-:Y:S01]  /*11f0*/  STS.U16 [R5], R8 ;  /* 0x0000000805007388 */ /* 0x0003e20000000400 */
[----:B------:R-:W-:Y:S02]  /*1200*/  LEA R4, R4, UR13, 0x1 ;  /* 0x0000000d04047c11 */ /* 0x000fe4000f8e08ff */
[----:B------:R-:W-:Y:S01]  /*1210*/  ISETP.NE.AND P0, PT, R82, RZ, PT ;  /* 0x000000ff5200720c */ /* 0x000fe20003f05270 */
[----:B------:R1:W-:Y:S04]  /*1220*/  STS.U16 [R2], R9 ;  /* 0x0000000902007388 */ /* 0x0003e80000000400 */
[----:B------:R1:W-:Y:S04]  /*1230*/  STS.U16 [R7], R10 ;  /* 0x0000000a07007388 */ /* 0x0003e80000000400 */
[----:B------:R1:W-:Y:S04]  /*1240*/  STS.U16 [R4], R11 ;  /* 0x0000000b04007388 */ /* 0x0003e80000000400 */
[----:B------:R-:W-:Y:S05]  /*1250*/  @!P0 BRA `(.L_x_3) ;  /* 0x0000000c00488947 */ /* 0x000fea0003800000 */
[----:B-1----:R-:W-:Y:S02]  /*1260*/  PRMT R5, R12, 0xbb32, RZ ;  /* 0x0000bb320c057816 */ /* 0x002fe400000000ff */
        /* <DEDUP_REMOVED lines=8> */
[----:B------:R-:W-:Y:S01]  /*12f0*/  VIMNMX.U32 R82, PT, PT, R82, 0xf, PT ;  /* 0x0000000f52527848 */ /* 0x000fe20003fe0000 */
[----:B------:R3:W-:Y:S04]  /*1300*/  STS.U16 [R2], R13 ;  /* 0x0000000d02007388 */ /* 0x0007e80000000400 */
[----:B------:R3:W-:Y:S01]  /*1310*/  STS.U16 [R7], R14 ;  /* 0x0000000e07007388 */ /* 0x0007e20000000400 */
[----:B------:R-:W-:-:S03]  /*1320*/  VIADD R82, R82, 0x1 ;  /* 0x0000000152527836 */ /* 0x000fc60000000000 */
[----:B------:R3:W-:Y:S02]  /*1330*/  STS.U16 [R4], R15 ;  /* 0x0000000f04007388 */ /* 0x0007e40000000400 */
[----:B------:R-:W-:-:S13]  /*1340*/  ISETP.NE.AND P0, PT, R82, 0x2, PT ;  /* 0x000000025200780c */ /* 0x000fda0003f05270 */
[----:B---3--:R-:W-:Y:S05]  /*1350*/  @!P0 BRA `(.L_x_3) ;  /* 0x0000000c00088947 */ /* 0x008fea0003800000 */
[----:B------:R-:W-:Y:S02]  /*1360*/  PRMT R5, R16, 0xbb32, RZ ;  /* 0x0000bb3210057816 */ /* 0x000fe400000000ff */
        /* <DEDUP_REMOVED lines=8> */
[----:B------:R-:W-:Y:S01]  /*13f0*/  ISETP.NE.AND P0, PT, R82, 0x3, PT ;  /* 0x000000035200780c */ /* 0x000fe20003f05270 */
[----:B------:R3:W-:Y:S04]  /*1400*/  STS.U16 [R2], R17 ;  /* 0x0000001102007388 */ /* 0x0007e80000000400 */
[----:B------:R3:W-:Y:S04]  /*1410*/  STS.U16 [R7], R18 ;  /* 0x0000001207007388 */ /* 0x0007e80000000400 */
[----:B------:R3:W-:Y:S04]  /*1420*/  STS.U16 [R4], R19 ;  /* 0x0000001304007388 */ /* 0x0007e80000000400 */
[----:B------:R-:W-:Y:S05]  /*1430*/  @!P0 BRA `(.L_x_3) ;  /* 0x0000000800d08947 */ /* 0x000fea0003800000 */
[----:B---3--:R-:W-:Y:S02]  /*1440*/  PRMT R5, R20, 0xbb32, RZ ;  /* 0x0000bb3214057816 */ /* 0x008fe400000000ff */
        /* <DEDUP_REMOVED lines=13> */
[----:B----4-:R-:W-:Y:S02]  /*1520*/  PRMT R5, R24, 0xbb32, RZ ;  /* 0x0000bb3218057816 */ /* 0x010fe400000000ff */
        /* <DEDUP_REMOVED lines=161> */
[----:B------:R-:W-:-:S03]  /*1f40*/  LEA R4, R4, UR13, 0x1 ;  /* 0x0000000d04047c11 */ /* 0x000fc6000f8e08ff */
[----:B------:R1:W-:Y:S04]  /*1f50*/  STS.U16 [R2], R69 ;  /* 0x0000004502007388 */ /* 0x0003e80000000400 */
[----:B------:R1:W-:Y:S04]  /*1f60*/  STS.U16 [R7], R70 ;  /* 0x0000004607007388 */ /* 0x0003e80000000400 */
[----:B------:R1:W-:Y:S02]  /*1f70*/  STS.U16 [R4], R71 ;  /* 0x0000004704007388 */ /* 0x0003e40000000400 */
.L_x_3:
[----:B------:R-:W-:Y:S05]  /*1f80*/  BSYNC.RECONVERGENT B0 ;  /* 0x0000000000007941 */ /* 0x000fea0003800200 */
.L_x_2:
[----:B------:R-:W-:-:S04]  /*1f90*/  DEPBAR.LE SB0, 0x0 ;  /* 0x000080000000791a */ /* 0x000fc80000000000 */
[----:B------:R-:W-:Y:S01]  /*1fa0*/  UISETP.GE.AND UP0, UPT, UR17, 0x1, UPT ;  /* 0x000000011100788c */ /* 0x000fe2000bf06270 */
[----:B------:R-:W-:Y:S02]  /*1fb0*/  CS2R R206, SRZ ;  /* 0x0000000000ce7805 */ /* 0x000fe4000001ff00 */
[----:B------:R-:W-:Y:S02]  /*1fc0*/  CS2R R204, SRZ ;  /* 0x0000000000cc7805 */ /* 0x000fe4000001ff00 */
[----:B------:R-:W-:Y:S02]  /*1fd0*/  CS2R R186, SRZ ;  /* 0x0000000000ba7805 */ /* 0x000fe4000001ff00 */
[----:B------:R-:W-:Y:S02]  /*1fe0*/  CS2R R184, SRZ ;  /* 0x0000000000b87805 */ /* 0x000fe4000001ff00 */
[----:B--2---:R-:W-:Y:S02]  /*1ff0*/  CS2R R82, SRZ ;  /* 0x0000000000527805 */ /* 0x004fe4000001ff00 */
[----:B------:R-:W-:-:S02]  /*2000*/  CS2R R80, SRZ ;  /* 0x0000000000507805 */ /* 0x000fc4000001ff00 */
[----:B------:R-:W-:Y:S02]  /*2010*/  CS2R R102, SRZ ;  /* 0x0000000000667805 */ /* 0x000fe4000001ff00 */
[----:B------:R-:W-:Y:S02]  /*2020*/  CS2R R100, SRZ ;  /* 0x0000000000647805 */ /* 0x000fe4000001ff00 */
[----:B------:R-:W-:Y:S02]  /*2030*/  CS2R R90, SRZ ;  /* 0x00000000005a7805 */ /* 0x000fe4000001ff00 */
[----:B------:R-:W-:Y:S02]  /*2040*/  CS2R R88, SRZ ;  /* 0x0000000000587805 */ /* 0x000fe4000001ff00 */
[----:B------:R-:W-:Y:S02]  /*2050*/  CS2R R110, SRZ ;  /* 0x00000000006e7805 */ /* 0x000fe4000001ff00 */
        /* <DEDUP_REMOVED lines=52> */
[----:B------:R-:W-:Y:S01]  /*23a0*/  CS2R R176, SRZ ;  /* 0x0000000000b07805 */ /* 0x000fe2000001ff00 */
[----:B------:R-:W-:Y:S06]  /*23b0*/  BAR.SYNC.DEFER_BLOCKING 0x0 ;  /* 0x0000000000007b1d */ /* 0x000fec0000010000 */
[----:B------:R-:W-:Y:S05]  /*23c0*/  BRA.U !UP0, `(.L_x_4) ;  /* 0x0000002d08f07547 */ /* 0x000fea000b800000 */
[----:B-1-34-:R-:W-:Y:S02]  /*23d0*/  IMAD.U32 R2, RZ, RZ, UR8 ;  /* 0x00000008ff027e24 */ /* 0x01afe4000f8e00ff */
[----:B------:R-:W-:Y:S02]  /*23e0*/  IMAD.U32 R4, RZ, RZ, UR8 ;  /* 0x00000008ff047e24 */ /* 0x000fe4000f8e00ff */
[----:B------:R-:W-:Y:S02]  /*23f0*/  IMAD.U32 R3, RZ, RZ, UR9 ;  /* 0x00000009ff037e24 */ /* 0x000fe4000f8e00ff */
[----:B------:R-:W-:Y:S01]  /*2400*/  IMAD.U32 R5, RZ, RZ, UR9 ;  /* 0x00000009ff057e24 */ /* 0x000fe2000f8e00ff */
[----:B------:R-:W-:Y:S02]  /*2410*/  UIADD3 UR23, UPT, UPT, URZ, -UR10, -UR12 ;  /* 0x8000000aff177290 */ /* 0x000fe4000fffe80c */
[----:B------:R-:W2:Y:S01]  /*2420*/  LDG.E R2, desc[UR18][R2.64+0x4] ;  /* 0x0000041202027981 */ /* 0x000ea2000c1e1900 */
[----:B------:R-:W-:Y:S01]  /*2430*/  UMOV UR24, 0xffffffff ;  /* 0xffffffff00187882 */ /* 0x000fe20000000000 */
[----:B------:R-:W-:Y:S01]  /*2440*/  UMOV UR4, URZ ;  /* 0x000000ff00047c82 */ /* 0x000fe20008000000 */
[----:B------:R-:W1:Y:S01]  /*2450*/  LDCU.64 UR20, c[0x0][0x388] ;  /* 0x00007100ff1477ac */ /* 0x000e620008000a00 */
[----:B------:R-:W3:Y:S01]  /*2460*/  LDG.E R4, desc[UR18][R4.64+0x8] ;  /* 0x0000081204047981 */ /* 0x000ee2000c1e1900 */
        /* <DEDUP_REMOVED lines=63> */
[----:B------:R-:W-:Y:S01]  /*2860*/  CS2R R176, SRZ ;  /* 0x0000000000b07805 */ /* 0x000fe2000001ff00 */
[----:B------:R-:W-:Y:S01]  /*2870*/  UMOV UR5, URZ ;  /* 0x000000ff00057c82 */ /* 0x000fe20008000000 */
[----:B------:R-:W-:Y:S01]  /*2880*/  UMOV UR6, URZ ;  /* 0x000000ff00067c82 */ /* 0x000fe20008000000 */
[----:B--2---:R-:W-:Y:S02]  /*2890*/  R2UR UR22, R2 ;  /* 0x00000000021672ca */ /* 0x004fe400000e0000 */
[----:B---3--:R-:W-:-:S13]  /*28a0*/  R2UR UR14, R4 ;  /* 0x00000000040e72ca */ /* 0x008fda00000e0000 */
[----:B-1----:R-:W-:-:S12]  /*28b0*/  UIADD3 UR14, UPT, UPT, -UR22, UR14, URZ ;  /* 0x0000000e160e7290 */ /* 0x002fd8000fffe1ff */
.L_x_9:
[----:B------:R-:W-:Y:S01]  /*28c0*/  USHF.L.U32 UR13, UR4, 0x1, URZ ;  /* 0x00000001040d7899 */ /* 0x000fe200080006ff */
[----:B------:R-:W-:Y:S01]  /*28d0*/  CS2R R2, SRZ ;  /* 0x0000000000027805 */ /* 0x000fe2000001ff00 */
[----:B------:R-:W-:Y:S01]  /*28e0*/  UIMAD.WIDE.U32 UR26, UR6, 0x4, UR8 ;  /* 0x00000004061a78a5 */ /* 0x000fe2000f8e0008 */
[----:B-1234-:R-:W-:Y:S01]  /*28f0*/  CS2R R6, SRZ ;  /* 0x0000000000067805 */ /* 0x01efe2000001ff00 */
[----:B------:R-:W-:Y:S01]  /*2900*/  ULOP3.LUT UR15, UR13, 0x8000, URZ, 0xc, !UPT ;  /* 0x000080000d0f7892 */ /* 0x000fe2000f8e0cff */
[----:B------:R-:W-:Y:S02]  /*2910*/  CS2R R72, SRZ ;  /* 0x0000000000487805 */ /* 0x000fe4000001ff00 */
[----:B------:R-:W-:Y:S02]  /*2920*/  CS2R R74, SRZ ;  /* 0x00000000004a7805 */ /* 0x000fe4000001ff00 */
[----:B------:R-:W-:Y:S01]  /*2930*/  CS2R R172, SRZ ;  /* 0x0000000000ac7805 */ /* 0x000fe2000001ff00 */
[----:B------:R-:W-:Y:S01]  /*2940*/  IMAD.U32 R4, RZ, RZ, UR26 ;  /* 0x0000001aff047e24 */ /* 0x000fe2000f8e00ff */
[----:B------:R-:W-:Y:S01]  /*2950*/  CS2R R174, SRZ ;  /* 0x0000000000ae7805 */ /* 0x000fe2000001ff00 */
[----:B------:R-:W-:Y:S01]  /*2960*/  VIADD R193, R228, UR15 ;  /* 0x0000000fe4c17c36 */ /* 0x000fe20008000000 */
[----:B------:R-:W-:Y:S01]  /*2970*/  CS2R R180, SRZ ;  /* 0x0000000000b47805 */ /* 0x000fe2000001ff00 */
[----:B------:R-:W-:Y:S01]  /*2980*/  IMAD.U32 R5, RZ, RZ, UR27 ;  /* 0x0000001bff057e24 */ /* 0x000fe2000f8e00ff */
[----:B------:R-:W-:-:S02]  /*2990*/  CS2R R182, SRZ ;  /* 0x0000000000b67805 */ /* 0x000fc4000001ff00 */
[----:B------:R-:W-:Y:S01]  /*29a0*/  @!PT LDS RZ, [RZ] ;  /* 0x00000000fffff984 */ /* 0x000fe20000000800 */
[----:B------:R-:W-:Y:S01]  /*29b0*/  @!PT LDS RZ, [RZ] ;  /* 0x00000000fffff984 */ /* 0x000fe20000000800 */
[----:B------:R-:W-:Y:S01]  /*29c0*/  @!PT LDS RZ, [RZ] ;  /* 0x00000000fffff984 */ /* 0x000fe20000000800 */
[----:B------:R1:W-:Y:S04]  /*29d0*/  LDGSTS.E.BYPASS.128 [R193], desc[UR18][R2.64], !PT ;  /* 0x0000000002c17fae */ /* 0x0003e8000f981812 */
[----:B------:R2:W-:Y:S04]  /*29e0*/  LDGSTS.E.BYPASS.128 [R193+0x200], desc[UR18][R6.64], !PT ;  /* 0x0020000006c17fae */ /* 0x0005e8000f981812 */
[----:B------:R3:W-:Y:S01]  /*29f0*/  LDGSTS.E.BYPASS.128 [R193+0x400], desc[UR18][R72.64], !PT ;  /* 0x0040000048c17fae */ /* 0x0007e2000f981812 */
[----:B-1----:R-:W-:-:S03]  /*2a00*/  IMAD.U32 R2, RZ, RZ, UR26 ;  /* 0x0000001aff027e24 */ /* 0x002fc6000f8e00ff */
[----:B------:R3:W-:Y:S01]  /*2a10*/  LDGSTS.E.BYPASS.128 [R193+0x600], desc[UR18][R74.64], !PT ;  /* 0x006000004ac17fae */ /* 0x0007e2000f981812 */
[----:B------:R-:W-:-:S03]  /*2a20*/  IMAD.U32 R3, RZ, RZ, UR27 ;  /* 0x0000001bff037e24 */ /* 0x000fc6000f8e00ff */
[----:B------:R-:W4:Y:S04]  /*2a30*/  LDG.E R4, desc[UR18][R4.64+0xc] ;  /* 0x00000c1204047981 */ /* 0x000f28000c1e1900 */
[----:B------:R-:W3:Y:S01]  /*2a40*/  LDG.E R2, desc[UR18][R2.64+0x8] ;  /* 0x0000081202027981 */ /* 0x000ee2000c1e1900 */
[----:B------:R-:W-:Y:S02]  /*2a50*/  USHF.R.S32.HI UR13, URZ, 0x1f, UR14 ;  /* 0x0000001fff0d7899 */ /* 0x000fe4000801140e */
[----:B------:R-:W-:Y:S01]  /*2a60*/  ISETP.GE.AND P1, PT, R0, UR14, PT ;  /* 0x0000000e00007c0c */ /* 0x000fe2000bf26270 */
[----:B--2---:R-:W-:Y:S01]  /*2a70*/  IMAD.U32 R7, RZ, RZ, UR22 ;  /* 0x00000016ff077e24 */ /* 0x004fe2000f8e00ff */
[----:B------:R1:W-:Y:S01]  /*2a80*/  LDGSTS.E.BYPASS.128 [R193+0x800], desc[UR18][R172.64], !PT ;  /* 0x00800000acc17fae */ /* 0x0003e2000f981812 */
[----:B------:R-:W-:-:S03]  /*2a90*/  ULEA.HI UR13, UR13, UR14, URZ, 0x7 ;  /* 0x0000000e0d0d7291 */ /* 0x000fc6000f8f38ff */
[----:B------:R1:W-:Y:S01]  /*2aa0*/  LDGSTS.E.BYPASS.128 [R193+0xa00], desc[UR18][R174.64], !PT ;  /* 0x00a00000aec17fae */ /* 0x0003e2000f981812 */
[----:B------:R-:W-:Y:S02]  /*2ab0*/  ULOP3.LUT UR16, UR13, 0xffffff80, URZ, 0xc0, !UPT ;  /* 0xffffff800d107892 */ /* 0x000fe4000f8ec0ff */
[----:B------:R-:W-:Y:S01]  /*2ac0*/  ULEA.HI.SX32 UR25, UR13, 0x1, 0x19 ;  /* 0x000000010d197891 */ /* 0x000fe2000f8fcaff */
[----:B------:R1:W-:Y:S01]  /*2ad0*/  LDGSTS.E.BYPASS.128 [R193+0xc00], desc[UR18][R180.64], !PT ;  /* 0x00c00000b4c17fae */ /* 0x0003e2000f981812 */
[----:B------:R-:W-:Y:S02]  /*2ae0*/  UIADD3 UR16, UPT, UPT, -UR16, UR14, URZ ;  /* 0x0000000e10107290 */ /* 0x000fe4000fffe1ff */
[----:B------:R-:W-:Y:S01]  /*2af0*/  USHF.R.S32.HI UR13, URZ, 0x7, UR13 ;  /* 0x00000007ff0d7899 */ /* 0x000fe2000801140d */
[----:B------:R1:W-:Y:S03]  /*2b00*/  LDGSTS.E.BYPASS.128 [R193+0xe00], desc[UR18][R182.64], !PT ;  /* 0x00e00000b6c17fae */ /* 0x0003e6000f981812 */
[----:B------:R-:W-:Y:S01]  /*2b10*/  ISETP.GE.U32.AND P0, PT, R0, UR16, PT ;  /* 0x0000001000007c0c */ /* 0x000fe2000bf06070 */
[----:B------:R-:W0:Y:S01]  /*2b20*/  LDGDEPBAR ;  /* 0x00000000000079af */ /* 0x000e220000000000 */
[----:B------:R-:W-:Y:S01]  /*2b30*/  UIADD3 UR5, UPT, UPT, UR5, 0x40, URZ ;  /* 0x0000004005057890 */ /* 0x000fe2000fffe0ff */
[----:B------:R-:W-:Y:S01]  /*2b40*/  BSSY.RECONVERGENT B0, `(.L_x_5) ;  /* 0x0000046000007945 */ /* 0x000fe20003800200 */
[----:B----4-:R-:W-:-:S02]  /*2b50*/  R2UR UR16, R4 ;  /* 0x00000000041072ca */ /* 0x010fc400000e0000 */
[----:B---3--:R-:W-:Y:S01]  /*2b60*/  R2UR UR22, R2 ;  /* 0x00000000021672ca */ /* 0x008fe200000e0000 */
[----:B------:R-:W-:-:S06]  /*2b70*/  IMAD.U32 R2, RZ, RZ, UR25 ;  /* 0x00000019ff027e24 */ /* 0x000fcc000f8e00ff */
[----:B------:R-:W-:Y:S01]  /*2b80*/  @P0 IMAD R2, RZ, RZ, UR13 ;  /* 0x0000000dff020e24 */ /* 0x000fe2000f8e02ff */
[----:B-1----:R-:W-:Y:S07]  /*2b90*/  @P1 BRA `(.L_x_6) ;  /* 0x0000000400001947 */ /* 0x002fee0003800000 */
[----:B------:R-:W-:-:S04]  /*2ba0*/  IADD3 R3, P0, PT, R0, R7, RZ ;  /* 0x0000000700037210 */ /* 0x000fc80007f1e0ff */
[----:B------:R-:W-:Y:S02]  /*2bb0*/  LEA.HI.X.SX32 R6, R7, RZ, 0x1, P0 ;  /* 0x000000ff07067211 */ /* 0x000fe400000f0eff */
[----:B------:R-:W-:-:S04]  /*2bc0*/  LEA R4, P0, R3, UR20, 0x4 ;  /* 0x0000001403047c11 */ /* 0x000fc8000f8020ff */
[----:B------:R-:W-:-:S05]  /*2bd0*/  LEA.HI.X R5, R3, UR21, R6, 0x4, P0 ;  /* 0x0000001503057c11 */ /* 0x000fca00080f2406 */
[----:B-----5:R1:W5:Y:S01]  /*2be0*/  LDG.E.128 R8, desc[UR18][R4.64] ;  /* 0x0000001204087981 */ /* 0x020362000c1e1d00 */
[----:B------:R-:W-:-:S05]  /*2bf0*/  VIADD R3, R0, 0x80 ;  /* 0x0000008000037836 */ /* 0x000fca0000000000 */
[----:B------:R-:W-:-:S13]  /*2c00*/  ISETP.GE.AND P0, PT, R3, UR14, PT ;  /* 0x0000000e03007c0c */ /* 0x000fda000bf06270 */
[----:B-1----:R-:W-:Y:S05]  /*2c10*/  @P0 BRA `(.L_x_6) ;  /* 0x0000000000e00947 */ /* 0x002fea0003800000 */
[----:B------:R1:W5:Y:S01]  /*2c20*/  LDG.E.128 R12, desc[UR18][R4.64+0x800] ;  /* 0x00080012040c7981 */ /* 0x000362000c1e1d00 */
        /* <DEDUP_REMOVED lines=24> */
[----:B------:R-:W-:-:S04]  /*2db0*/  LOP3.LUT R3, R0, 0x400, RZ, 0xfc, !PT ;  /* 0x0000040000037812 */ /* 0x000fc800078efcff */
        /* <DEDUP_REMOVED lines=26> */
[----:B------:R-:W-:Y:S01]  /*2f60*/  VIADD R0, R0, 0x780 ;  /* 0x0000078000007836 */ /* 0x000fe20000000000 */
[----:B------:R1:W5:Y:S04]  /*2f70*/  LDG.E.128 R64, desc[UR18][R4.64+0x7000] ;  /* 0x0070001204407981 */ /* 0x000368000c1e1d00 */
[----:B------:R-:W-:-:S13]  /*2f80*/  ISETP.GE.AND P0, PT, R0, UR14, PT ;  /* 0x0000000e00007c0c */ /* 0x000fda000bf06270 */
[----:B------:R1:W5:Y:S02]  /*2f90*/  @!P0 LDG.E.128 R68, desc[UR18][R4.64+0x7800] ;  /* 0x0078001204448981 */ /* 0x000364000c1e1d00 */
.L_x_6:
[----:B------:R-:W-:Y:S05]  /*2fa0*/  BSYNC.RECONVERGENT B0 ;  /* 0x0000000000007941 */ /* 0x000fea0003800200 */
.L_x_5:
[----:B------:R-:W2:Y:S01]  /*2fb0*/  S2R R0, SR_TID.X ;  /* 0x0000000000007919 */ /* 0x000ea20000002100 */
[----:B------:R-:W3:Y:S01]  /*2fc0*/  LDC R180, c[0x0][0x3b0] ;  /* 0x0000ec00ffb47b82 */ /* 0x000ee20000000800 */
[----:B------:R-:W-:Y:S01]  /*2fd0*/  UMOV UR13, 0x400 ;  /* 0x00000400000d7882 */ /* 0x000fe20000000000 */
[----:B------:R-:W-:Y:S01]  /*2fe0*/  IMAD.U32 R73, RZ, RZ, UR5 ;  /* 0x00000005ff497e24 */ /* 0x000fe2000f8e00ff */
[----:B------:R-:W-:Y:S01]  /*2ff0*/  BSSY.RECONVERGENT B0, `(.L_x_7) ;  /* 0x0000230000007945 */ /* 0x000fe20003800200 */
[----:B------:R-:W-:Y:S02]  /*3000*/  IMAD.U32 R75, RZ, RZ, UR5 ;  /* 0x00000005ff4b7e24 */ /* 0x000fe4000f8e00ff */
[----:B------:R-:W-:Y:S02]  /*3010*/  IMAD.WIDE R72, R73, 0x2, R238 ;  /* 0x0000000249487825 */ /* 0x000fe400078e02ee */
[----:B------:R-:W4:Y:S02]  /*3020*/  S2UR UR14, SR_CgaCtaId ;  /* 0x00000000000e79c3 */ /* 0x000f240000008800 */
[----:B------:R-:W-:-:S02]  /*3030*/  IMAD.U32 R249, RZ, RZ, UR15 ;  /* 0x0000000ffff97e24 */ /* 0x000fc4000f8e00ff */
[----:B------:R-:W-:-:S04]  /*3040*/  IMAD.WIDE R74, R75, 0x2, R240 ;  /* 0x000000024b4a7825 */ /* 0x000fc800078e02f0 */
[----:B------:R-:W-:Y:S02]  /*3050*/  IMAD.U32 R7, RZ, RZ, UR5 ;  /* 0x00000005ff077e24 */ /* 0x000fe4000f8e00ff */
[----:B-1----:R-:W-:Y:S02]  /*3060*/  IMAD.U32 R5, RZ, RZ, UR5 ;  /* 0x00000005ff057e24 */ /* 0x002fe4000f8e00ff */
[----:B------:R-:W-:-:S04]  /*3070*/  IMAD.WIDE R6, R7, 0x2, R236 ;  /* 0x0000000207067825 */ /* 0x000fc800078e02ec */
[----:B------:R-:W-:Y:S01]  /*3080*/  IMAD.WIDE R4, R5, 0x2, R234 ;  /* 0x0000000205047825 */ /* 0x000fe200078e02ea */
[----:B--2---:R-:W-:-:S03]  /*3090*/  LOP3.LUT R3, R0, 0x1f, RZ, 0xc0, !PT ;  /* 0x0000001f00037812 */ /* 0x004fc600078ec0ff */
[C---:B------:R-:W-:Y:S01]  /*30a0*/  IMAD.SHL.U32 R192, R0.reuse, 0x40, RZ ;  /* 0x0000004000c07824 */ /* 0x040fe200078e00ff */
[----:B------:R-:W-:Y:S01]  /*30b0*/  SHF.R.U32.HI R172, RZ, 0x1, R0 ;  /* 0x00000001ffac7819 */ /* 0x000fe20000011600 */
[C---:B------:R-:W-:Y:S01]  /*30c0*/  IMAD.SHL.U32 R174, R0.reuse, 0x2, RZ ;  /* 0x0000000200ae7824 */ /* 0x040fe200078e00ff */
[----:B------:R-:W-:Y:S01]  /*30d0*/  SHF.R.U32.HI R175, RZ, 0x3, R3 ;  /* 0x00000003ffaf7819 */ /* 0x000fe20000011603 */
[----:B------:R-:W-:Y:S01]  /*30e0*/  IMAD.SHL.U32 R229, R0, 0x10, RZ ;  /* 0x0000001000e57824 */ /* 0x000fe200078e00ff */
[----:B------:R-:W-:Y:S01]  /*30f0*/  LOP3.LUT R173, R172, 0x8, RZ, 0xc0, !PT ;  /* 0x00000008acad7812 */ /* 0x000fe200078ec0ff */
[----:B----4-:R-:W-:Y:S01]  /*3100*/  ULEA UR13, UR14, UR13, 0x18 ;  /* 0x0000000d0e0d7291 */ /* 0x010fe2000f8ec0ff */
[----:B------:R-:W-:Y:S01]  /*3110*/  LOP3.LUT R182, R0, 0x7, RZ, 0xc0, !PT ;  /* 0x0000000700b67812 */ /* 0x000fe200078ec0ff */
[----:B------:R-:W-:Y:S01]  /*3120*/  VIADD R181, R175, 0x4 ;  /* 0x00000004afb57836 */ /* 0x000fe20000000000 */
[C---:B------:R-:W-:Y:S01]  /*3130*/  LOP3.LUT R172, R173.reuse, 0xf3c0, R192, 0xf8, !PT ;  /* 0x0000f3c0adac7812 */ /* 0x040fe200078ef8c0 */
[----:B------:R-:W-:Y:S01]  /*3140*/  UIADD3 UR25, UPT, UPT, UR13, 0x4000, URZ ;  /* 0x000040000d197890 */ /* 0x000fe2000fffe0ff */
[-C--:B------:R-:W-:Y:S01]  /*3150*/  LOP3.LUT R173, R173, R182.reuse, RZ, 0xfc, !PT ;  /* 0x000000b6adad7212 */ /* 0x080fe200078efcff */
[----:B------:R-:W-:Y:S01]  /*3160*/  UIADD3 UR14, UPT, UPT, UR24, 0x2, URZ ;  /* 0x00000002180e7890 */ /* 0x000fe2000fffe0ff */
[-C--:B------:R-:W-:Y:S01]  /*3170*/  LOP3.LUT R192, R181, R182.reuse, RZ, 0x3c, !PT ;  /* 0x000000b6b5c07212 */ /* 0x080fe200078e3cff */
[C---:B------:R-:W-:Y:S01]  /*3180*/  IMAD.SHL.U32 R181, R175.reuse, 0x40, RZ ;  /* 0x00000040afb57824 */ /* 0x040fe200078e00ff */
[C---:B------:R-:W-:Y:S01]  /*3190*/  LOP3.LUT R182, R175.reuse, R182, RZ, 0x3c, !PT ;  /* 0x000000b6afb67212 */ /* 0x040fe200078e3cff */
[----:B---3--:R-:W-:Y:S01]  /*31a0*/  IMAD R175, R175, R180, RZ ;  /* 0x000000b4afaf7224 */ /* 0x008fe200078e02ff */
[----:B------:R-:W-:Y:S01]  /*31b0*/  LOP3.LUT R173, R173, 0x40, R174, 0xf8, !PT ;  /* 0x00000040adad7812 */ /* 0x000fe200078ef8ae */
[--C-:B------:R-:W-:Y:S01]  /*31c0*/  IMAD R193, R192, 0x8, R181.reuse ;  /* 0x00000008c0c17824 */ /* 0x100fe200078e02b5 */
[----:B------:R-:W-:Y:S01]  /*31d0*/  LOP3.LUT R174, R0, 0x8, RZ, 0xc0, !PT ;  /* 0x0000000800ae7812 */ /* 0x000fe200078ec0ff */
[----:B------:R-:W-:Y:S01]  /*31e0*/  IMAD R183, R182, 0x8, R181 ;  /* 0x00000008b6b77824 */ /* 0x000fe200078e02b5 */
[----:B------:R-:W-:Y:S01]  /*31f0*/  UISETP.GE.AND UP0, UPT, UR14, UR17, UPT ;  /* 0x000000110e00728c */ /* 0x000fe2000bf06270 */
[----:B------:R-:W-:Y:S01]  /*3200*/  IMAD.SHL.U32 R181, R0, 0x8, RZ ;  /* 0x0000000800b57824 */ /* 0x000fe200078e00ff */
[----:B------:R-:W-:Y:S01]  /*3210*/  ULOP3.LUT UR14, UR4, 0x4000, URZ, 0xc0, !UPT ;  /* 0x00004000040e7892 */ /* 0x000fe2000f8ec0ff */
[----:B------:R-:W-:Y:S01]  /*3220*/  IMAD R173, R173, 0x40, R174 ;  /* 0x00000040adad7824 */ /* 0x000fe200078e02ae */
[----:B------:R-:W-:-:S02]  /*3230*/  LOP3.LUT R174, R229, 0x3e00, RZ, 0xc0, !PT ;  /* 0x00003e00e5ae7812 */ /* 0x000fc400078ec0ff */
[----:B------:R-:W-:Y:S01]  /*3240*/  LOP3.LUT R182, R181, 0x38, RZ, 0xc0, !PT ;  /* 0x00000038b5b67812 */ /* 0x000fe200078ec0ff */
[----:B------:R-:W-:Y:S02]  /*3250*/  IMAD R181, R180, 0x4, R175 ;  /* 0x00000004b4b57824 */ /* 0x000fe400078e02af */
[--C-:B------:R-:W-:Y:S01]  /*3260*/  IMAD.IADD R192, R183, 0x1, R174.reuse ;  /* 0x00000001b7c07824 */ /* 0x100fe200078e02ae */
[C---:B------:R-:W-:Y:S01]  /*3270*/  IADD3 R180, P0, PT, R182.reuse, R175, RZ ;  /* 0x000000afb6b47210 */ /* 0x040fe20007f1e0ff */
[----:B------:R-:W-:Y:S01]  /*3280*/  IMAD.IADD R174, R193, 0x1, R174 ;  /* 0x00000001c1ae7824 */ /* 0x000fe200078e02ae */
[----:B------:R-:W-:Y:S01]  /*3290*/  IADD3 R182, P1, PT, R182, R181, RZ ;  /* 0x000000b5b6b67210 */ /* 0x000fe20007f3e0ff */
[----:B------:R-:W-:Y:S01]  /*32a0*/  VIADD R172, R172, UR14 ;  /* 0x0000000eacac7c36 */ /* 0x000fe20008000000 */
[----:B------:R-:W-:Y:S01]  /*32b0*/  LEA.HI.X.SX32 R175, R175, RZ, 0x1, P0 ;  /* 0x000000ffafaf7211 */ /* 0x000fe200000f0eff */
[----:B------:R-:W-:Y:S01]  /*32c0*/  IMAD.SHL.U32 R243, R180, 0x2, RZ ;  /* 0x00000002b4f37824 */ /* 0x000fe200078e00ff */
[----:B------:R-:W-:Y:S01]  /*32d0*/  LEA R174, R174, 0x200, 0x1 ;  /* 0x00000200aeae7811 */ /* 0x000fe200078e08ff */
[----:B------:R-:W-:Y:S01]  /*32e0*/  IMAD.SHL.U32 R245, R182, 0x2, RZ ;  /* 0x00000002b6f57824 */ /* 0x000fe200078e00ff */
[----:B------:R-:W-:Y:S01]  /*32f0*/  LEA.HI.X.SX32 R181, R181, RZ, 0x1, P1 ;  /* 0x000000ffb5b57211 */ /* 0x000fe200008f0eff */
[----:B------:R-:W-:Y:S01]  /*3300*/  VIADD R173, R173, UR14 ;  /* 0x0000000eadad7c36 */ /* 0x000fe20008000000 */
[----:B------:R-:W-:-:S02]  /*3310*/  SHF.L.U64.HI R193, R180, 0x1, R175 ;  /* 0x00000001b4c17819 */ /* 0x000fc400000102af */
[----:B------:R-:W-:Y:S02]  /*3320*/  IADD3 R249, PT, PT, R249, UR25, R174 ;  /* 0x00000019f9f97c10 */ /* 0x000fe4000fffe0ae */
[-C--:B------:R-:W-:Y:S02]  /*3330*/  IADD3 R180, P3, PT, R72, R243.reuse, RZ ;  /* 0x000000f348b47210 */ /* 0x080fe40007f7e0ff */
[----:B------:R-:W-:Y:S02]  /*3340*/  IADD3 R174, P1, PT, R74, R243, RZ ;  /* 0x000000f34aae7210 */ /* 0x000fe40007f3e0ff */
[----:B------:R-:W-:Y:S01]  /*3350*/  SHF.L.U64.HI R195, R182, 0x1, R181 ;  /* 0x00000001b6c37819 */ /* 0x000fe200000102b5 */
[--C-:B------:R-:W-:Y:S01]  /*3360*/  IMAD.X R181, R73, 0x1, R193.reuse, P3 ;  /* 0x0000000149b57824 */ /* 0x100fe200018e06c1 */
[----:B------:R-:W-:Y:S01]  /*3370*/  IADD3 R74, P2, PT, R74, R245, RZ ;  /* 0x000000f54a4a7210 */ /* 0x000fe20007f5e0ff */
[----:B------:R-:W-:Y:S01]  /*3380*/  IMAD.X R175, R75, 0x1, R193, P1 ;  /* 0x000000014baf7824 */ /* 0x000fe200008e06c1 */
[----:B------:R-:W-:-:S02]  /*3390*/  PLOP3.LUT P0, PT, PT, PT, UP0, 0x80, 0x8 ;  /* 0x000000000008781c */ /* 0x000fc40003f0f008 */
[----:B------:R-:W-:Y:S01]  /*33a0*/  IADD3 R182, P4, PT, R72, R245, RZ ;  /* 0x000000f548b67210 */ /* 0x000fe20007f9e0ff */
[--C-:B------:R-:W-:Y:S01]  /*33b0*/  IMAD.X R75, R75, 0x1, R195.reuse, P2 ;  /* 0x000000014b4b7824 */ /* 0x100fe200010e06c3 */
[----:B------:R-:W-:Y:S02]  /*33c0*/  IADD3 R72, P3, PT, R6, R243, RZ ;  /* 0x000000f306487210 */ /* 0x000fe40007f7e0ff */
[C---:B------:R-:W-:Y:S01]  /*33d0*/  ISETP.LT.U32.AND P2, PT, R0.reuse, 0x200, !P0 ;  /* 0x000002000000780c */ /* 0x040fe20004741070 */
[----:B------:R-:W-:Y:S01]  /*33e0*/  IMAD.X R183, R73, 0x1, R195, P4 ;  /* 0x0000000149b77824 */ /* 0x000fe200020e06c3 */
[----:B------:R-:W-:Y:S01]  /*33f0*/  ISETP.LT.U32.AND P1, PT, R0, 0x180, !P0 ;  /* 0x000001800000780c */ /* 0x000fe20004721070 */
[----:B------:R-:W-:Y:S01]  /*3400*/  IMAD.X R73, R7, 0x1, R193, P3 ;  /* 0x0000000107497824 */ /* 0x000fe200018e06c1 */
[----:B------:R-:W-:Y:S02]  /*3410*/  LEA R192, R192, UR25, 0x1 ;  /* 0x00000019c0c07c11 */ /* 0x000fe4000f8e08ff */
[----:B------:R-:W-:-:S02]  /*3420*/  ISETP.LT.U32.AND P3, PT, R0, 0x100, !P0 ;  /* 0x000001000000780c */ /* 0x000fc40004761070 */
[----:B------:R-:W-:Y:S01]  /*3430*/  ISETP.LT.U32.AND P0, PT, R0, 0x80, !P0 ;  /* 0x000000800000780c */ /* 0x000fe20004701070 */
[----:B------:R-:W-:Y:S01]  /*3440*/  VIADD R247, R192, UR15 ;  /* 0x0000000fc0f77c36 */ /* 0x000fe20008000000 */
[----:B------:R-:W-:Y:S02]  /*3450*/  IADD3 R6, P4, PT, R6, R245, RZ ;  /* 0x000000f506067210 */ /* 0x000fe40007f9e0ff */
[C---:B------:R-:W-:Y:S02]  /*3460*/  IADD3 R242, P5, PT, R4.reuse, R243, RZ ;  /* 0x000000f304f27210 */ /* 0x040fe40007fbe0ff */
[----:B------:R-:W-:Y:S01]  /*3470*/  IADD3 R244, P6, PT, R4, R245, RZ ;  /* 0x000000f504f47210 */ /* 0x000fe20007fde0ff */
[----:B------:R-:W-:Y:S01]  /*3480*/  IMAD.X R7, R7, 0x1, R195, P4 ;  /* 0x0000000107077824 */ /* 0x000fe200020e06c3 */
[----:B------:R-:W-:Y:S01]  /*3490*/  LEA R232, R172, UR13, 0x1 ;  /* 0x0000000dace87c11 */ /* 0x000fe2000f8e08ff */
[----:B------:R-:W-:Y:S01]  /*34a0*/  @!PT LDS RZ, [RZ] ;  /* 0x00000000fffff984 */ /* 0x000fe20000000800 */
[----:B------:R-:W-:Y:S01]  /*34b0*/  @!PT LDS RZ, [RZ] ;  /* 0x00000000fffff984 */ /* 0x000fe20000000800 */
[----:B------:R-:W-:Y:S01]  /*34c0*/  @!PT LDS RZ, [RZ] ;  /* 0x00000000fffff984 */ /* 0x000fe20000000800 */
[----:B------:R1:W-:Y:S01]  /*34d0*/  @P2 LDGSTS.E.BYPASS.128 [R247], desc[UR18][R174.64] ;  /* 0x00000000aef72fae */ /* 0x0003e2000b981812 */
[----:B------:R-:W-:Y:S01]  /*34e0*/  LEA R230, R173, UR25, 0x1 ;  /* 0x00000019ade67c11 */ /* 0x000fe2000f8e08ff */
[C---:B------:R-:W-:Y:S01]  /*34f0*/  IMAD.X R243, R5.reuse, 0x1, R193, P5 ;  /* 0x0000000105f37824 */ /* 0x040fe200028e06c1 */
[----:B------:R-:W-:Y:S01]  /*3500*/  LOP3.LUT R231, R232, 0x70, R229, 0x78, !PT ;  /* 0x00000070e8e77812 */ /* 0x000fe200078e78e5 */
[----:B------:R-:W-:Y:S01]  /*3510*/  @P2 LDGSTS.E.BYPASS.128 [R249], desc[UR18][R74.64] ;  /* 0x000000004af92fae */ /* 0x000fe2000b981812 */
[----:B------:R-:W-:Y:S01]  /*3520*/  IMAD.X R245, R5, 0x1, R195, P6 ;  /* 0x0000000105f57824 */ /* 0x000fe200030e06c3 */
[----:B------:R-:W-:-:S02]  /*3530*/  LOP3.LUT R233, R230, 0x70, R229, 0x78, !PT ;  /* 0x00000070e6e97812 */ /* 0x000fc400078e78e5 */
[----:B------:R-:W-:Y:S04]  /*3540*/  @P1 LDGSTS.E.BYPASS.128 [R247+0x1000], desc[UR18][R180.64] ;  /* 0x01000000b4f71fae */ /* 0x000fe8000b981812 */
[----:B------:R-:W-:Y:S04]  /*3550*/  @P1 LDGSTS.E.BYPASS.128 [R249+0x1000], desc[UR18][R182.64] ;  /* 0x01000000b6f91fae */ /* 0x000fe8000b981812 */
[----:B------:R-:W-:Y:S04]  /*3560*/  @P3 LDGSTS.E.BYPASS.128 [R247+0x2000], desc[UR18][R72.64] ;  /* 0x0200000048f73fae */ /* 0x000fe8000b981812 */
[----:B------:R2:W-:Y:S04]  /*3570*/  @P3 LDGSTS.E.BYPASS.128 [R249+0x2000], desc[UR18][R6.64] ;  /* 0x0200000006f93fae */ /* 0x0005e8000b981812 */
[----:B------:R3:W-:Y:S04]  /*3580*/  @P0 LDGSTS.E.BYPASS.128 [R247+0x3000], desc[UR18][R242.64] ;  /* 0x03000000f2f70fae */ /* 0x0007e8000b981812 */
[----:B------:R3:W-:Y:S01]  /*3590*/  @P0 LDGSTS.E.BYPASS.128 [R249+0x3000], desc[UR18][R244.64] ;  /* 0x03000000f4f90fae */ /* 0x0007e2000b981812 */
[----:B------:R-:W-:-:S03]  /*35a0*/  ISETP.GE.AND P0, PT, R2, 0x1, PT ;  /* 0x000000010200780c */ /* 0x000fc60003f06270 */
[----:B------:R-:W-:Y:S04]  /*35b0*/  LDSM.16.M88.4 R224, [R231] ;  /* 0x00000000e7e0783b */ /* 0x000fe80000000200 */
[----:B-1----:R-:W1:Y:S04]  /*35c0*/  LDSM.16.M88.4 R172, [R233+0x1000] ;  /* 0x00100000e9ac783b */ /* 0x002e680000000200 */
[----:B------:R-:W4:Y:S04]  /*35d0*/  LDSM.16.M88.4 R220, [R231+0x800] ;  /* 0x00080000e7dc783b */ /* 0x000f280000000200 */
[----:B------:R-:W3:Y:S04]  /*35e0*/  LDSM.16.M88.4 R216, [R231+0x1000] ;  /* 0x00100000e7d8783b */ /* 0x000ee80000000200 */
[----:B--2---:R-:W2:Y:S04]  /*35f0*/  LDSM.16.M88.4 R4, [R231+0x1800] ;  /* 0x00180000e704783b */ /* 0x004ea80000000200 */
[----:B------:R-:W2:Y:S04]  /*3600*/  LDSM.16.M88.4 R72, [R233+0x1800] ;  /* 0x00180000e948783b */ /* 0x000ea80000000200 */
[----:B------:R-:W2:Y:S04]  /*3610*/  LDSM.16.M88.4 R192, [R233] ;  /* 0x00000000e9c0783b */ /* 0x000ea80000000200 */
[----:B------:R2:W2:Y:S04]  /*3620*/  LDSM.16.M88.4 R180, [R233+0x800] ;  /* 0x00080000e9b4783b */ /* 0x0004a80000000200 */
[----:B------:R-:W0:Y:S01]  /*3630*/  LDGDEPBAR ;  /* 0x00000000000079af */ /* 0x000e220000000000 */
[C---:B-1----:R-:W-:Y:S08]  /*3640*/  HMMA.16816.F32 R140, R224.reuse, R172, R140 ;  /* 0x000000ace08c723c */ /* 0x042ff0000000188c */
[----:B------:R-:W-:Y:S08]  /*3650*/  HMMA.16816.F32 R120, R224, R174, R120 ;  /* 0x000000aee078723c */ /* 0x000ff00000001878 */
[C---:B----4-:R-:W-:Y:S08]  /*3660*/  HMMA.16816.F32 R132, R220.reuse, R172, R132 ;  /* 0x000000acdc84723c */ /* 0x050ff00000001884 */
[----:B------:R-:W-:Y:S08]  /*3670*/  HMMA.16816.F32 R112, R220, R174, R112 ;  /* 0x000000aedc70723c */ /* 0x000ff00000001870 */
[C---:B---3--:R-:W-:Y:S08]  /*3680*/  HMMA.16816.F32 R124, R216.reuse, R172, R124 ;  /* 0x000000acd87c723c */ /* 0x048ff0000000187c */
[----:B------:R-:W-:Y:S08]  /*3690*/  HMMA.16816.F32 R104, R216, R174, R104 ;  /* 0x000000aed868723c */ /* 0x000ff00000001868 */
[----:B--2---:R-:W-:Y:S01]  /*36a0*/  HMMA.16816.F32 R196, R4, R172, R196 ;  /* 0x000000ac04c4723c */ /* 0x004fe200000018c4 */
[----:B------:R-:W-:-:S05]  /*36b0*/  VIADD R172, R232, 0x20 ;  /* 0x00000020e8ac7836 */ /* 0x000fca0000000000 */
[----:B------:R-:W-:Y:S02]  /*36c0*/  LOP3.LUT R231, R172, 0x70, R229, 0x78, !PT ;  /* 0x00000070ace77812 */ /* 0x000fe400078e78e5 */
[----:B------:R-:W-:Y:S01]  /*36d0*/  HMMA.16816.F32 R188, R4, R174, R188 ;  /* 0x000000ae04bc723c */ /* 0x000fe200000018bc */
[----:B------:R-:W-:-:S05]  /*36e0*/  VIADD R174, R230, 0x20 ;  /* 0x00000020e6ae7836 */ /* 0x000fca0000000000 */
[----:B------:R-:W-:Y:S02]  /*36f0*/  LOP3.LUT R233, R174, 0x70, R229, 0x78, !PT ;  /* 0x00000070aee97812 */ /* 0x000fe400078e78e5 */
[C---:B------:R-:W-:Y:S01]  /*3700*/  HMMA.16816.F32 R116, R224.reuse, R72, R116 ;  /* 0x00000048e074723c */ /* 0x040fe20000001874 */
[----:B------:R-:W-:Y:S07]  /*3710*/  LDSM.16.M88.4 R172, [R231+0x1800] ;  /* 0x00180000e7ac783b */ /* 0x000fee0000000200 */
[----:B------:R-:W-:Y:S08]  /*3720*/  HMMA.16816.F32 R96, R224, R74, R96 ;  /* 0x0000004ae060723c */ /* 0x000ff00000001860 */
[C---:B------:R-:W-:Y:S08]  /*3730*/  HMMA.16816.F32 R108, R220.reuse, R72, R108 ;  /* 0x00000048dc6c723c */ /* 0x040ff0000000186c */
[----:B------:R-:W-:Y:S08]  /*3740*/  HMMA.16816.F32 R88, R220, R74, R88 ;  /* 0x0000004adc58723c */ /* 0x000ff00000001858 */
[C---:B------:R-:W-:Y:S08]  /*3750*/  HMMA.16816.F32 R100, R216.reuse, R72, R100 ;  /* 0x00000048d864723c */ /* 0x040ff00000001864 */
[----:B------:R-:W-:Y:S08]  /*3760*/  HMMA.16816.F32 R80, R216, R74, R80 ;  /* 0x0000004ad850723c */ /* 0x000ff00000001850 */
[----:B------:R-:W-:Y:S08]  /*3770*/  HMMA.16816.F32 R184, R4, R72, R184 ;  /* 0x0000004804b8723c */ /* 0x000ff000000018b8 */
[C---:B------:R-:W-:Y:S08]  /*3780*/  HMMA.16816.F32 R176, R224.reuse, R192, R176 ;  /* 0x000000c0e0b0723c */ /* 0x040ff000000018b0 */
[C---:B------:R-:W-:Y:S08]  /*3790*/  HMMA.16816.F32 R164, R224.reuse, R194, R164 ;  /* 0x000000c2e0a4723c */ /* 0x040ff000000018a4 */
[C---:B------:R-:W-:Y:S08]  /*37a0*/  HMMA.16816.F32 R160, R224.reuse, R180, R160 ;  /* 0x000000b4e0a0723c */ /* 0x040ff000000018a0 */
[----:B------:R-:W-:Y:S01]  /*37b0*/  HMMA.16816.F32 R168, R224, R182, R168 ;  /* 0x000000b6e0a8723c */ /* 0x000fe200000018a8 */
[----:B------:R-:W-:Y:S07]  /*37c0*/  LDSM.16.M88.4 R224, [R231] ;  /* 0x00000000e7e0783b */ /* 0x000fee0000000200 */
[C---:B------:R-:W-:Y:S08]  /*37d0*/  HMMA.16816.F32 R92, R220.reuse, R192, R92 ;  /* 0x000000c0dc5c723c */ /* 0x040ff0000000185c */
[C---:B------:R-:W-:Y:S08]  /*37e0*/  HMMA.16816.F32 R156, R220.reuse, R194, R156 ;  /* 0x000000c2dc9c723c */ /* 0x040ff0000000189c */
[C---:B------:R-:W-:Y:S08]  /*37f0*/  HMMA.16816.F32 R152, R220.reuse, R180, R152 ;  /* 0x000000b4dc98723c */ /* 0x040ff00000001898 */
[----:B------:R-:W-:Y:S01]  /*3800*/  HMMA.16816.F32 R136, R220, R182, R136 ;  /* 0x000000b6dc88723c */ /* 0x000fe20000001888 */
[----:B------:R-:W-:Y:S07]  /*3810*/  LDSM.16.M88.4 R220, [R231+0x800] ;  /* 0x00080000e7dc783b */ /* 0x000fee0000000200 */
[C---:B------:R-:W-:Y:S08]  /*3820*/  HMMA.16816.F32 R144, R216.reuse, R180, R144 ;  /* 0x000000b4d890723c */ /* 0x040ff00000001890 */
[----:B------:R-:W-:Y:S08]  /*3830*/  HMMA.16816.F32 R128, R216, R182, R128 ;  /* 0x000000b6d880723c */ /* 0x000ff00000001880 */
[C---:B------:R-:W-:Y:S08]  /*3840*/  HMMA.16816.F32 R208, R4.reuse, R180, R208 ;  /* 0x000000b404d0723c */ /* 0x040ff000000018d0 */
[C---:B------:R-:W-:Y:S01]  /*3850*/  HMMA.16816.F32 R200, R4.reuse, R182, R200 ;  /* 0x000000b604c8723c */ /* 0x040fe200000018c8 */
[----:B------:R-:W1:Y:S07]  /*3860*/  LDSM.16.M88.4 R180, [R233+0x1000] ;  /* 0x00100000e9b4783b */ /* 0x000e6e0000000200 */
[----:B------:R-:W-:Y:S01]  /*3870*/  HMMA.16816.F32 R72, R4, R74, R204 ;  /* 0x0000004a0448723c */ /* 0x000fe200000018cc */
[----:B------:R-:W2:Y:S07]  /*3880*/  LDSM.16.M88.4 R204, [R231+0x1000] ;  /* 0x00100000e7cc783b */ /* 0x000eae0000000200 */
[C---:B------:R-:W-:Y:S08]  /*3890*/  HMMA.16816.F32 R84, R216.reuse, R192, R84 ;  /* 0x000000c0d854723c */ /* 0x040ff00000001854 */
[----:B------:R-:W-:Y:S01]  /*38a0*/  HMMA.16816.F32 R148, R216, R194, R148 ;  /* 0x000000c2d894723c */ /* 0x000fe20000001894 */
[----:B------:R-:W3:Y:S07]  /*38b0*/  LDSM.16.M88.4 R216, [R233] ;  /* 0x00000000e9d8783b */ /* 0x000eee0000000200 */
[C---:B------:R-:W-:Y:S08]  /*38c0*/  HMMA.16816.F32 R76, R4.reuse, R192, R76 ;  /* 0x000000c0044c723c */ /* 0x040ff0000000184c */
[----:B------:R-:W-:Y:S01]  /*38d0*/  HMMA.16816.F32 R212, R4, R194, R212 ;  /* 0x000000c204d4723c */ /* 0x000fe200000018d4 */
[----:B------:R-:W4:Y:S04]  /*38e0*/  LDSM.16.M88.4 R192, [R233+0x800] ;  /* 0x00080000e9c0783b */ /* 0x000f280000000200 */
[----:B------:R3:W4:Y:S03]  /*38f0*/  LDSM.16.M88.4 R4, [R233+0x1800] ;  /* 0x00180000e904783b */ /* 0x0007260000000200 */
[C---:B-1----:R-:W-:Y:S08]  /*3900*/  HMMA.16816.F32 R140, R224.reuse, R180, R140 ;  /* 0x000000b4e08c723c */ /* 0x042ff0000000188c */
[----:B------:R-:W-:Y:S08]  /*3910*/  HMMA.16816.F32 R120, R224, R182, R120 ;  /* 0x000000b6e078723c */ /* 0x000ff00000001878 */
[C---:B------:R-:W-:Y:S08]  /*3920*/  HMMA.16816.F32 R132, R220.reuse, R180, R132 ;  /* 0x000000b4dc84723c */ /* 0x040ff00000001884 */
[----:B------:R-:W-:Y:S08]  /*3930*/  HMMA.16816.F32 R112, R220, R182, R112 ;  /* 0x000000b6dc70723c */ /* 0x000ff00000001870 */
[C---:B--2---:R-:W-:Y:S08]  /*3940*/  HMMA.16816.F32 R124, R204.reuse, R180, R124 ;  /* 0x000000b4cc7c723c */ /* 0x044ff0000000187c */
[----:B------:R-:W-:Y:S08]  /*3950*/  HMMA.16816.F32 R104, R204, R182, R104 ;  /* 0x000000b6cc68723c */ /* 0x000ff00000001868 */
[----:B------:R-:W-:Y:S01]  /*3960*/  HMMA.16816.F32 R196, R172, R180, R196 ;  /* 0x000000b4acc4723c */ /* 0x000fe200000018c4 */
[----:B------:R-:W-:-:S02]  /*3970*/  VIADD R180, R232, 0x40 ;  /* 0x00000040e8b47836 */ /* 0x000fc40000000000 */
[----:B------:R-:W-:-:S03]  /*3980*/  VIADD R232, R232, 0x60 ;  /* 0x00000060e8e87836 */ /* 0x000fc60000000000 */
[----:B------:R-:W-:Y:S02]  /*3990*/  LOP3.LUT R231, R180, 0x70, R229, 0x78, !PT ;  /* 0x00000070b4e77812 */ /* 0x000fe400078e78e5 */
[----:B------:R-:W-:Y:S01]  /*39a0*/  HMMA.16816.F32 R188, R172, R182, R188 ;  /* 0x000000b6acbc723c */ /* 0x000fe200000018bc */
[----:B------:R-:W-:-:S05]  /*39b0*/  VIADD R182, R230, 0x40 ;  /* 0x00000040e6b67836 */ /* 0x000fca0000000000 */
[--C-:B---3--:R-:W-:Y:S02]  /*39c0*/  LOP3.LUT R233, R182, 0x70, R229.reuse, 0x78, !PT ;  /* 0x00000070b6e97812 */ /* 0x108fe400078e78e5 */
[C---:B------:R-:W-:Y:S01]  /*39d0*/  HMMA.16816.F32 R176, R224.reuse, R216, R176 ;  /* 0x000000d8e0b0723c */ /* 0x040fe200000018b0 */
[----:B------:R-:W-:Y:S07]  /*39e0*/  LDSM.16.M88.4 R180, [R231+0x1800] ;  /* 0x00180000e7b4783b */ /* 0x000fee0000000200 */
[C---:B------:R-:W-:Y:S08]  /*39f0*/  HMMA.16816.F32 R164, R224.reuse, R218, R164 ;  /* 0x000000dae0a4723c */ /* 0x040ff000000018a4 */
[C---:B----4-:R-:W-:Y:S08]  /*3a00*/  HMMA.16816.F32 R160, R224.reuse, R192, R160 ;  /* 0x000000c0e0a0723c */ /* 0x050ff000000018a0 */
[C---:B------:R-:W-:Y:S08]  /*3a10*/  HMMA.16816.F32 R168, R224.reuse, R194, R168 ;  /* 0x000000c2e0a8723c */ /* 0x040ff000000018a8 */
[C---:B------:R-:W-:Y:S08]  /*3a20*/  HMMA.16816.F32 R116, R224.reuse, R4, R116 ;  /* 0x00000004e074723c */ /* 0x040ff00000001874 */
[----:B------:R-:W-:Y:S01]  /*3a30*/  HMMA.16816.F32 R96, R224, R6, R96 ;  /* 0x00000006e060723c */ /* 0x000fe20000001860 */
[----:B------:R-:W-:Y:S07]  /*3a40*/  LDSM.16.M88.4 R224, [R231] ;  /* 0x00000000e7e0783b */ /* 0x000fee0000000200 */
[C---:B------:R-:W-:Y:S08]  /*3a50*/  HMMA.16816.F32 R92, R220.reuse, R216, R92 ;  /* 0x000000d8dc5c723c */ /* 0x040ff0000000185c */
[C---:B------:R-:W-:Y:S08]  /*3a60*/  HMMA.16816.F32 R156, R220.reuse, R218, R156 ;  /* 0x000000dadc9c723c */ /* 0x040ff0000000189c */
[C---:B------:R-:W-:Y:S08]  /*3a70*/  HMMA.16816.F32 R152, R220.reuse, R192, R152 ;  /* 0x000000c0dc98723c */ /* 0x040ff00000001898 */
[C---:B------:R-:W-:Y:S08]  /*3a80*/  HMMA.16816.F32 R136, R220.reuse, R194, R136 ;  /* 0x000000c2dc88723c */ /* 0x040ff00000001888 */
[C---:B------:R-:W-:Y:S08]  /*3a90*/  HMMA.16816.F32 R108, R220.reuse, R4, R108 ;  /* 0x00000004dc6c723c */ /* 0x040ff0000000186c */
[----:B------:R-:W-:Y:S01]  /*3aa0*/  HMMA.16816.F32 R88, R220, R6, R88 ;  /* 0x00000006dc58723c */ /* 0x000fe20000001858 */
[----:B------:R-:W-:Y:S07]  /*3ab0*/  LDSM.16.M88.4 R220, [R231+0x800] ;  /* 0x00080000e7dc783b */ /* 0x000fee0000000200 */
[C---:B------:R-:W-:Y:S08]  /*3ac0*/  HMMA.16816.F32 R84, R204.reuse, R216, R84 ;  /* 0x000000d8cc54723c */ /* 0x040ff00000001854 */
[C---:B------:R-:W-:Y:S08]  /*3ad0*/  HMMA.16816.F32 R148, R204.reuse, R218, R148 ;  /* 0x000000dacc94723c */ /* 0x040ff00000001894 */
[C---:B------:R-:W-:Y:S08]  /*3ae0*/  HMMA.16816.F32 R144, R204.reuse, R192, R144 ;  /* 0x000000c0cc90723c */ /* 0x040ff00000001890 */
[C---:B------:R-:W-:Y:S08]  /*3af0*/  HMMA.16816.F32 R128, R204.reuse, R194, R128 ;  /* 0x000000c2cc80723c */ /* 0x040ff00000001880 */
[C---:B------:R-:W-:Y:S08]  /*3b00*/  HMMA.16816.F32 R100, R204.reuse, R4, R100 ;  /* 0x00000004cc64723c */ /* 0x040ff00000001864 */
[----:B------:R-:W-:Y:S01]  /*3b10*/  HMMA.16816.F32 R80, R204, R6, R80 ;  /* 0x00000006cc50723c */ /* 0x000fe20000001850 */
[----:B------:R-:W1:Y:S07]  /*3b20*/  LDSM.16.M88.4 R204, [R233+0x800] ;  /* 0x00080000e9cc783b */ /* 0x000e6e0000000200 */
[C---:B------:R-:W-:Y:S08]  /*3b30*/  HMMA.16816.F32 R76, R172.reuse, R216, R76 ;  /* 0x000000d8ac4c723c */ /* 0x040ff0000000184c */
[C---:B------:R-:W-:Y:S01]  /*3b40*/  HMMA.16816.F32 R212, R172.reuse, R218, R212 ;  /* 0x000000daacd4723c */ /* 0x040fe200000018d4 */
[----:B------:R-:W2:Y:S07]  /*3b50*/  LDSM.16.M88.4 R216, [R233] ;  /* 0x00000000e9d8783b */ /* 0x000eae0000000200 */
[C---:B------:R-:W-:Y:S08]  /*3b60*/  HMMA.16816.F32 R208, R172.reuse, R192, R208 ;  /* 0x000000c0acd0723c */ /* 0x040ff000000018d0 */
[C---:B------:R-:W-:Y:S01]  /*3b70*/  HMMA.16816.F32 R200, R172.reuse, R194, R200 ;  /* 0x000000c2acc8723c */ /* 0x040fe200000018c8 */
[----:B------:R-:W3:Y:S07]  /*3b80*/  LDSM.16.M88.4 R192, [R233+0x1000] ;  /* 0x00100000e9c0783b */ /* 0x000eee0000000200 */
[C---:B------:R-:W-:Y:S08]  /*3b90*/  HMMA.16816.F32 R184, R172.reuse, R4, R184 ;  /* 0x00000004acb8723c */ /* 0x040ff000000018b8 */
[----:B------:R-:W-:Y:S01]  /*3ba0*/  HMMA.16816.F32 R72, R172, R6, R72 ;  /* 0x00000006ac48723c */ /* 0x000fe20000001848 */
[----:B------:R-:W-:Y:S04]  /*3bb0*/  LDSM.16.M88.4 R4, [R233+0x1800] ;  /* 0x00180000e904783b */ /* 0x000fe80000000200 */
[----:B------:R-:W4:Y:S03]  /*3bc0*/  LDSM.16.M88.4 R172, [R231+0x1000] ;  /* 0x00100000e7ac783b */ /* 0x000f260000000200 */
[C---:B-1----:R-:W-:Y:S08]  /*3bd0*/  HMMA.16816.F32 R160, R224.reuse, R204, R160 ;  /* 0x000000cce0a0723c */ /* 0x042ff000000018a0 */
[C---:B--2---:R-:W-:Y:S08]  /*3be0*/  HMMA.16816.F32 R176, R224.reuse, R216, R176 ;  /* 0x000000d8e0b0723c */ /* 0x044ff000000018b0 */
[C---:B------:R-:W-:Y:S08]  /*3bf0*/  HMMA.16816.F32 R164, R224.reuse, R218, R164 ;  /* 0x000000dae0a4723c */ /* 0x040ff000000018a4 */
[C---:B------:R-:W-:Y:S08]  /*3c00*/  HMMA.16816.F32 R168, R224.reuse, R206, R168 ;  /* 0x000000cee0a8723c */ /* 0x040ff000000018a8 */
[----:B---3--:R-:W-:Y:S08]  /*3c10*/  HMMA.16816.F32 R140, R224, R192, R140 ;  /* 0x000000c0e08c723c */ /* 0x008ff0000000188c */
[C---:B----4-:R-:W-:Y:S08]  /*3c20*/  HMMA.16816.F32 R84, R172.reuse, R216, R84 ;  /* 0x000000d8ac54723c */ /* 0x050ff00000001854 */
[C---:B------:R-:W-:Y:S08]  /*3c30*/  HMMA.16816.F32 R148, R172.reuse, R218, R148 ;  /* 0x000000daac94723c */ /* 0x040ff00000001894 */
[C---:B------:R-:W-:Y:S08]  /*3c40*/  HMMA.16816.F32 R144, R172.reuse, R204, R144 ;  /* 0x000000ccac90723c */ /* 0x040ff00000001890 */
[C---:B------:R-:W-:Y:S08]  /*3c50*/  HMMA.16816.F32 R128, R172.reuse, R206, R128 ;  /* 0x000000ceac80723c */ /* 0x040ff00000001880 */
[C---:B------:R-:W-:Y:S08]  /*3c60*/  HMMA.16816.F32 R124, R172.reuse, R192, R124 ;  /* 0x000000c0ac7c723c */ /* 0x040ff0000000187c */
[C---:B------:R-:W-:Y:S08]  /*3c70*/  HMMA.16816.F32 R104, R172.reuse, R194, R104 ;  /* 0x000000c2ac68723c */ /* 0x040ff00000001868 */
[C---:B------:R-:W-:Y:S08]  /*3c80*/  HMMA.16816.F32 R100, R172.reuse, R4, R100 ;  /* 0x00000004ac64723c */ /* 0x040ff00000001864 */
[----:B------:R-:W-:Y:S01]  /*3c90*/  HMMA.16816.F32 R80, R172, R6, R80 ;  /* 0x00000006ac50723c */ /* 0x000fe20000001850 */
[----:B------:R-:W-:Y:S01]  /*3ca0*/  VIADD R172, R230, 0x60 ;  /* 0x00000060e6ac7836 */ /* 0x000fe20000000000 */
[----:B------:R-:W-:-:S04]  /*3cb0*/  LOP3.LUT R230, R232, 0x70, R229, 0x78, !PT ;  /* 0x00000070e8e67812 */ /* 0x000fc800078e78e5 */
[----:B------:R-:W-:Y:S02]  /*3cc0*/  LOP3.LUT R229, R172, 0x70, R229, 0x78, !PT ;  /* 0x00000070ace57812 */ /* 0x000fe400078e78e5 */
[C---:B------:R-:W-:Y:S03]  /*3cd0*/  HMMA.16816.F32 R120, R224.reuse, R194, R120 ;  /* 0x000000c2e078723c */ /* 0x040fe60000001878 */
[----:B------:R-:W-:Y:S05]  /*3ce0*/  LDSM.16.M88.4 R172, [R229] ;  /* 0x00000000e5ac783b */ /* 0x000fea0000000200 */
        /* <DEDUP_REMOVED lines=8> */
[C---:B------:R-:W-:Y:S08]  /*3d70*/  HMMA.16816.F32 R112, R220.reuse, R194, R112 ;  /* 0x000000c2dc70723c */ /* 0x040ff00000001870 */
[C---:B------:R-:W-:Y:S08]  /*3d80*/  HMMA.16816.F32 R108, R220.reuse, R4, R108 ;  /* 0x00000004dc6c723c */ /* 0x040ff0000000186c */
[----:B------:R-:W-:Y:S01]  /*3d90*/  HMMA.16816.F32 R88, R220, R6, R88 ;  /* 0x00000006dc58723c */ /* 0x000fe20000001858 */
[----:B------:R-:W-:Y:S07]  /*3da0*/  LDSM.16.M88.4 R220, [R230] ;  /* 0x00000000e6dc783b */ /* 0x000fee0000000200 */
[C---:B------:R-:W-:Y:S08]  /*3db0*/  HMMA.16816.F32 R76, R180.reuse, R216, R76 ;  /* 0x000000d8b44c723c */ /* 0x040ff0000000184c */
[C---:B------:R-:W-:Y:S01]  /*3dc0*/  HMMA.16816.F32 R212, R180.reuse, R218, R212 ;  /* 0x000000dab4d4723c */ /* 0x040fe200000018d4 */
[----:B------:R-:W-:Y:S07]  /*3dd0*/  LDSM.16.M88.4 R216, [R229+0x800] ;  /* 0x00080000e5d8783b */ /* 0x000fee0000000200 */
[C---:B------:R-:W-:Y:S08]  /*3de0*/  HMMA.16816.F32 R208, R180.reuse, R204, R208 ;  /* 0x000000ccb4d0723c */ /* 0x040ff000000018d0 */
[C---:B------:R-:W-:Y:S01]  /*3df0*/  HMMA.16816.F32 R200, R180.reuse, R206, R200 ;  /* 0x000000ceb4c8723c */ /* 0x040fe200000018c8 */
[----:B------:R-:W1:Y:S07]  /*3e00*/  LDSM.16.M88.4 R204, [R229+0x1800] ;  /* 0x00180000e5cc783b */ /* 0x000e6e0000000200 */
[C---:B------:R-:W-:Y:S08]  /*3e10*/  HMMA.16816.F32 R196, R180.reuse, R192, R196 ;  /* 0x000000c0b4c4723c */ /* 0x040ff000000018c4 */
[C---:B------:R-:W-:Y:S01]  /*3e20*/  HMMA.16816.F32 R188, R180.reuse, R194, R188 ;  /* 0x000000c2b4bc723c */ /* 0x040fe200000018bc */
[----:B------:R-:W-:Y:S07]  /*3e30*/  LDSM.16.M88.4 R192, [R229+0x1000] ;  /* 0x00100000e5c0783b */ /* 0x000fee0000000200 */
[C---:B------:R-:W-:Y:S08]  /*3e40*/  HMMA.16816.F32 R184, R180.reuse, R4, R184 ;  /* 0x00000004b4b8723c */ /* 0x040ff000000018b8 */
[----:B------:R-:W-:Y:S01]  /*3e50*/  HMMA.16816.F32 R72, R180, R6, R72 ;  /* 0x00000006b448723c */ /* 0x000fe20000001848 */
[----:B------:R-:W2:Y:S04]  /*3e60*/  LDSM.16.M88.4 R180, [R230+0x1000] ;  /* 0x00100000e6b4783b */ /* 0x000ea80000000200 */
[----:B------:R-:W3:Y:S01]  /*3e70*/  LDSM.16.M88.4 R4, [R230+0x1800] ;  /* 0x00180000e604783b */ /* 0x000ee20000000200 */
[----:B------:R-:W-:-:S04]  /*3e80*/  DEPBAR.LE SB0, 0x1 ;  /* 0x000080400000791a */ /* 0x000fc80000000000 */
[C---:B-1----:R-:W-:Y:S08]  /*3e90*/  HMMA.16816.F32 R116, R220.reuse, R204, R116 ;  /* 0x000000ccdc74723c */ /* 0x042ff00000001874 */
[----:B------:R-:W-:Y:S08]  /*3ea0*/  HMMA.16816.F32 R96, R220, R206, R96 ;  /* 0x000000cedc60723c */ /* 0x000ff00000001860 */
[C---:B------:R-:W-:Y:S08]  /*3eb0*/  HMMA.16816.F32 R108, R224.reuse, R204, R108 ;  /* 0x000000cce06c723c */ /* 0x040ff0000000186c */
[----:B------:R-:W-:Y:S08]  /*3ec0*/  HMMA.16816.F32 R88, R224, R206, R88 ;  /* 0x000000cee058723c */ /* 0x000ff00000001858 */
[C---:B--2---:R-:W-:Y:S08]  /*3ed0*/  HMMA.16816.F32 R100, R180.reuse, R204, R100 ;  /* 0x000000ccb464723c */ /* 0x044ff00000001864 */
[----:B------:R-:W-:Y:S08]  /*3ee0*/  HMMA.16816.F32 R80, R180, R206, R80 ;  /* 0x000000ceb450723c */ /* 0x000ff00000001850 */
[----:B---3--:R-:W-:Y:S08]  /*3ef0*/  HMMA.16816.F32 R184, R4, R204, R184 ;  /* 0x000000cc04b8723c */ /* 0x008ff000000018b8 */
[C---:B------:R-:W-:Y:S08]  /*3f00*/  HMMA.16816.F32 R176, R220.reuse, R172, R176 ;  /* 0x000000acdcb0723c */ /* 0x040ff000000018b0 */
[C---:B------:R-:W-:Y:S08]  /*3f10*/  HMMA.16816.F32 R164, R220.reuse, R174, R164 ;  /* 0x000000aedca4723c */ /* 0x040ff000000018a4 */
[C---:B------:R-:W-:Y:S08]  /*3f20*/  HMMA.16816.F32 R160, R220.reuse, R216, R160 ;  /* 0x000000d8dca0723c */ /* 0x040ff000000018a0 */
[C---:B------:R-:W-:Y:S08]  /*3f30*/  HMMA.16816.F32 R168, R220.reuse, R218, R168 ;  /* 0x000000dadca8723c */ /* 0x040ff000000018a8 */
[C---:B------:R-:W-:Y:S08]  /*3f40*/  HMMA.16816.F32 R140, R220.reuse, R192, R140 ;  /* 0x000000c0dc8c723c */ /* 0x040ff0000000188c */
[----:B------:R-:W-:Y:S08]  /*3f50*/  HMMA.16816.F32 R120, R220, R194, R120 ;  /* 0x000000c2dc78723c */ /* 0x000ff00000001878 */
        /* <DEDUP_REMOVED lines=17> */
[C---:B------:R-:W-:Y:S08]  /*4070*/  HMMA.16816.F32 R188, R4.reuse, R194, R188 ;  /* 0x000000c204bc723c */ /* 0x040ff000000018bc */
[----:B------:R-:W-:Y:S01]  /*4080*/  HMMA.16816.F32 R204, R4, R206, R72 ;  /* 0x000000ce04cc723c */ /* 0x000fe20000001848 */
[----:B------:R-:W-:Y:S06]  /*4090*/  BAR.SYNC.DEFER_BLOCKING 0x0 ;  /* 0x0000000000007b1d */ /* 0x000fec0000010000 */
[----:B------:R-:W-:-:S13]  /*40a0*/  @!P0 BRA `(.L_x_8) ;  /* 0x0000001000908947 */ /* 0x000fda0003800000 */
[----:B------:R-:W-:Y:S01]  /*40b0*/  ULOP3.LUT UR14, UR4, 0x4000, URZ, 0xc0, !UPT ;  /* 0x00004000040e7892 */ /* 0x000fe2000f8ec0ff */
[----:B-----5:R-:W-:Y:S01]  /*40c0*/  PRMT R5, R8, 0xbb32, RZ ;  /* 0x0000bb3208057816 */ /* 0x020fe200000000ff */
[----:B------:R-:W-:Y:S01]  /*40d0*/  VIADD R2, R2, 0xffffffff ;  /* 0xffffffff02027836 */ /* 0x000fe20000000000 */
[----:B------:R-:W-:Y:S02]  /*40e0*/  PRMT R7, R9, 0xbb32, RZ ;  /* 0x0000bb3209077816 */ /* 0x000fe400000000ff */
[----:B------:R-:W-:Y:S01]  /*40f0*/  PRMT R73, R10, 0xbb32, RZ ;  /* 0x0000bb320a497816 */ /* 0x000fe200000000ff */
[----:B------:R-:W-:Y:S01]  /*4100*/  IMAD.U32 R4, RZ, RZ, UR14 ;  /* 0x0000000eff047e24 */ /* 0x000fe2000f8e00ff */
[----:B------:R-:W-:Y:S02]  /*4110*/  PRMT R75, R11, 0xbb32, RZ ;  /* 0x0000bb320b4b7816 */ /* 0x000fe400000000ff */
[----:B------:R-:W-:Y:S02]  /*4120*/  ISETP.NE.AND P0, PT, R2, RZ, PT ;  /* 0x000000ff0200720c */ /* 0x000fe40003f05270 */
[----:B------:R-:W-:-:S05]  /*4130*/  LOP3.LUT R4, R4, 0x4000, RZ, 0x3c, !PT ;  /* 0x0000400004047812 */ /* 0x000fca00078e3cff */
[C---:B------:R-:W-:Y:S02]  /*4140*/  IMAD.IADD R5, R4.reuse, 0x1, R5 ;  /* 0x0000000104057824 */ /* 0x040fe400078e0205 */
[C---:B------:R-:W-:Y:S02]  /*4150*/  IMAD.IADD R6, R4.reuse, 0x1, R7 ;  /* 0x0000000104067824 */ /* 0x040fe400078e0207 */
[C---:B------:R-:W-:Y:S01]  /*4160*/  IMAD.IADD R7, R4.reuse, 0x1, R73 ;  /* 0x0000000104077824 */ /* 0x040fe200078e0249 */
[----:B------:R-:W-:Y:S01]  /*4170*/  LEA R5, R5, UR13, 0x1 ;  /* 0x0000000d05057c11 */ /* 0x000fe2000f8e08ff */
[----:B------:R-:W-:Y:S01]  /*4180*/  IMAD.IADD R72, R4, 0x1, R75 ;  /* 0x0000000104487824 */ /* 0x000fe200078e024b */
[----:B------:R-:W-:Y:S02]  /*4190*/  LEA R6, R6, UR13, 0x1 ;  /* 0x0000000d06067c11 */ /* 0x000fe4000f8e08ff */
[----:B------:R-:W-:Y:S01]  /*41a0*/  LEA R7, R7, UR13, 0x1 ;  /* 0x0000000d07077c11 */ /* 0x000fe2000f8e08ff */
[----:B------:R1:W-:Y:S01]  /*41b0*/  STS.U16 [R5], R8 ;  /* 0x0000000805007388 */ /* 0x0003e20000000400 */
[----:B------:R-:W-:-:S03]  /*41c0*/  LEA R72, R72, UR13, 0x1 ;  /* 0x0000000d48487c11 */ /* 0x000fc6000f8e08ff */
[----:B------:R1:W-:Y:S04]  /*41d0*/  STS.U16 [R6], R9 ;  /* 0x0000000906007388 */ /* 0x0003e80000000400 */
[----:B------:R1:W-:Y:S04]  /*41e0*/  STS.U16 [R7], R10 ;  /* 0x0000000a07007388 */ /* 0x0003e80000000400 */
[----:B------:R1:W-:Y:S01]  /*41f0*/  STS.U16 [R72], R11 ;  /* 0x0000000b48007388 */ /* 0x0003e20000000400 */
[----:B------:R-:W-:Y:S05]  /*4200*/  @!P0 BRA `(.L_x_8) ;  /* 0x0000001000388947 */ /* 0x000fea0003800000 */
[----:B-1----:R-:W-:Y:S02]  /*4210*/  PRMT R5, R12, 0xbb32, RZ ;  /* 0x0000bb320c057816 */ /* 0x002fe400000000ff */
[----:B------:R-:W-:Y:S02]  /*4220*/  PRMT R7, R13, 0xbb32, RZ ;  /* 0x0000bb320d077816 */ /* 0x000fe400000000ff */
[----:B------:R-:W-:Y:S01]  /*4230*/  PRMT R73, R14, 0xbb32, RZ ;  /* 0x0000bb320e497816 */ /* 0x000fe200000000ff */
[C---:B------:R-:W-:Y:S01]  /*4240*/  IMAD.IADD R5, R4.reuse, 0x1, R5 ;  /* 0x0000000104057824 */ /* 0x040fe200078e0205 */
[----:B------:R-:W-:Y:S01]  /*4250*/  PRMT R75, R15, 0xbb32, RZ ;  /* 0x0000bb320f4b7816 */ /* 0x000fe200000000ff */
[----:B------:R-:W-:Y:S01]  /*4260*/  IMAD.IADD R6, R4, 0x1, R7 ;  /* 0x0000000104067824 */ /* 0x000fe200078e0207 */
[----:B------:R-:W-:Y:S01]  /*4270*/  VIMNMX.U32 R2, PT, PT, R2, 0xf, PT ;  /* 0x0000000f02027848 */ /* 0x000fe20003fe0000 */
[C---:B------:R-:W-:Y:S01]  /*4280*/  IMAD.IADD R7, R4.reuse, 0x1, R73 ;  /* 0x0000000104077824 */ /* 0x040fe200078e0249 */
[----:B------:R-:W-:Y:S01]  /*4290*/  LEA R5, R5, UR13, 0x1 ;  /* 0x0000000d05057c11 */ /* 0x000fe2000f8e08ff */
[----:B------:R-:W-:Y:S01]  /*42a0*/  IMAD.IADD R72, R4, 0x1, R75 ;  /* 0x0000000104487824 */ /* 0x000fe200078e024b */
[----:B------:R-:W-:Y:S01]  /*42b0*/  LEA R6, R6, UR13, 0x1 ;  /* 0x0000000d06067c11 */ /* 0x000fe2000f8e08ff */
[----:B------:R-:W-:Y:S01]  /*42c0*/  VIADD R2, R2, 0x1 ;  /* 0x0000000102027836 */ /* 0x000fe20000000000 */
[----:B------:R-:W-:Y:S01]  /*42d0*/  LEA R7, R7, UR13, 0x1 ;  /* 0x0000000d07077c11 */ /* 0x000fe2000f8e08ff */
[----:B------:R2:W-:Y:S01]  /*42e0*/  STS.U16 [R5], R12 ;  /* 0x0000000c05007388 */ /* 0x0005e20000000400 */
[----:B------:R-:W-:-:S02]  /*42f0*/  LEA R72, R72, UR13, 0x1 ;  /* 0x0000000d48487c11 */ /* 0x000fc4000f8e08ff */
[----:B------:R-:W-:Y:S01]  /*4300*/  ISETP.NE.AND P0, PT, R2, 0x2, PT ;  /* 0x000000020200780c */ /* 0x000fe20003f05270 */
[----:B------:R2:W-:Y:S04]  /*4310*/  STS.U16 [R6], R13 ;  /* 0x0000000d06007388 */ /* 0x0005e80000000400 */
[----:B------:R2:W-:Y:S04]  /*4320*/  STS.U16 [R7], R14 ;  /* 0x0000000e07007388 */ /* 0x0005e80000000400 */
[----:B------:R2:W-:Y:S04]  /*4330*/  STS.U16 [R72], R15 ;  /* 0x0000000f48007388 */ /* 0x0005e80000000400 */
[----:B------:R-:W-:Y:S05]  /*4340*/  @!P0 BRA `(.L_x_8) ;  /* 0x0000000c00e88947 */ /* 0x000fea0003800000 */
[----:B--2---:R-:W-:Y:S02]  /*4350*/  PRMT R5, R16, 0xbb32, RZ ;  /* 0x0000bb3210057816 */ /* 0x004fe400000000ff */
[----:B------:R-:W-:Y:S02]  /*4360*/  PRMT R7, R17, 0xbb32, RZ ;  /* 0x0000bb3211077816 */ /* 0x000fe400000000ff */
[----:B------:R-:W-:Y:S01]  /*4370*/  PRMT R73, R18, 0xbb32, RZ ;  /* 0x0000bb3212497816 */ /* 0x000fe200000000ff */
[C---:B------:R-:W-:Y:S01]  /*4380*/  IMAD.IADD R5, R4.reuse, 0x1, R5 ;  /* 0x0000000104057824 */ /* 0x040fe200078e0205 */
[----:B------:R-:W-:Y:S01]  /*4390*/  PRMT R75, R19, 0xbb32, RZ ;  /* 0x0000bb32134b7816 */ /* 0x000fe200000000ff */
[----:B------:R-:W-:Y:S01]  /*43a0*/  IMAD.IADD R6, R4, 0x1, R7 ;  /* 0x0000000104067824 */ /* 0x000fe200078e0207 */
[----:B------:R-:W-:Y:S01]  /*43b0*/  ISETP.NE.AND P0, PT, R2, 0x3, PT ;  /* 0x000000030200780c */ /* 0x000fe20003f05270 */
[C---:B------:R-:W-:Y:S01]  /*43c0*/  IMAD.IADD R7, R4.reuse, 0x1, R73 ;  /* 0x0000000104077824 */ /* 0x040fe200078e0249 */
[----:B------:R-:W-:Y:S01]  /*43d0*/  LEA R5, R5, UR13, 0x1 ;  /* 0x0000000d05057c11 */ /* 0x000fe2000f8e08ff */
[----:B------:R-:W-:Y:S01]  /*43e0*/  IMAD.IADD R72, R4, 0x1, R75 ;  /* 0x0000000104487824 */ /* 0x000fe200078e024b */
[----:B------:R-:W-:-:S02]  /*43f0*/  LEA R6, R6, UR13, 0x1 ;  /* 0x0000000d06067c11 */ /* 0x000fc4000f8e08ff */
[----:B------:R-:W-:Y:S01]  /*4400*/  LEA R7, R7, UR13, 0x1 ;  /* 0x0000000d07077c11 */ /* 0x000fe2000f8e08ff */
[----:B------:R3:W-:Y:S01]  /*4410*/  STS.U16 [R5], R16 ;  /* 0x0000001005007388 */ /* 0x0007e20000000400 */
[----:B------:R-:W-:-:S03]  /*4420*/  LEA R72, R72, UR13, 0x1 ;  /* 0x0000000d48487c11 */ /* 0x000fc6000f8e08ff */
[----:B------:R3:W-:Y:S04]  /*4430*/  STS.U16 [R6], R17 ;  /* 0x0000001106007388 */ /* 0x0007e80000000400 */
[----:B------:R3:W-:Y:S04]  /*4440*/  STS.U16 [R7], R18 ;  /* 0x0000001207007388 */ /* 0x0007e80000000400 */
[----:B------:R3:W-:Y:S01]  /*4450*/  STS.U16 [R72], R19 ;  /* 0x0000001348007388 */ /* 0x0007e20000000400 */
[----:B------:R-:W-:Y:S05]  /*4460*/  @!P0 BRA `(.L_x_8) ;  /* 0x0000000c00a08947 */ /* 0x000fea0003800000 */
[----:B---3--:R-:W-:Y:S02]  /*4470*/  PRMT R5, R20, 0xbb32, RZ ;  /* 0x0000bb3214057816 */ /* 0x008fe400000000ff */
        /* <DEDUP_REMOVED lines=17> */
[----:B----4-:R-:W-:Y:S02]  /*4590*/  PRMT R5, R24, 0xbb32, RZ ;  /* 0x0000bb3218057816 */ /* 0x010fe400000000ff */
        /* <DEDUP_REMOVED lines=202> */
[C---:B------:R-:W-:Y:S02]  /*5240*/  IMAD.IADD R6, R4.reuse, 0x1, R7 ;  /* 0x0000000104067824 */ /* 0x040fe400078e0207 */
[----:B------:R-:W-:Y:S01]  /*5250*/  IMAD.IADD R7, R4, 0x1, R73 ;  /* 0x0000000104077824 */ /* 0x000fe200078e0249 */
        /* <DEDUP_REMOVED lines=8> */
[----:B------:R1:W-:Y:S02]  /*52e0*/  STS.U16 [R4], R71 ;  /* 0x0000004704007388 */ /* 0x0003e40000000400 */
.L_x_8:
[----:B------:R-:W-:Y:S05]  /*52f0*/  BSYNC.RECONVERGENT B0 ;  /* 0x0000000000007941 */ /* 0x000fea0003800200 */
.L_x_7:
[----:B------:R-:W-:-:S04]  /*5300*/  DEPBAR.LE SB0, 0x0 ;  /* 0x000080000000791a */ /* 0x000fc80000000000 */
[----:B------:R-:W-:Y:S02]  /*5310*/  UIADD3 UR23, UPT, UPT, UR23, 0x1, URZ ;  /* 0x0000000117177890 */ /* 0x000fe4000fffe0ff */
[----:B------:R-:W-:Y:S02]  /*5320*/  UIADD3 UR24, UPT, UPT, UR24, 0x1, URZ ;  /* 0x0000000118187890 */ /* 0x000fe4000fffe0ff */
[----:B------:R-:W-:Y:S02]  /*5330*/  UISETP.NE.AND UP0, UPT, UR23, 0x1, UPT ;  /* 0x000000011700788c */ /* 0x000fe4000bf05270 */
[----:B------:R-:W-:Y:S02]  /*5340*/  UIADD3 UR4, UPT, UPT, UR4, 0x4000, URZ ;  /* 0x0000400004047890 */ /* 0x000fe4000fffe0ff */
[----:B------:R-:W-:Y:S02]  /*5350*/  UIADD3 UR6, UPT, UPT, UR6, 0x1, URZ ;  /* 0x0000000106067890 */ /* 0x000fe4000fffe0ff */
[----:B------:R-:W-:Y:S01]  /*5360*/  UIADD3 UR14, UPT, UPT, -UR22, UR16, URZ ;  /* 0x00000010160e7290 */ /* 0x000fe2000fffe1ff */
[----:B------:R-:W-:Y:S06]  /*5370*/  BAR.SYNC.DEFER_BLOCKING 0x0 ;  /* 0x0000000000007b1d */ /* 0x000fec0000010000 */
[----:B------:R-:W-:Y:S05]  /*5380*/  BRA.U UP0, `(.L_x_9) ;  /* 0xffffffd5004c7547 */ /* 0x000fea000b83ffff */
.L_x_4:
[C---:B-1-34-:R-:W-:Y:S01]  /*5390*/  IMAD.SHL.U32 R4, R0.reuse, 0x2, RZ ;  /* 0x0000000200047824 */ /* 0x05afe200078e00ff */
[--C-:B------:R-:W-:Y:S01]  /*53a0*/  SHF.R.U32.HI R2, RZ, 0x2, R0.reuse ;  /* 0x00000002ff027819 */ /* 0x100fe20000011600 */
[----:B--2---:R-:W-:Y:S01]  /*53b0*/  IMAD.MOV.U32 R7, RZ, RZ, 0x210 ;  /* 0x00000210ff077424 */ /* 0x004fe200078e00ff */
[--C-:B-----5:R-:W-:Y:S01]  /*53c0*/  SHF.R.U32.HI R8, RZ, 0x5, R0.reuse ;  /* 0x00000005ff087819 */ /* 0x120fe20000011600 */
[----:B------:R-:W-:Y:S01]  /*53d0*/  IMAD.SHL.U32 R6, R0, 0x4, RZ ;  /* 0x0000000400067824 */ /* 0x000fe200078e00ff */
[----:B------:R-:W-:Y:S01]  /*53e0*/  LOP3.LUT R4, R4, 0x46, RZ, 0xc0, !PT ;  /* 0x0000004604047812 */ /* 0x000fe200078ec0ff */
[----:B------:R-:W-:Y:S01]  /*53f0*/  IMAD.MOV.U32 R9, RZ, RZ, 0x210 ;  /* 0x00000210ff097424 */ /* 0x000fe200078e00ff */
[----:B------:R-:W-:Y:S01]  /*5400*/  LOP3.LUT R5, R2, 0x7, RZ, 0xc0, !PT ;  /* 0x0000000702057812 */ /* 0x000fe200078ec0ff */
[----:B------:R-:W1:Y:S01]  /*5410*/  LDC.64 R14, c[0x0][0x3a8] ;  /* 0x0000ea00ff0e7b82 */ /* 0x000e620000000a00 */
[----:B------:R-:W-:Y:S01]  /*5420*/  USHF.L.U32 UR15, UR11, 0x7, URZ ;  /* 0x000000070b0f7899 */ /* 0x000fe200080006ff */
[----:B------:R-:W-:Y:S01]  /*5430*/  IMAD R4, R4, R7, UR13 ;  /* 0x0000000d04047e24 */ /* 0x000fe2000f8e0207 */
[----:B------:R-:W-:Y:S01]  /*5440*/  LOP3.LUT R5, R5, 0x3c0, R0, 0xf8, !PT ;  /* 0x000003c005057812 */ /* 0x000fe200078ef800 */
[----:B------:R-:W-:Y:S01]  /*5450*/  IMAD R2, R8, R9, UR13 ;  /* 0x0000000d08027e24 */ /* 0x000fe2000f8e0209 */
[----:B------:R-:W-:Y:S01]  /*5460*/  LOP3.LUT R7, R6, 0x7c, RZ, 0xc0, !PT ;  /* 0x0000007c06077812 */ /* 0x000fe200078ec0ff */
[----:B------:R-:W2:Y:S02]  /*5470*/  LDCU.64 UR26, c[0x0][0x3a0] ;  /* 0x00007400ff1a77ac */ /* 0x000ea40008000a00 */
[----:B------:R-:W-:Y:S01]  /*5480*/  IMAD R4, R5, 0x4, R4 ;  /* 0x0000000405047824 */ /* 0x000fe200078e0204 */
[----:B------:R-:W3:Y:S01]  /*5490*/  S2UR UR16, SR_CTAID.X ;  /* 0x00000000001079c3 */ /* 0x000ee20000002500 */
[----:B------:R-:W-:Y:S01]  /*54a0*/  IMAD.IADD R2, R2, 0x1, R7 ;  /* 0x0000000102027824 */ /* 0x000fe200078e0207 */
[----:B------:R-:W4:Y:S02]  /*54b0*/  LDCU.64 UR28, c[0x0][0x3a0] ;  /* 0x00007400ff1c77ac */ /* 0x000f240008000a00 */
[----:B------:R-:W-:Y:S04]  /*54c0*/  STS [R4], R176 ;  /* 0x000000b004007388 */ /* 0x000fe80000000800 */
[----:B------:R-:W-:Y:S01]  /*54d0*/  STS [R4+0x210], R177 ;  /* 0x000210b104007388 */ /* 0x000fe20000000800 */
[----:B------:R-:W2:Y:S03]  /*54e0*/  LDC.64 R22, c[0x0][0x3a0] ;  /* 0x0000e800ff167b82 */ /* 0x000ea60000000a00 */
[----:B------:R-:W-:Y:S01]  /*54f0*/  STS [R4+0x20], R178 ;  /* 0x000020b204007388 */ /* 0x000fe20000000800 */
[----:B-1----:R-:W-:-:S03]  /*5500*/  IMAD R5, R14, R15, RZ ;  /* 0x0000000f0e057224 */ /* 0x002fc600078e02ff */
[----:B------:R-:W-:Y:S01]  /*5510*/  STS [R4+0x230], R179 ;  /* 0x000230b304007388 */ /* 0x000fe20000000800 */
[----:B------:R-:W1:Y:S03]  /*5520*/  LDC R21, c[0x0][0x3a8] ;  /* 0x0000ea00ff157b82 */ /* 0x000e660000000800 */
[----:B------:R-:W-:Y:S04]  /*5530*/  STS [R4+0x1080], R164 ;  /* 0x001080a404007388 */ /* 0x000fe80000000800 */
[----:B------:R-:W-:Y:S01]  /*5540*/  STS [R4+0x1290], R165 ;  /* 0x001290a504007388 */ /* 0x000fe20000000800 */
[----:B---3--:R-:W-:-:S03]  /*5550*/  IMAD R6, R14, UR16, RZ ;  /* 0x000000100e067c24 */ /* 0x008fc6000f8e02ff */
[----:B------:R-:W-:Y:S01]  /*5560*/  STS [R4+0x10a0], R166 ;  /* 0x0010a0a604007388 */ /* 0x000fe20000000800 */
[----:B------:R-:W-:-:S03]  /*5570*/  IMAD.SHL.U32 R7, R6, 0x80, RZ ;  /* 0x0000008006077824 */ /* 0x000fc600078e00ff */
[----:B------:R-:W-:Y:S04]  /*5580*/  STS [R4+0x12b0], R167 ;  /* 0x0012b0a704007388 */ /* 0x000fe80000000800 */
        /* <DEDUP_REMOVED lines=119> */
[----:B------:R3:W-:Y:S01]  /*5d00*/  STS [R4+0x7670], R207 ;  /* 0x007670cf04007388 */ /* 0x0007e20000000800 */
[----:B------:R-:W-:Y:S01]  /*5d10*/  BAR.SYNC.DEFER_BLOCKING 0x0 ;  /* 0x0000000000007b1d */ /* 0x000fe20000010000 */
[----:B---3--:R-:W-:-:S02]  /*5d20*/  IMAD R4, R5, UR7, RZ ;  /* 0x0000000705047c24 */ /* 0x008fc4000f8e02ff */
[----:B------:R-:W-:-:S03]  /*5d30*/  IMAD R5, R8, R14, R3 ;  /* 0x0000000e08057224 */ /* 0x000fc600078e0203 */
[----:B------:R-:W-:Y:S01]  /*5d40*/  IADD3 R3, P0, P1, R4, UR15, R7 ;  /* 0x0000000f04037c10 */ /* 0x000fe2000f91e007 */
[----:B------:R-:W-:Y:S01]  /*5d50*/  IMAD R6, R14, 0x4, R5 ;  /* 0x000000040e067824 */ /* 0x000fe200078e0205 */
[----:B------:R-:W-:Y:S02]  /*5d60*/  SHF.R.S32.HI R8, RZ, 0x1f, R4 ;  /* 0x0000001fff087819 */ /* 0x000fe40000011404 */
[----:B------:R-:W-:-:S04]  /*5d70*/  SHF.R.S32.HI R7, RZ, 0x1f, R7 ;  /* 0x0000001fff077819 */ /* 0x000fc80000011407 */
[----:B------:R-:W-:Y:S02]  /*5d80*/  IADD3.X R4, PT, PT, RZ, R8, R7, P0, P1 ;  /* 0x00000008ff047210 */ /* 0x000fe400007e2407 */
[CC--:B------:R-:W-:Y:S02]  /*5d90*/  IADD3 R19, P0, PT, R5.reuse, R3.reuse, RZ ;  /* 0x0000000305137210 */ /* 0x0c0fe40007f1e0ff */
[C---:B------:R-:W-:Y:S01]  /*5da0*/  IADD3 R7, P1, PT, R6.reuse, R3, RZ ;  /* 0x0000000306077210 */ /* 0x040fe20007f3e0ff */
[----:B------:R-:W3:Y:S01]  /*5db0*/  LDS R12, [R2+0x100] ;  /* 0x00010000020c7984 */ /* 0x000ee20000000800 */
[-C--:B------:R-:W-:Y:S02]  /*5dc0*/  LEA.HI.X.SX32 R20, R5, R4.reuse, 0x1, P0 ;  /* 0x0000000405147211 */ /* 0x080fe400000f0eff */
[----:B------:R-:W-:Y:S01]  /*5dd0*/  LEA.HI.X.SX32 R18, R6, R4, 0x1, P1 ;  /* 0x0000000406127211 */ /* 0x000fe200008f0eff */
[----:B------:R-:W4:Y:S01]  /*5de0*/  LDS R11, [R2+0x80] ;  /* 0x00008000020b7984 */ /* 0x000f220000000800 */
[----:B--2---:R-:W-:-:S02]  /*5df0*/  LEA R6, P0, R19, R22, 0x1 ;  /* 0x0000001613067211 */ /* 0x004fc400078008ff */
[----:B------:R-:W2:Y:S01]  /*5e00*/  LDC R22, c[0x0][0x3a8] ;  /* 0x0000ea00ff167b82 */ /* 0x000ea20000000800 */
[----:B------:R-:W1:Y:S01]  /*5e10*/  LDS R10, [R2] ;  /* 0x00000000020a7984 */ /* 0x000e620000000800 */
[----:B------:R-:W-:-:S03]  /*5e20*/  LEA R8, P1, R7, UR26, 0x1 ;  /* 0x0000001a07087c11 */ /* 0x000fc6000f8208ff */
[----:B------:R-:W2:Y:S01]  /*5e30*/  LDS R13, [R2+0x180] ;  /* 0x00018000020d7984 */ /* 0x000ea20000000800 */
[----:B------:R-:W-:Y:S01]  /*5e40*/  LEA.HI.X R9, R7, UR27, R18, 0x1, P1 ;  /* 0x0000001b07097c11 */ /* 0x000fe200088f0c12 */
[----:B------:R-:W2:Y:S01]  /*5e50*/  LDCU.64 UR26, c[0x0][0x3a0] ;  /* 0x00007400ff1a77ac */ /* 0x000ea20008000a00 */
[----:B------:R-:W-:Y:S01]  /*5e60*/  LEA.HI.X R7, R19, R23, R20, 0x1, P0 ;  /* 0x0000001713077211 */ /* 0x000fe200000f0c14 */
[----:B------:R-:W2:Y:S04]  /*5e70*/  LDS R16, [R2+0x940] ;  /* 0x0009400002107984 */ /* 0x000ea80000000800 */
[----:B------:R-:W2:Y:S04]  /*5e80*/  LDS R15, [R2+0x8c0] ;  /* 0x0008c000020f7984 */ /* 0x000ea80000000800 */
[----:B------:R-:W2:Y:S04]  /*5e90*/  LDS R14, [R2+0x840] ;  /* 0x00084000020e7984 */ /* 0x000ea80000000800 */
[----:B------:R-:W2:Y:S04]  /*5ea0*/  LDS R17, [R2+0x9c0] ;  /* 0x0009c00002117984 */ /* 0x000ea80000000800 */
[----:B------:R-:W2:Y:S04]  /*5eb0*/  LDS R19, [R2+0x1200] ;  /* 0x0012000002137984 */ /* 0x000ea80000000800 */
[----:B------:R-:W2:Y:S01]  /*5ec0*/  LDS R18, [R2+0x1100] ;  /* 0x0011000002127984 */ /* 0x000ea20000000800 */
[----:B---3--:R-:W-:-:S04]  /*5ed0*/  F2FP.F16.F32.PACK_AB R12, RZ, R12 ;  /* 0x0000000cff0c723e */ /* 0x008fc800000000ff */
[----:B------:R-:W-:Y:S02]  /*5ee0*/  PRMT R24, R12, 0x7610, R24 ;  /* 0x000076100c187816 */ /* 0x000fe40000000018 */
[----:B------:R-:W3:Y:S01]  /*5ef0*/  LDS R12, [R2+0x1180] ;  /* 0x00118000020c7984 */ /* 0x000ee20000000800 */
[----:B----4-:R-:W-:Y:S02]  /*5f00*/  F2FP.F16.F32.PACK_AB R11, RZ, R11 ;  /* 0x0000000bff0b723e */ /* 0x010fe400000000ff */
[----:B-1----:R-:W-:Y:S01]  /*5f10*/  F2FP.F16.F32.PACK_AB R10, RZ, R10 ;  /* 0x0000000aff0a723e */ /* 0x002fe200000000ff */
[----:B------:R1:W-:Y:S01]  /*5f20*/  STG.E.U16 desc[UR18][R6.64+0x80], R24 ;  /* 0x0000801806007986 */ /* 0x0003e2000c101512 */
[----:B------:R-:W-:Y:S02]  /*5f30*/  PRMT R20, R11, 0x7610, R20 ;  /* 0x000076100b147816 */ /* 0x000fe40000000014 */
[----:B--2---:R-:W-:Y:S01]  /*5f40*/  F2FP.F16.F32.PACK_AB R13, RZ, R13 ;  /* 0x0000000dff0d723e */ /* 0x004fe200000000ff */
[----:B------:R-:W2:Y:S01]  /*5f50*/  LDS R11, [R2+0x1080] ;  /* 0x00108000020b7984 */ /* 0x000ea20000000800 */
[----:B------:R-:W-:Y:S01]  /*5f60*/  PRMT R23, R10, 0x7610, R23 ;  /* 0x000076100a177816 */ /* 0x000fe20000000017 */
[----:B------:R-:W-:Y:S01]  /*5f70*/  IMAD R10, R22, 0x8, R5 ;  /* 0x00000008160a7824 */ /* 0x000fe200078e0205 */
[----:B------:R-:W-:Y:S01]  /*5f80*/  F2FP.F16.F32.PACK_AB R16, RZ, R16 ;  /* 0x00000010ff10723e */ /* 0x000fe200000000ff */
[----:B------:R-:W-:Y:S01]  /*5f90*/  STG.E.U16 desc[UR18][R6.64+0x40], R20 ;  /* 0x0000401406007986 */ /* 0x000fe2000c101512 */
[----:B------:R-:W-:Y:S01]  /*5fa0*/  PRMT R25, R13, 0x7610, R25 ;  /* 0x000076100d197816 */ /* 0x000fe20000000019 */
[----:B------:R-:W4:Y:S01]  /*5fb0*/  LDC R22, c[0x0][0x3a8] ;  /* 0x0000ea00ff167b82 */ /* 0x000f220000000800 */
[----:B------:R-:W-:Y:S01]  /*5fc0*/  F2FP.F16.F32.PACK_AB R15, RZ, R15 ;  /* 0x0000000fff0f723e */ /* 0x000fe200000000ff */
[----:B------:R-:W2:Y:S01]  /*5fd0*/  LDS R13, [R2+0x18c0] ;  /* 0x0018c000020d7984 */ /* 0x000ea20000000800 */
[----:B------:R-:W-:-:S02]  /*5fe0*/  PRMT R26, R16, 0x7610, R26 ;  /* 0x00007610101a7816 */ /* 0x000fc4000000001a */
[----:B------:R-:W-:Y:S01]  /*5ff0*/  IADD3 R16, P0, PT, R10, R3, RZ ;  /* 0x000000030a107210 */ /* 0x000fe20007f1e0ff */
[----:B------:R-:W4:Y:S01]  /*6000*/  LDS R20, [R2+0x1940] ;  /* 0x0019400002147984 */ /* 0x000f220000000800 */
[----:B-1----:R-:W-:Y:S02]  /*6010*/  PRMT R24, R15, 0x7610, R24 ;  /* 0x000076100f187816 */ /* 0x002fe40000000018 */
[----:B------:R-:W-:Y:S01]  /*6020*/  F2FP.F16.F32.PACK_AB R14, RZ, R14 ;  /* 0x0000000eff0e723e */ /* 0x000fe200000000ff */
[----:B------:R1:W-:Y:S01]  /*6030*/  STG.E.U16 desc[UR18][R6.64], R23 ;  /* 0x0000001706007986 */ /* 0x0003e2000c101512 */
[----:B------:R-:W-:Y:S02]  /*6040*/  F2FP.F16.F32.PACK_AB R17, RZ, R17 ;  /* 0x00000011ff11723e */ /* 0x000fe400000000ff */
[----:B------:R-:W-:Y:S01]  /*6050*/  F2FP.F16.F32.PACK_AB R19, RZ, R19 ;  /* 0x00000013ff13723e */ /* 0x000fe200000000ff */
[----:B------:R3:W-:Y:S01]  /*6060*/  STG.E.U16 desc[UR18][R6.64+0xc0], R25 ;  /* 0x0000c01906007986 */ /* 0x0007e2000c101512 */
[----:B------:R-:W-:-:S03]  /*6070*/  F2FP.F16.F32.PACK_AB R18, RZ, R18 ;  /* 0x00000012ff12723e */ /* 0x000fc600000000ff */
[----:B------:R3:W-:Y:S01]  /*6080*/  STG.E.U16 desc[UR18][R8.64+0x40], R24 ;  /* 0x0000401808007986 */ /* 0x0007e2000c101512 */
[----:B-1----:R-:W-:-:S03]  /*6090*/  PRMT R23, R14, 0x7610, R23 ;  /* 0x000076100e177816 */ /* 0x002fc60000000017 */
[----:B------:R-:W-:Y:S01]  /*60a0*/  STG.E.U16 desc[UR18][R8.64+0x80], R26 ;  /* 0x0000801a08007986 */ /* 0x000fe2000c101512 */
[----:B---3--:R-:W-:Y:S01]  /*60b0*/  LEA.HI.X.SX32 R7, R10, R4, 0x1, P0 ;  /* 0x000000040a077211 */ /* 0x008fe200000f0eff */
[----:B------:R-:W-:Y:S01]  /*60c0*/  IMAD R10, R21, 0x4, R10 ;  /* 0x00000004150a7824 */ /* 0x000fe200078e020a */
[C---:B------:R-:W-:Y:S01]  /*60d0*/  LEA R6, P0, R16.reuse, UR26, 0x1 ;  /* 0x0000001a10067c11 */ /* 0x040fe2000f8008ff */
[----:B------:R1:W-:Y:S01]  /*60e0*/  STG.E.U16 desc[UR18][R8.64], R23 ;  /* 0x0000001708007986 */ /* 0x0003e2000c101512 */
[----:B------:R-:W-:Y:S02]  /*60f0*/  PRMT R24, R17, 0x7610, R24 ;  /* 0x0000761011187816 */ /* 0x000fe40000000018 */
[----:B------:R-:W-:Y:S01]  /*6100*/  LEA.HI.X R7, R16, UR27, R7, 0x1, P0 ;  /* 0x0000001b10077c11 */ /* 0x000fe200080f0c07 */
[----:B------:R-:W3:Y:S01]  /*6110*/  LDS R15, [R2+0x19c0] ;  /* 0x0019c000020f7984 */ /* 0x000ee20000000800 */
[----:B------:R-:W-:Y:S01]  /*6120*/  F2FP.F16.F32.PACK_AB R12, RZ, R12 ;  /* 0x0000000cff0c723e */ /* 0x000fe200000000ff */
[----:B------:R-:W3:Y:S01]  /*6130*/  LDCU.64 UR26, c[0x0][0x3a0] ;  /* 0x00007400ff1a77ac */ /* 0x000ee20008000a00 */
[----:B------:R-:W-:Y:S01]  /*6140*/  IADD3 R21, P0, PT, R10, R3, RZ ;  /* 0x000000030a157210 */ /* 0x000fe20007f1e0ff */
[----:B------:R4:W-:Y:S01]  /*6150*/  STG.E.U16 desc[UR18][R8.64+0xc0], R24 ;  /* 0x0000c01808007986 */ /* 0x0009e2000c101512 */
[----:B--2---:R-:W-:-:S02]  /*6160*/  F2FP.F16.F32.PACK_AB R11, RZ, R11 ;  /* 0x0000000bff0b723e */ /* 0x004fc400000000ff */
[----:B------:R-:W-:Y:S01]  /*6170*/  LEA.HI.X.SX32 R10, R10, R4, 0x1, P0 ;  /* 0x000000040a0a7211 */ /* 0x000fe200000f0eff */
[----:B------:R-:W2:Y:S01]  /*6180*/  LDS R14, [R2+0x1a40] ;  /* 0x001a4000020e7984 */ /* 0x000ea20000000800 */
[----:B-1----:R-:W-:Y:S02]  /*6190*/  PRMT R23, R19, 0x7610, R23 ;  /* 0x0000761013177816 */ /* 0x002fe40000000017 */
[----:B------:R-:W-:Y:S01]  /*61a0*/  F2FP.F16.F32.PACK_AB R13, RZ, R13 ;  /* 0x0000000dff0d723e */ /* 0x000fe200000000ff */
[----:B------:R-:W1:Y:S01]  /*61b0*/  LDS R16, [R2+0x2180] ;  /* 0x0021800002107984 */ /* 0x000e620000000800 */
[----:B----4-:R-:W-:Y:S02]  /*61c0*/  F2FP.F16.F32.PACK_AB R20, RZ, R20 ;  /* 0x00000014ff14723e */ /* 0x010fe400000000ff */
[----:B------:R-:W-:Y:S01]  /*61d0*/  PRMT R9, R12, 0x7610, R9 ;  /* 0x000076100c097816 */ /* 0x000fe20000000009 */
[----:B------:R-:W4:Y:S01]  /*61e0*/  LDC R24, c[0x0][0x3a8] ;  /* 0x0000ea00ff187b82 */ /* 0x000f220000000800 */
[----:B------:R-:W-:Y:S01]  /*61f0*/  LEA R8, P0, R21, UR28, 0x1 ;  /* 0x0000001c15087c11 */ /* 0x000fe2000f8008ff */
[----:B------:R-:W1:Y:S01]  /*6200*/  LDS R12, [R2+0x2280] ;  /* 0x00228000020c7984 */ /* 0x000e620000000800 */
[----:B------:R-:W-:-:S03]  /*6210*/  PRMT R25, R20, 0x7610, R25 ;  /* 0x0000761014197816 */ /* 0x000fc60000000019 */
[----:B------:R3:W-:Y:S04]  /*6220*/  STG.E.U16 desc[UR18][R6.64+0x80], R9 ;  /* 0x0000800906007986 */ /* 0x0007e8000c101512 */
[----:B------:R-:W4:Y:S04]  /*6230*/  LDS R19, [R2+0x29c0] ;  /* 0x0029c00002137984 */ /* 0x000f280000000800 */
[----:B------:R-:W4:Y:S01]  /*6240*/  LDS R17, [R2+0x2200] ;  /* 0x0022000002117984 */ /* 0x000f220000000800 */
[----:B---3--:R-:W-:-:S03]  /*6250*/  LEA.HI.X R9, R21, UR29, R10, 0x1, P0 ;  /* 0x0000001d15097c11 */ /* 0x008fc600080f0c0a */
[----:B------:R-:W-:Y:S01]  /*6260*/  STG.E.U16 desc[UR18][R6.64+0x40], R18 ;  /* 0x0000401206007986 */ /* 0x000fe2000c101512 */
[----:B------:R-:W3:Y:S03]  /*6270*/  LDCU.64 UR28, c[0x0][0x3a0] ;  /* 0x00007400ff1c77ac */ /* 0x000ee60008000a00 */
[----:B------:R-:W3:Y:S01]  /*6280*/  LDS R10, [R2+0x2100] ;  /* 0x00210000020a7984 */ /* 0x000ee20000000800 */
[----:B------:R-:W-:-:S03]  /*6290*/  F2FP.F16.F32.PACK_AB R15, RZ, R15 ;  /* 0x0000000fff0f723e */ /* 0x000fc600000000ff */
[----:B------:R-:W3:Y:S01]  /*62a0*/  LDS R18, [R2+0x2940] ;  /* 0x0029400002127984 */ /* 0x000ee20000000800 */
[----:B------:R-:W-:-:S03]  /*62b0*/  PRMT R26, R15, 0x7610, R26 ;  /* 0x000076100f1a7816 */ /* 0x000fc6000000001a */
[----:B------:R4:W-:Y:S01]  /*62c0*/  STG.E.U16 desc[UR18][R6.64], R11 ;  /* 0x0000000b06007986 */ /* 0x0009e2000c101512 */
[----:B--2---:R-:W-:-:S03]  /*62d0*/  F2FP.F16.F32.PACK_AB R14, RZ, R14 ;  /* 0x0000000eff0e723e */ /* 0x004fc600000000ff */
[----:B------:R2:W-:Y:S01]  /*62e0*/  STG.E.U16 desc[UR18][R6.64+0xc0], R23 ;  /* 0x0000c01706007986 */ /* 0x0005e2000c101512 */
[----:B-1----:R-:W-:-:S03]  /*62f0*/  F2FP.F16.F32.PACK_AB R16, RZ, R16 ;  /* 0x00000010ff10723e */ /* 0x002fc600000000ff */
[----:B------:R-:W1:Y:S01]  /*6300*/  LDS R20, [R2+0x2a40] ;  /* 0x002a400002147984 */ /* 0x000e620000000800 */
[----:B------:R-:W-:Y:S01]  /*6310*/  F2FP.F16.F32.PACK_AB R12, RZ, R12 ;  /* 0x0000000cff0c723e */ /* 0x000fe200000000ff */
[----:B----4-:R-:W-:Y:S02]  /*6320*/  IMAD R11, R22, 0x10, R5 ;  /* 0x00000010160b7824 */ /* 0x010fe400078e0205 */
[----:B------:R-:W4:Y:S01]  /*6330*/  LDS R21, [R2+0x2ac0] ;  /* 0x002ac00002157984 */ /* 0x000f220000000800 */
[----:B--2---:R-:W-:Y:S01]  /*6340*/  PRMT R23, R13, 0x7610, R23 ;  /* 0x000076100d177816 */ /* 0x004fe20000000017 */
[----:B------:R-:W-:Y:S01]  /*6350*/  IMAD R13, R24, 0x4, R11 ;  /* 0x00000004180d7824 */ /* 0x000fe200078e020b */
[----:B------:R-:W-:Y:S01]  /*6360*/  IADD3 R22, P0, PT, R11, R3, RZ ;  /* 0x000000030b167210 */ /* 0x000fe20007f1e0ff */
[----:B------:R-:W2:Y:S01]  /*6370*/  LDC R24, c[0x0][0x3a8] ;  /* 0x0000ea00ff187b82 */ /* 0x000ea20000000800 */
[----:B------:R3:W-:Y:S01]  /*6380*/  STG.E.U16 desc[UR18][R8.64+0x40], R25 ;  /* 0x0000401908007986 */ /* 0x0007e2000c101512 */
[----:B------:R-:W-:-:S02]  /*6390*/  F2FP.F16.F32.PACK_AB R19, RZ, R19 ;  /* 0x00000013ff13723e */ /* 0x000fc400000000ff */
[----:B------:R-:W-:Y:S01]  /*63a0*/  LEA.HI.X.SX32 R7, R11, R4, 0x1, P0 ;  /* 0x000000040b077211 */ /* 0x000fe200000f0eff */
[----:B------:R3:W-:Y:S01]  /*63b0*/  STG.E.U16 desc[UR18][R8.64+0x80], R26 ;  /* 0x0000801a08007986 */ /* 0x0007e2000c101512 */
[C---:B------:R-:W-:Y:S02]  /*63c0*/  LEA R6, P0, R22.reuse, UR26, 0x1 ;  /* 0x0000001a16067c11 */ /* 0x040fe4000f8008ff */
[----:B------:R-:W-:Y:S01]  /*63d0*/  F2FP.F16.F32.PACK_AB R17, RZ, R17 ;  /* 0x00000011ff11723e */ /* 0x000fe200000000ff */
[----:B------:R1:W-:Y:S01]  /*63e0*/  STG.E.U16 desc[UR18][R8.64], R23 ;  /* 0x0000001708007986 */ /* 0x0003e2000c101512 */
[----:B------:R-:W-:Y:S01]  /*63f0*/  LEA.HI.X R7, R22, UR27, R7, 0x1, P0 ;  /* 0x0000001b16077c11 */ /* 0x000fe200080f0c07 */
[----:B------:R-:W4:Y:S01]  /*6400*/  LDCU.64 UR26, c[0x0][0x3a0] ;  /* 0x00007400ff1a77ac */ /* 0x000f220008000a00 */
[----:B------:R-:W-:Y:S01]  /*6410*/  IADD3 R22, P0, PT, R13, R3, RZ ;  /* 0x000000030d167210 */ /* 0x000fe20007f1e0ff */
[----:B------:R2:W-:Y:S01]  /*6420*/  STG.E.U16 desc[UR18][R8.64+0xc0], R14 ;  /* 0x0000c00e08007986 */ /* 0x0005e2000c101512 */
[----:B---3--:R-:W-:-:S02]  /*6430*/  F2FP.F16.F32.PACK_AB R10, RZ, R10 ;  /* 0x0000000aff0a723e */ /* 0x008fc400000000ff */
[----:B------:R-:W-:Y:S01]  /*6440*/  LEA.HI.X.SX32 R13, R13, R4, 0x1, P0 ;  /* 0x000000040d0d7211 */ /* 0x000fe200000f0eff */
[----:B------:R-:W3:Y:S01]  /*6450*/  LDS R15, [R2+0x3200] ;  /* 0x00320000020f7984 */ /* 0x000ee20000000800 */
[----:B------:R-:W-:Y:S02]  /*6460*/  PRMT R25, R12, 0x7610, R25 ;  /* 0x000076100c197816 */ /* 0x000fe40000000019 */
[----:B------:R-:W-:Y:S01]  /*6470*/  PRMT R26, R19, 0x7610, R26 ;  /* 0x00007610131a7816 */ /* 0x000fe2000000001a */
[----:B------:R-:W3:Y:S01]  /*6480*/  LDS R14, [R2+0x3180] ;  /* 0x00318000020e7984 */ /* 0x000ee20000000800 */
[----:B-1----:R-:W-:Y:S01]  /*6490*/  PRMT R23, R10, 0x7610, R23 ;  /* 0x000076100a177816 */ /* 0x002fe20000000017 */
[----:B--2---:R-:W-:Y:S01]  /*64a0*/  IMAD R11, R24, 0x8, R11 ;  /* 0x00000008180b7824 */ /* 0x004fe200078e020b */
[----:B------:R-:W-:Y:S01]  /*64b0*/  PRMT R9, R16, 0x7610, R9 ;  /* 0x0000761010097816 */ /* 0x000fe20000000009 */
[----:B------:R-:W1:Y:S01]  /*64c0*/  LDS R10, [R2+0x3300] ;  /* 0x00330000020a7984 */ /* 0x000e620000000800 */
[----:B------:R-:W-:Y:S01]  /*64d0*/  LEA R8, P0, R22, UR28, 0x1 ;  /* 0x0000001c16087c11 */ /* 0x000fe2000f8008ff */
[----:B------:R-:W2:Y:S01]  /*64e0*/  LDC R24, c[0x0][0x3a8] ;  /* 0x0000ea00ff187b82 */ /* 0x000ea20000000800 */
[----:B------:R-:W-:Y:S01]  /*64f0*/  F2FP.F16.F32.PACK_AB R18, RZ, R18 ;  /* 0x00000012ff12723e */ /* 0x000fe200000000ff */
[----:B------:R-:W2:Y:S01]  /*6500*/  LDS R16, [R2+0x3280] ;  /* 0x0032800002107984 */ /* 0x000ea20000000800 */
[----:B------:R-:W-:-:S03]  /*6510*/  F2FP.F16.F32.PACK_AB R20, RZ, R20 ;  /* 0x00000014ff14723e */ /* 0x000fc600000000ff */
[----:B------:R3:W-:Y:S01]  /*6520*/  STG.E.U16 desc[UR18][R6.64+0x40], R9 ;  /* 0x0000400906007986 */ /* 0x0007e2000c101512 */
[----:B----4-:R-:W-:-:S03]  /*6530*/  F2FP.F16.F32.PACK_AB R21, RZ, R21 ;  /* 0x00000015ff15723e */ /* 0x010fc600000000ff */
[----:B------:R-:W4:Y:S04]  /*6540*/  LDS R12, [R2+0x39c0] ;  /* 0x0039c000020c7984 */ /* 0x000f280000000800 */
[----:B------:R-:W-:Y:S01]  /*6550*/  STG.E.U16 desc[UR18][R6.64+0x80], R17 ;  /* 0x0000801106007986 */ /* 0x000fe2000c101512 */
[----:B---3--:R-:W-:-:S03]  /*6560*/  LEA.HI.X R9, R22, UR29, R13, 0x1, P0 ;  /* 0x0000001d16097c11 */ /* 0x008fc600080f0c0d */
[----:B------:R3:W-:Y:S01]  /*6570*/  STG.E.U16 desc[UR18][R6.64], R23 ;  /* 0x0000001706007986 */ /* 0x0007e2000c101512 */
[----:B------:R-:W-:Y:S01]  /*6580*/  IADD3 R19, P0, PT, R11, R3, RZ ;  /* 0x000000030b137210 */ /* 0x000fe20007f1e0ff */
[----:B------:R-:W2:Y:S01]  /*6590*/  LDC R22, c[0x0][0x3a8] ;  /* 0x0000ea00ff167b82 */ /* 0x000ea20000000800 */
[----:B------:R-:W4:Y:S01]  /*65a0*/  LDCU.64 UR28, c[0x0][0x3a0] ;  /* 0x00007400ff1c77ac */ /* 0x000f220008000a00 */
[----:B------:R1:W-:Y:S04]  /*65b0*/  STG.E.U16 desc[UR18][R6.64+0xc0], R25 ;  /* 0x0000c01906007986 */ /* 0x0003e8000c101512 */
[----:B------:R-:W4:Y:S01]  /*65c0*/  LDS R17, [R2+0x3ac0] ;  /* 0x003ac00002117984 */ /* 0x000f220000000800 */
[----:B------:R-:W-:Y:S02]  /*65d0*/  F2FP.F16.F32.PACK_AB R15, RZ, R15 ;  /* 0x0000000fff0f723e */ /* 0x000fe400000000ff */
[----:B---3--:R-:W-:Y:S01]  /*65e0*/  PRMT R23, R20, 0x7610, R23 ;  /* 0x0000761014177816 */ /* 0x008fe20000000017 */
[----:B------:R-:W3:Y:S01]  /*65f0*/  LDS R13, [R2+0x3a40] ;  /* 0x003a4000020d7984 */ /* 0x000ee20000000800 */
[----:B------:R-:W-:-:S02]  /*6600*/  F2FP.F16.F32.PACK_AB R14, RZ, R14 ;  /* 0x0000000eff0e723e */ /* 0x000fc400000000ff */
[----:B-1----:R-:W-:Y:S01]  /*6610*/  PRMT R7, R18, 0x7610, R7 ;  /* 0x0000761012077816 */ /* 0x002fe20000000007 */
[----:B------:R-:W1:Y:S01]  /*6620*/  LDS R20, [R2+0x4280] ;  /* 0x0042800002147984 */ /* 0x000e620000000800 */
[----:B------:R-:W-:Y:S02]  /*6630*/  LEA.HI.X.SX32 R18, R11, R4, 0x1, P0 ;  /* 0x000000040b127211 */ /* 0x000fe400000f0eff */
[----:B------:R-:W-:Y:S01]  /*6640*/  LEA R6, P0, R19, UR26, 0x1 ;  /* 0x0000001a13067c11 */ /* 0x000fe2000f8008ff */
[----:B------:R4:W-:Y:S01]  /*6650*/  STG.E.U16 desc[UR18][R8.64], R7 ;  /* 0x0000000708007986 */ /* 0x0009e2000c101512 */
[----:B------:R-:W-:Y:S02]  /*6660*/  PRMT R25, R21, 0x7610, R25 ;  /* 0x0000761015197816 */ /* 0x000fe40000000019 */
[----:B------:R-:W-:Y:S01]  /*6670*/  F2FP.F16.F32.PACK_AB R10, RZ, R10 ;  /* 0x0000000aff0a723e */ /* 0x000fe200000000ff */
[----:B------:R-:W-:Y:S01]  /*6680*/  STG.E.U16 desc[UR18][R8.64+0x40], R26 ;  /* 0x0000401a08007986 */ /* 0x000fe2000c101512 */
[----:B--2---:R-:W-:Y:S01]  /*6690*/  IMAD R11, R22, 0x4, R11 ;  /* 0x00000004160b7824 */ /* 0x004fe200078e020b */
[----:B------:R-:W-:-:S02]  /*66a0*/  F2FP.F16.F32.PACK_AB R16, RZ, R16 ;  /* 0x00000010ff10723e */ /* 0x000fc400000000ff */
[----:B------:R2:W-:Y:S01]  /*66b0*/  STG.E.U16 desc[UR18][R8.64+0x80], R23 ;  /* 0x0000801708007986 */ /* 0x0005e2000c101512 */
[----:B------:R-:W-:Y:S01]  /*66c0*/  PRMT R22, R10, 0x7610, R22 ;  /* 0x000076100a167816 */ /* 0x000fe20000000016 */
[----:B------:R-:W-:Y:S01]  /*66d0*/  IMAD R10, R24, 0x20, R5 ;  /* 0x00000020180a7824 */ /* 0x000fe200078e0205 */
[----:B----4-:R-:W-:Y:S01]  /*66e0*/  F2FP.F16.F32.PACK_AB R12, RZ, R12 ;  /* 0x0000000cff0c723e */ /* 0x010fe200000000ff */
[----:B------:R4:W-:Y:S01]  /*66f0*/  STG.E.U16 desc[UR18][R8.64+0xc0], R25 ;  /* 0x0000c01908007986 */ /* 0x0009e2000c101512 */
[----:B------:R-:W-:Y:S01]  /*6700*/  LEA.HI.X R7, R19, UR27, R18, 0x1, P0 ;  /* 0x0000001b13077c11 */ /* 0x000fe200080f0c12 */
[----:B------:R-:W3:Y:S02]  /*6710*/  LDCU.64 UR26, c[0x0][0x3a0] ;  /* 0x00007400ff1a77ac */ /* 0x000ee40008000a00 */
[----:B------:R-:W1:Y:S01]  /*6720*/  LDS R18, [R2+0x3b40] ;  /* 0x003b400002127984 */ /* 0x000e620000000800 */
[----:B--2---:R-:W-:-:S03]  /*6730*/  PRMT R23, R15, 0x7610, R23 ;  /* 0x000076100f177816 */ /* 0x004fc60000000017 */
[----:B------:R-:W2:Y:S01]  /*6740*/  LDS R19, [R2+0x4200] ;  /* 0x0042000002137984 */ /* 0x000ea20000000800 */
[----:B------:R-:W-:Y:S02]  /*6750*/  PRMT R15, R14, 0x7610, R15 ;  /* 0x000076100e0f7816 */ /* 0x000fe4000000000f */
[C---:B----4-:R-:W-:Y:S01]  /*6760*/  IADD3 R9, P0, PT, R11.reuse, R3, RZ ;  /* 0x000000030b097210 */ /* 0x050fe20007f1e0ff */
[----:B------:R-:W4:Y:S01]  /*6770*/  LDS R21, [R2+0x4300] ;  /* 0x0043000002157984 */ /* 0x000f220000000800 */
[----:B------:R-:W4:Y:S01]  /*6780*/  LDC R25, c[0x0][0x3a8] ;  /* 0x0000ea00ff197b82 */ /* 0x000f220000000800 */
[----:B------:R-:W-:Y:S02]  /*6790*/  F2FP.F16.F32.PACK_AB R17, RZ, R17 ;  /* 0x00000011ff11723e */ /* 0x000fe400000000ff */
[----:B------:R-:W-:Y:S01]  /*67a0*/  LEA.HI.X.SX32 R14, R11, R4, 0x1, P0 ;  /* 0x000000040b0e7211 */ /* 0x000fe200000f0eff */
[----:B------:R-:W-:Y:S01]  /*67b0*/  STG.E.U16 desc[UR18][R6.64+0x40], R23 ;  /* 0x0000401706007986 */ /* 0x000fe2000c101512 */
[----:B---3--:R-:W-:-:S03]  /*67c0*/  LEA R8, P0, R9, UR26, 0x1 ;  /* 0x0000001a09087c11 */ /* 0x008fc6000f8008ff */
[----:B------:R-:W3:Y:S01]  /*67d0*/  LDS R11, [R2+0x4380] ;  /* 0x00438000020b7984 */ /* 0x000ee20000000800 */
[----:B------:R-:W-:Y:S02]  /*67e0*/  F2FP.F16.F32.PACK_AB R13, RZ, R13 ;  /* 0x0000000dff0d723e */ /* 0x000fe400000000ff */
[----:B------:R-:W-:Y:S01]  /*67f0*/  LEA.HI.X R9, R9, UR27, R14, 0x1, P0 ;  /* 0x0000001b09097c11 */ /* 0x000fe200080f0c0e */
[----:B------:R1:W-:Y:S02]  /*6800*/  STG.E.U16 desc[UR18][R6.64+0x80], R16 ;  /* 0x0000801006007986 */ /* 0x0003e4000c101512 */
[----:B-1----:R-:W-:Y:S01]  /*6810*/  F2FP.F16.F32.PACK_AB R20, RZ, R20 ;  /* 0x00000014ff14723e */ /* 0x002fe200000000ff */
[----:B------:R-:W1:Y:S01]  /*6820*/  LDCU.64 UR26, c[0x0][0x3a0] ;  /* 0x00007400ff1a77ac */ /* 0x000e620008000a00 */
[----:B------:R-:W-:Y:S02]  /*6830*/  STG.E.U16 desc[UR18][R6.64], R15 ;  /* 0x0000000f06007986 */ /* 0x000fe4000c101512 */
[----:B------:R-:W-:-:S02]  /*6840*/  PRMT R26, R20, 0x7610, R26 ;  /* 0x00007610141a7816 */ /* 0x000fc4000000001a */
[----:B------:R1:W-:Y:S01]  /*6850*/  STG.E.U16 desc[UR18][R6.64+0xc0], R22 ;  /* 0x0000c01606007986 */ /* 0x0003e2000c101512 */
[----:B------:R-:W-:-:S03]  /*6860*/  IADD3 R16, P0, PT, R10, R3, RZ ;  /* 0x000000030a107210 */ /* 0x000fc60007f1e0ff */
[----:B------:R-:W3:Y:S01]  /*6870*/  LDS R14, [R2+0x4ac0] ;  /* 0x004ac000020e7984 */ /* 0x000ee20000000800 */
[----:B------:R-:W-:-:S03]  /*6880*/  LEA.HI.X.SX32 R23, R10, R4, 0x1, P0 ;  /* 0x000000040a177211 */ /* 0x000fc600000f0eff */
[----:B------:R-:W3:Y:S01]  /*6890*/  LDS R15, [R2+0x4b40] ;  /* 0x004b4000020f7984 */ /* 0x000ee20000000800 */
[----:B------:R-:W-:Y:S02]  /*68a0*/  F2FP.F16.F32.PACK_AB R18, RZ, R18 ;  /* 0x00000012ff12723e */ /* 0x000fe400000000ff */
[----:B-1----:R-:W-:Y:S01]  /*68b0*/  PRMT R7, R12, 0x7610, R7 ;  /* 0x000076100c077816 */ /* 0x002fe20000000007 */
[----:B------:R-:W-:Y:S01]  /*68c0*/  STG.E.U16 desc[UR18][R8.64+0x80], R17 ;  /* 0x0000801108007986 */ /* 0x000fe2000c101512 */
[----:B------:R-:W-:Y:S02]  /*68d0*/  LEA R6, P0, R16, UR28, 0x1 ;  /* 0x0000001c10067c11 */ /* 0x000fe4000f8008ff */
[----:B------:R-:W-:Y:S01]  /*68e0*/  PRMT R24, R18, 0x7610, R24 ;  /* 0x0000761012187816 */ /* 0x000fe20000000018 */
[----:B------:R-:W1:Y:S01]  /*68f0*/  LDS R12, [R2+0x4a40] ;  /* 0x004a4000020c7984 */ /* 0x000e620000000800 */
[----:B--2---:R-:W-:Y:S02]  /*6900*/  F2FP.F16.F32.PACK_AB R19, RZ, R19 ;  /* 0x00000013ff13723e */ /* 0x004fe400000000ff */
[----:B----4-:R-:W-:Y:S01]  /*6910*/  F2FP.F16.F32.PACK_AB R21, RZ, R21 ;  /* 0x00000015ff15723e */ /* 0x010fe200000000ff */
[----:B------:R2:W-:Y:S03]  /*6920*/  STG.E.U16 desc[UR18][R8.64], R7 ;  /* 0x0000000708007986 */ /* 0x0005e6000c101512 */
[----:B------:R-:W-:Y:S01]  /*6930*/  PRMT R27, R21, 0x7610, R27 ;  /* 0x00007610151b7816 */ /* 0x000fe2000000001b */
[----:B------:R-:W4:Y:S01]  /*6940*/  LDS R18, [R2+0x5300] ;  /* 0x0053000002127984 */ /* 0x000f220000000800 */
[----:B---3--:R-:W-:-:S03]  /*6950*/  F2FP.F16.F32.PACK_AB R11, RZ, R11 ;  /* 0x0000000bff0b723e */ /* 0x008fc600000000ff */
[----:B------:R-:W3:Y:S01]  /*6960*/  LDS R17, [R2+0x5280] ;  /* 0x0052800002117984 */ /* 0x000ee20000000800 */
[----:B--2---:R-:W-:-:S03]  /*6970*/  LEA.HI.X R7, R16, UR29, R23, 0x1, P0 ;  /* 0x0000001d10077c11 */ /* 0x004fc600080f0c17 */
[----:B------:R2:W-:Y:S01]  /*6980*/  STG.E.U16 desc[UR18][R8.64+0x40], R13 ;  /* 0x0000400d08007986 */ /* 0x0005e2000c101512 */
[----:B------:R-:W1:Y:S01]  /*6990*/  LDC R23, c[0x0][0x3a8] ;  /* 0x0000ea00ff177b82 */ /* 0x000e620000000800 */
[----:B------:R-:W3:Y:S02]  /*69a0*/  LDCU.64 UR28, c[0x0][0x3a0] ;  /* 0x00007400ff1c77ac */ /* 0x000ee40008000a00 */
[----:B------:R-:W3:Y:S04]  /*69b0*/  LDS R16, [R2+0x4bc0] ;  /* 0x004bc00002107984 */ /* 0x000ee80000000800 */
[----:B------:R2:W-:Y:S01]  /*69c0*/  STG.E.U16 desc[UR18][R8.64+0xc0], R24 ;  /* 0x0000c01808007986 */ /* 0x0005e2000c101512 */
[----:B------:R-:W-:-:S03]  /*69d0*/  F2FP.F16.F32.PACK_AB R14, RZ, R14 ;  /* 0x0000000eff0e723e */ /* 0x000fc600000000ff */
[----:B------:R4:W-:Y:S01]  /*69e0*/  STG.E.U16 desc[UR18][R6.64+0x40], R26 ;  /* 0x0000401a06007986 */ /* 0x0009e2000c101512 */
[----:B--2---:R-:W-:Y:S01]  /*69f0*/  IMAD R13, R25, 0x4, R10 ;  /* 0x00000004190d7824 */ /* 0x004fe200078e020a */
[----:B------:R-:W-:Y:S02]  /*6a00*/  F2FP.F16.F32.PACK_AB R15, RZ, R15 ;  /* 0x0000000fff0f723e */ /* 0x000fe400000000ff */
[----:B------:R-:W2:Y:S01]  /*6a10*/  LDS R20, [R2+0x5400] ;  /* 0x0054000002147984 */ /* 0x000ea20000000800 */
[----:B------:R-:W2:Y:S01]  /*6a20*/  LDC R25, c[0x0][0x3a8] ;  /* 0x0000ea00ff197b82 */ /* 0x000ea20000000800 */
[----:B------:R-:W-:Y:S02]  /*6a30*/  IADD3 R22, P0, PT, R13, R3, RZ ;  /* 0x000000030d167210 */ /* 0x000fe40007f1e0ff */
[----:B------:R-:W-:Y:S01]  /*6a40*/  PRMT R9, R19, 0x7610, R9 ;  /* 0x0000761013097816 */ /* 0x000fe20000000009 */
[----:B------:R-:W2:Y:S01]  /*6a50*/  LDS R21, [R2+0x5b40] ;  /* 0x005b400002157984 */ /* 0x000ea20000000800 */
[----:B------:R-:W-:-:S02]  /*6a60*/  LEA.HI.X.SX32 R13, R13, R4, 0x1, P0 ;  /* 0x000000040d0d7211 */ /* 0x000fc400000f0eff */
[----:B------:R-:W-:Y:S01]  /*6a70*/  PRMT R24, R11, 0x7610, R24 ;  /* 0x000076100b187816 */ /* 0x000fe20000000018 */
[----:B----4-:R-:W4:Y:S01]  /*6a80*/  LDC R26, c[0x0][0x3a8] ;  /* 0x0000ea00ff1a7b82 */ /* 0x010f220000000800 */
[----:B------:R-:W-:Y:S01]  /*6a90*/  LEA R8, P0, R22, UR26, 0x1 ;  /* 0x0000001a16087c11 */ /* 0x000fe2000f8008ff */
[----:B-1----:R-:W-:Y:S01]  /*6aa0*/  IMAD R11, R23, 0x8, R10 ;  /* 0x00000008170b7824 */ /* 0x002fe200078e020a */
[----:B------:R-:W-:Y:S01]  /*6ab0*/  F2FP.F16.F32.PACK_AB R12, RZ, R12 ;  /* 0x0000000cff0c723e */ /* 0x000fe200000000ff */
[----:B------:R1:W-:Y:S01]  /*6ac0*/  STG.E.U16 desc[UR18][R6.64], R9 ;  /* 0x0000000906007986 */ /* 0x0003e2000c101512 */
[----:B------:R-:W-:Y:S02]  /*6ad0*/  PRMT R23, R15, 0x7610, R23 ;  /* 0x000076100f177816 */ /* 0x000fe40000000017 */
[----:B------:R-:W-:Y:S01]  /*6ae0*/  F2FP.F16.F32.PACK_AB R18, RZ, R18 ;  /* 0x00000012ff12723e */ /* 0x000fe200000000ff */
[----:B------:R-:W4:Y:S01]  /*6af0*/  LDS R19, [R2+0x5380] ;  /* 0x0053800002137984 */ /* 0x000f220000000800 */
[----:B---3--:R-:W-:-:S03]  /*6b00*/  F2FP.F16.F32.PACK_AB R17, RZ, R17 ;  /* 0x00000011ff11723e */ /* 0x008fc600000000ff */
[----:B------:R3:W-:Y:S01]  /*6b10*/  STG.E.U16 desc[UR18][R6.64+0x80], R27 ;  /* 0x0000801b06007986 */ /* 0x0007e2000c101512 */
[----:B-1----:R-:W-:-:S03]  /*6b20*/  LEA.HI.X R9, R22, UR27, R13, 0x1, P0 ;  /* 0x0000001b16097c11 */ /* 0x002fc600080f0c0d */
[----:B------:R1:W-:Y:S01]  /*6b30*/  STG.E.U16 desc[UR18][R6.64+0xc0], R24 ;  /* 0x0000c01806007986 */ /* 0x0003e2000c101512 */
[----:B------:R-:W4:Y:S01]  /*6b40*/  LDCU.64 UR26, c[0x0][0x3a0] ;  /* 0x00007400ff1a77ac */ /* 0x000f220008000a00 */
[----:B------:R-:W-:Y:S01]  /*6b50*/  PRMT R22, R14, 0x7610, R22 ;  /* 0x000076100e167816 */ /* 0x000fe20000000016 */
[----:B--2---:R-:W-:Y:S01]  /*6b60*/  IMAD R10, R25, 0x10, R10 ;  /* 0x00000010190a7824 */ /* 0x004fe200078e020a */
[----:B------:R-:W-:Y:S01]  /*6b70*/  IADD3 R15, P0, PT, R11, R3, RZ ;  /* 0x000000030b0f7210 */ /* 0x000fe20007f1e0ff */
[----:B------:R-:W2:Y:S01]  /*6b80*/  LDS R13, [R2+0x5bc0] ;  /* 0x005bc000020d7984 */ /* 0x000ea20000000800 */
[----:B------:R-:W-:Y:S01]  /*6b90*/  F2FP.F16.F32.PACK_AB R16, RZ, R16 ;  /* 0x00000010ff10723e */ /* 0x000fe200000000ff */
[----:B------:R-:W2:Y:S02]  /*6ba0*/  LDC R25, c[0x0][0x3a8] ;  /* 0x0000ea00ff197b82 */ /* 0x000ea40000000800 */
[----:B------:R-:W2:Y:S01]  /*6bb0*/  LDS R14, [R2+0x5c40] ;  /* 0x005c4000020e7984 */ /* 0x000ea20000000800 */
[----:B---3--:R-:W-:-:S02]  /*6bc0*/  PRMT R27, R16, 0x7610, R27 ;  /* 0x00007610101b7816 */ /* 0x008fc4000000001b */
[----:B-1----:R-:W-:Y:S01]  /*6bd0*/  PRMT R7, R12, 0x7610, R7 ;  /* 0x000076100c077816 */ /* 0x002fe20000000007 */
[----:B------:R-:W-:Y:S01]  /*6be0*/  STG.E.U16 desc[UR18][R8.64+0x80], R23 ;  /* 0x0000801708007986 */ /* 0x000fe2000c101512 */
[----:B------:R-:W-:Y:S01]  /*6bf0*/  LEA.HI.X.SX32 R24, R11, R4, 0x1, P0 ;  /* 0x000000040b187211 */ /* 0x000fe200000f0eff */
[----:B----4-:R-:W-:Y:S01]  /*6c00*/  IMAD R11, R26, 0x4, R11 ;  /* 0x000000041a0b7824 */ /* 0x010fe200078e020b */
[----:B------:R-:W-:Y:S01]  /*6c10*/  LEA R6, P0, R15, UR28, 0x1 ;  /* 0x0000001c0f067c11 */ /* 0x000fe2000f8008ff */
[----:B------:R-:W1:Y:S01]  /*6c20*/  LDS R12, [R2+0x5ac0] ;  /* 0x005ac000020c7984 */ /* 0x000e620000000800 */
[----:B------:R-:W-:Y:S02]  /*6c30*/  F2FP.F16.F32.PACK_AB R20, RZ, R20 ;  /* 0x00000014ff14723e */ /* 0x000fe400000000ff */
[----:B------:R-:W-:Y:S01]  /*6c40*/  F2FP.F16.F32.PACK_AB R21, RZ, R21 ;  /* 0x00000015ff15723e */ /* 0x000fe200000000ff */
[----:B------:R3:W-:Y:S04]  /*6c50*/  STG.E.U16 desc[UR18][R8.64], R7 ;  /* 0x0000000708007986 */ /* 0x0007e8000c101512 */
[----:B------:R-:W-:Y:S04]  /*6c60*/  STG.E.U16 desc[UR18][R8.64+0x40], R22 ;  /* 0x0000401608007986 */ /* 0x000fe8000c101512 */
[----:B------:R4:W-:Y:S01]  /*6c70*/  STG.E.U16 desc[UR18][R8.64+0xc0], R27 ;  /* 0x0000c01b08007986 */ /* 0x0009e2000c101512 */
[----:B------:R-:W-:-:S02]  /*6c80*/  F2FP.F16.F32.PACK_AB R19, RZ, R19 ;  /* 0x00000013ff13723e */ /* 0x000fc400000000ff */
[--C-:B---3--:R-:W-:Y:S01]  /*6c90*/  LEA.HI.X R7, R15, UR29, R24.reuse, 0x1, P0 ;  /* 0x0000001d0f077c11 */ /* 0x108fe200080f0c18 */
[----:B------:R-:W3:Y:S01]  /*6ca0*/  LDCU.64 UR28, c[0x0][0x3a0] ;  /* 0x00007400ff1c77ac */ /* 0x000ee20008000a00 */
[----:B------:R-:W-:Y:S01]  /*6cb0*/  PRMT R24, R18, 0x7610, R24 ;  /* 0x0000761012187816 */ /* 0x000fe20000000018 */
[----:B------:R-:W3:Y:S01]  /*6cc0*/  LDS R16, [R2+0x6400] ;  /* 0x0064000002107984 */ /* 0x000ee20000000800 */
[----:B------:R-:W-:-:S03]  /*6cd0*/  IADD3 R23, P0, PT, R11, R3, RZ ;  /* 0x000000030b177210 */ /* 0x000fc60007f1e0ff */
[----:B------:R1:W-:Y:S01]  /*6ce0*/  STG.E.U16 desc[UR18][R6.64+0x40], R24 ;  /* 0x0000401806007986 */ /* 0x0003e2000c101512 */
[----:B----4-:R-:W-:-:S03]  /*6cf0*/  PRMT R9, R17, 0x7610, R9 ;  /* 0x0000761011097816 */ /* 0x010fc60000000009 */
[----:B------:R-:W4:Y:S01]  /*6d00*/  LDS R15, [R2+0x6300] ;  /* 0x00630000020f7984 */ /* 0x000f220000000800 */
[----:B--2---:R-:W-:-:S03]  /*6d10*/  F2FP.F16.F32.PACK_AB R13, RZ, R13 ;  /* 0x0000000dff0d723e */ /* 0x004fc600000000ff */
[----:B------:R2:W-:Y:S01]  /*6d20*/  STG.E.U16 desc[UR18][R6.64], R9 ;  /* 0x0000000906007986 */ /* 0x0005e2000c101512 */
[----:B------:R-:W-:Y:S02]  /*6d30*/  F2FP.F16.F32.PACK_AB R14, RZ, R14 ;  /* 0x0000000eff0e723e */ /* 0x000fe400000000ff */
[----:B-1----:R-:W-:Y:S01]  /*6d40*/  LEA.HI.X.SX32 R24, R11, R4, 0x1, P0 ;  /* 0x000000040b187211 */ /* 0x002fe200000f0eff */
[----:B------:R-:W1:Y:S01]  /*6d50*/  LDS R22, [R2+0x6380] ;  /* 0x0063800002167984 */ /* 0x000e620000000800 */
[C---:B------:R-:W-:Y:S02]  /*6d60*/  LEA R8, P0, R23.reuse, UR26, 0x1 ;  /* 0x0000001a17087c11 */ /* 0x040fe4000f8008ff */
[----:B------:R-:W-:Y:S01]  /*6d70*/  PRMT R11, R20, 0x7610, R11 ;  /* 0x00007610140b7816 */ /* 0x000fe2000000000b */
[----:B------:R-:W1:Y:S01]  /*6d80*/  LDS R18, [R2+0x6480] ;  /* 0x0064800002127984 */ /* 0x000e620000000800 */
[----:B------:R-:W-:Y:S02]  /*6d90*/  F2FP.F16.F32.PACK_AB R12, RZ, R12 ;  /* 0x0000000cff0c723e */ /* 0x000fe400000000ff */
[--C-:B--2---:R-:W-:Y:S01]  /*6da0*/  LEA.HI.X R9, R23, UR27, R24.reuse, 0x1, P0 ;  /* 0x0000001b17097c11 */ /* 0x104fe200080f0c18 */
[----:B------:R-:W2:Y:S01]  /*6db0*/  LDCU.64 UR26, c[0x0][0x3a0] ;  /* 0x00007400ff1a77ac */ /* 0x000ea20008000a00 */
[----:B------:R-:W2:Y:S01]  /*6dc0*/  LDC R23, c[0x0][0x3a8] ;  /* 0x0000ea00ff177b82 */ /* 0x000ea20000000800 */
[----:B------:R-:W-:Y:S01]  /*6dd0*/  PRMT R24, R21, 0x7610, R24 ;  /* 0x0000761015187816 */ /* 0x000fe20000000018 */
[----:B------:R-:W-:Y:S01]  /*6de0*/  STG.E.U16 desc[UR18][R6.64+0x80], R19 ;  /* 0x0000801306007986 */ /* 0x000fe2000c101512 */
[----:B------:R-:W-:-:S02]  /*6df0*/  IADD3 R20, P0, PT, R10, R3, RZ ;  /* 0x000000030a147210 */ /* 0x000fc40007f1e0ff */
[----:B------:R-:W-:Y:S01]  /*6e00*/  PRMT R26, R14, 0x7610, R26 ;  /* 0x000076100e1a7816 */ /* 0x000fe2000000001a */
[----:B------:R3:W-:Y:S01]  /*6e10*/  STG.E.U16 desc[UR18][R6.64+0xc0], R11 ;  /* 0x0000c00b06007986 */ /* 0x0007e2000c101512 */
[----:B------:R-:W-:-:S03]  /*6e20*/  LEA.HI.X.SX32 R21, R10, R4, 0x1, P0 ;  /* 0x000000040a157211 */ /* 0x000fc600000f0eff */
[----:B------:R-:W1:Y:S04]  /*6e30*/  LDS R17, [R2+0x6bc0] ;  /* 0x006bc00002117984 */ /* 0x000e680000000800 */
[----:B------:R4:W-:Y:S01]  /*6e40*/  STG.E.U16 desc[UR18][R8.64+0x40], R24 ;  /* 0x0000401808007986 */ /* 0x0009e2000c101512 */
[----:B---3--:R-:W-:Y:S02]  /*6e50*/  F2FP.F16.F32.PACK_AB R16, RZ, R16 ;  /* 0x00000010ff10723e */ /* 0x008fe400000000ff */
[----:B------:R-:W-:Y:S01]  /*6e60*/  PRMT R7, R13, 0x7610, R7 ;  /* 0x000076100d077816 */ /* 0x000fe20000000007 */
[----:B------:R-:W-:Y:S01]  /*6e70*/  STG.E.U16 desc[UR18][R8.64+0xc0], R26 ;  /* 0x0000c01a08007986 */ /* 0x000fe2000c101512 */
[----:B------:R-:W-:Y:S02]  /*6e80*/  LEA R6, P0, R20, UR28, 0x1 ;  /* 0x0000001c14067c11 */ /* 0x000fe4000f8008ff */
[----:B----4-:R-:W-:Y:S01]  /*6e90*/  F2FP.F16.F32.PACK_AB R15, RZ, R15 ;  /* 0x0000000fff0f723e */ /* 0x010fe200000000ff */
[----:B------:R3:W-:Y:S01]  /*6ea0*/  STG.E.U16 desc[UR18][R8.64+0x80], R7 ;  /* 0x0000800708007986 */ /* 0x0007e2000c101512 */
[----:B------:R-:W-:Y:S01]  /*6eb0*/  PRMT R24, R12, 0x7610, R24 ;  /* 0x000076100c187816 */ /* 0x000fe20000000018 */
[----:B--2---:R-:W-:-:S02]  /*6ec0*/  IMAD R12, R23, 0x4, R10 ;  /* 0x00000004170c7824 */ /* 0x004fc400078e020a */
[----:B------:R-:W2:Y:S01]  /*6ed0*/  LDS R11, [R2+0x6b40] ;  /* 0x006b4000020b7984 */ /* 0x000ea20000000800 */
[----:B------:R-:W4:Y:S01]  /*6ee0*/  LDC R23, c[0x0][0x3a8] ;  /* 0x0000ea00ff177b82 */ /* 0x000f220000000800 */
[----:B------:R-:W-:Y:S01]  /*6ef0*/  IMAD R10, R25, 0x8, R10 ;  /* 0x00000008190a7824 */ /* 0x000fe200078e020a */
[----:B-1----:R-:W-:Y:S01]  /*6f00*/  F2FP.F16.F32.PACK_AB R22, RZ, R22 ;  /* 0x00000016ff16723e */ /* 0x002fe200000000ff */
[----:B------:R1:W-:Y:S01]  /*6f10*/  STG.E.U16 desc[UR18][R8.64], R24 ;  /* 0x0000001808007986 */ /* 0x0003e2000c101512 */
[----:B---3--:R-:W-:-:S03]  /*6f20*/  LEA.HI.X R7, R20, UR29, R21, 0x1, P0 ;  /* 0x0000001d14077c11 */ /* 0x008fc600080f0c15 */
[----:B------:R-:W3:Y:S01]  /*6f30*/  LDS R19, [R2+0x6cc0] ;  /* 0x006cc00002137984 */ /* 0x000ee20000000800 */
[----:B------:R-:W-:Y:S01]  /*6f40*/  F2FP.F16.F32.PACK_AB R18, RZ, R18 ;  /* 0x00000012ff12723e */ /* 0x000fe200000000ff */
[----:B------:R-:W4:Y:S02]  /*6f50*/  LDCU.64 UR28, c[0x0][0x3a0] ;  /* 0x00007400ff1c77ac */ /* 0x000f240008000a00 */
[----:B------:R-:W4:Y:S01]  /*6f60*/  LDS R13, [R2+0x6c40] ;  /* 0x006c4000020d7984 */ /* 0x000f220000000800 */
[----:B-1----:R-:W-:-:S03]  /*6f70*/  IADD3 R9, P0, PT, R12, R3, RZ ;  /* 0x000000030c097210 */ /* 0x002fc60007f1e0ff */
[----:B------:R-:W1:Y:S01]  /*6f80*/  LDS R14, [R2+0x7380] ;  /* 0x00738000020e7984 */ /* 0x000e620000000800 */
[----:B------:R-:W-:-:S03]  /*6f90*/  LEA.HI.X.SX32 R12, R12, R4, 0x1, P0 ;  /* 0x000000040c0c7211 */ /* 0x000fc600000f0eff */
[----:B------:R-:W-:Y:S01]  /*6fa0*/  STG.E.U16 desc[UR18][R6.64+0x80], R16 ;  /* 0x0000801006007986 */ /* 0x000fe2000c101512 */
[C---:B------:R-:W-:Y:S02]  /*6fb0*/  LEA R8, P0, R9.reuse, UR26, 0x1 ;  /* 0x0000001a09087c11 */ /* 0x040fe4000f8008ff */
[----:B------:R-:W-:Y:S01]  /*6fc0*/  F2FP.F16.F32.PACK_AB R17, RZ, R17 ;  /* 0x00000011ff11723e */ /* 0x000fe200000000ff */
[----:B------:R-:W1:Y:S01]  /*6fd0*/  LDS R16, [R2+0x7c40] ;  /* 0x007c400002107984 */ /* 0x000e620000000800 */
[----:B------:R-:W-:Y:S01]  /*6fe0*/  LEA.HI.X R9, R9, UR27, R12, 0x1, P0 ;  /* 0x0000001b09097c11 */ /* 0x000fe200080f0c0c */
[----:B------:R-:W1:Y:S02]  /*6ff0*/  LDCU.64 UR26, c[0x0][0x3a0] ;  /* 0x00007400ff1a77ac */ /* 0x000e640008000a00 */
[----:B------:R-:W1:Y:S04]  /*7000*/  LDS R12, [R2+0x7500] ;  /* 0x00750000020c7984 */ /* 0x000e680000000800 */
[----:B------:R-:W1:Y:S04]  /*7010*/  LDS R20, [R2+0x7400] ;  /* 0x0074000002147984 */ /* 0x000e680000000800 */
[----:B------:R-:W1:Y:S01]  /*7020*/  LDS R21, [R2+0x7480] ;  /* 0x0074800002157984 */ /* 0x000e620000000800 */
[----:B--2---:R-:W-:-:S03]  /*7030*/  F2FP.F16.F32.PACK_AB R11, RZ, R11 ;  /* 0x0000000bff0b723e */ /* 0x004fc600000000ff */
[----:B------:R-:W-:Y:S01]  /*7040*/  STG.E.U16 desc[UR18][R6.64], R15 ;  /* 0x0000000f06007986 */ /* 0x000fe2000c101512 */
[----:B------:R-:W-:-:S03]  /*7050*/  PRMT R24, R11, 0x7610, R24 ;  /* 0x000076100b187816 */ /* 0x000fc60000000018 */
[----:B------:R-:W2:Y:S01]  /*7060*/  LDS R15, [R2+0x7bc0] ;  /* 0x007bc000020f7984 */ /* 0x000ea20000000800 */
[----:B---3--:R-:W-:-:S03]  /*7070*/  F2FP.F16.F32.PACK_AB R19, RZ, R19 ;  /* 0x00000013ff13723e */ /* 0x008fc600000000ff */
[----:B------:R3:W-:Y:S01]  /*7080*/  STG.E.U16 desc[UR18][R6.64+0x40], R22 ;  /* 0x0000401606007986 */ /* 0x0007e2000c101512 */
[----:B----4-:R-:W-:-:S03]  /*7090*/  F2FP.F16.F32.PACK_AB R13, RZ, R13 ;  /* 0x0000000dff0d723e */ /* 0x010fc600000000ff */
[----:B------:R4:W-:Y:S01]  /*70a0*/  STG.E.U16 desc[UR18][R6.64+0xc0], R18 ;  /* 0x0000c01206007986 */ /* 0x0009e2000c101512 */
[----:B------:R-:W-:-:S03]  /*70b0*/  PRMT R25, R19, 0x7610, R25 ;  /* 0x0000761013197816 */ /* 0x000fc60000000019 */
[----:B------:R-:W2:Y:S01]  /*70c0*/  LDS R18, [R2+0x7d40] ;  /* 0x007d400002127984 */ /* 0x000ea20000000800 */
[----:B-1----:R-:W-:Y:S02]  /*70d0*/  F2FP.F16.F32.PACK_AB R14, RZ, R14 ;  /* 0x0000000eff0e723e */ /* 0x002fe400000000ff */
[----:B---3--:R-:W-:Y:S01]  /*70e0*/  PRMT R22, R17, 0x7610, R22 ;  /* 0x0000761011167816 */ /* 0x008fe20000000016 */
[----:B------:R-:W1:Y:S01]  /*70f0*/  LDS R11, [R2+0x8480] ;  /* 0x00848000020b7984 */ /* 0x000e620000000800 */
[----:B----4-:R-:W-:-:S03]  /*7100*/  IADD3 R7, P0, PT, R10, R3, RZ ;  /* 0x000000030a077210 */ /* 0x010fc60007f1e0ff */
[----:B------:R3:W-:Y:S01]  /*7110*/  STG.E.U16 desc[UR18][R8.64+0x40], R22 ;  /* 0x0000401608007986 */ /* 0x0007e2000c101512 */
[----:B------:R-:W-:Y:S02]  /*7120*/  F2FP.F16.F32.PACK_AB R16, RZ, R16 ;  /* 0x00000010ff10723e */ /* 0x000fe400000000ff */
[----:B------:R-:W-:Y:S01]  /*7130*/  F2FP.F16.F32.PACK_AB R12, RZ, R12 ;  /* 0x0000000cff0c723e */ /* 0x000fe200000000ff */
[----:B------:R-:W4:Y:S01]  /*7140*/  LDS R17, [R2+0x7cc0] ;  /* 0x007cc00002117984 */ /* 0x000f220000000800 */
[----:B------:R-:W-:-:S03]  /*7150*/  F2FP.F16.F32.PACK_AB R20, RZ, R20 ;  /* 0x00000014ff14723e */ /* 0x000fc600000000ff */
[----:B------:R-:W-:Y:S01]  /*7160*/  STG.E.U16 desc[UR18][R8.64+0x80], R13 ;  /* 0x0000800d08007986 */ /* 0x000fe2000c101512 */
[----:B------:R-:W-:-:S03]  /*7170*/  F2FP.F16.F32.PACK_AB R21, RZ, R21 ;  /* 0x00000015ff15723e */ /* 0x000fc600000000ff */
[----:B------:R-:W-:Y:S01]  /*7180*/  STG.E.U16 desc[UR18][R8.64], R24 ;  /* 0x0000001808007986 */ /* 0x000fe2000c101512 */
[-C--:B---3--:R-:W-:Y:S01]  /*7190*/  LEA.HI.X.SX32 R22, R10, R4.reuse, 0x1, P0 ;  /* 0x000000040a167211 */ /* 0x088fe200000f0eff */
[----:B------:R-:W-:Y:S01]  /*71a0*/  IMAD R10, R23, 0x4, R10 ;  /* 0x00000004170a7824 */ /* 0x000fe200078e020a */
[C---:B------:R-:W-:Y:S01]  /*71b0*/  LEA R6, P0, R7.reuse, UR26, 0x1 ;  /* 0x0000001a07067c11 */ /* 0x040fe2000f8008ff */
[----:B------:R3:W-:Y:S01]  /*71c0*/  STG.E.U16 desc[UR18][R8.64+0xc0], R25 ;  /* 0x0000c01908007986 */ /* 0x0007e2000c101512 */
[----:B------:R-:W-:Y:S02]  /*71d0*/  PRMT R23, R12, 0x7610, R23 ;  /* 0x000076100c177816 */ /* 0x000fe40000000017 */
[----:B------:R-:W-:Y:S01]  /*71e0*/  LEA.HI.X R7, R7, UR27, R22, 0x1, P0 ;  /* 0x0000001b07077c11 */ /* 0x000fe200080f0c16 */
[----:B------:R-:W4:Y:S01]  /*71f0*/  LDS R12, [R2+0x8580] ;  /* 0x00858000020c7984 */ /* 0x000f220000000800 */
[C---:B------:R-:W-:Y:S01]  /*7200*/  IADD3 R19, P0, PT, R10.reuse, R3, RZ ;  /* 0x000000030a137210 */ /* 0x040fe20007f1e0ff */
[----:B------:R-:W4:Y:S01]  /*7210*/  LDC R22, c[0x0][0x3a8] ;  /* 0x0000ea00ff167b82 */ /* 0x000f220000000800 */
[----:B------:R-:W4:Y:S01]  /*7220*/  LDCU.64 UR26, c[0x0][0x3a0] ;  /* 0x00007400ff1a77ac */ /* 0x000f220008000a00 */
[----:B------:R-:W4:Y:S01]  /*7230*/  LDS R13, [R2+0x8500] ;  /* 0x00850000020d7984 */ /* 0x000f220000000800 */
[----:B------:R-:W-:-:S02]  /*7240*/  LEA.HI.X.SX32 R10, R10, R4, 0x1, P0 ;  /* 0x000000040a0a7211 */ /* 0x000fc400000f0eff */
[----:B--2---:R-:W-:Y:S01]  /*7250*/  F2FP.F16.F32.PACK_AB R15, RZ, R15 ;  /* 0x0000000fff0f723e */ /* 0x004fe200000000ff */
[----:B------:R-:W-:Y:S01]  /*7260*/  STG.E.U16 desc[UR18][R6.64], R14 ;  /* 0x0000000e06007986 */ /* 0x000fe2000c101512 */
[C---:B---3--:R-:W-:Y:S01]  /*7270*/  LEA R8, P0, R19.reuse, UR28, 0x1 ;  /* 0x0000001c13087c11 */ /* 0x048fe2000f8008ff */
[----:B------:R-:W2:Y:S01]  /*7280*/  LDC R24, c[0x0][0x3a8] ;  /* 0x0000ea00ff187b82 */ /* 0x000ea20000000800 */
[----:B------:R-:W-:Y:S01]  /*7290*/  PRMT R25, R16, 0x7610, R25 ;  /* 0x0000761010197816 */ /* 0x000fe20000000019 */
[----:B------:R-:W3:Y:S01]  /*72a0*/  LDS R14, [R2+0x8c40] ;  /* 0x008c4000020e7984 */ /* 0x000ee20000000800 */
[----:B------:R-:W-:Y:S01]  /*72b0*/  LEA.HI.X R9, R19, UR29, R10, 0x1, P0 ;  /* 0x0000001d13097c11 */ /* 0x000fe200080f0c0a */
[----:B------:R-:W3:Y:S01]  /*72c0*/  LDCU.64 UR28, c[0x0][0x3a0] ;  /* 0x00007400ff1c77ac */ /* 0x000ee20008000a00 */
[----:B------:R-:W-:Y:S01]  /*72d0*/  F2FP.F16.F32.PACK_AB R18, RZ, R18 ;  /* 0x00000012ff12723e */ /* 0x000fe200000000ff */
[----:B------:R-:W3:Y:S01]  /*72e0*/  LDS R10, [R2+0x8400] ;  /* 0x00840000020a7984 */ /* 0x000ee20000000800 */
[----:B-1----:R-:W-:-:S03]  /*72f0*/  F2FP.F16.F32.PACK_AB R11, RZ, R11 ;  /* 0x0000000bff0b723e */ /* 0x002fc600000000ff */
[----:B------:R-:W1:Y:S04]  /*7300*/  LDS R16, [R2+0x8cc0] ;  /* 0x008cc00002107984 */ /* 0x000e680000000800 */
[----:B------:R-:W-:Y:S01]  /*7310*/  STG.E.U16 desc[UR18][R6.64+0x40], R20 ;  /* 0x0000401406007986 */ /* 0x000fe2000c101512 */
[----:B----4-:R-:W-:Y:S01]  /*7320*/  F2FP.F16.F32.PACK_AB R17, RZ, R17 ;  /* 0x00000011ff11723e */ /* 0x010fe200000000ff */
[----:B------:R-:W-:Y:S02]  /*7330*/  IMAD R5, R22, 0x40, R5 ;  /* 0x0000004016057824 */ /* 0x000fe400078e0205 */
[----:B------:R4:W-:Y:S01]  /*7340*/  STG.E.U16 desc[UR18][R6.64+0x80], R21 ;  /* 0x0000801506007986 */ /* 0x0009e2000c101512 */
[----:B------:R-:W-:-:S03]  /*7350*/  PRMT R22, R17, 0x7610, R22 ;  /* 0x0000761011167816 */ /* 0x000fc60000000016 */
[----:B------:R3:W-:Y:S04]  /*7360*/  STG.E.U16 desc[UR18][R6.64+0xc0], R23 ;  /* 0x0000c01706007986 */ /* 0x0007e8000c101512 */
[----:B------:R-:W1:Y:S01]  /*7370*/  LDS R20, [R2+0x8dc0] ;  /* 0x008dc00002147984 */ /* 0x000e620000000800 */
[----:B----4-:R-:W-:-:S03]  /*7380*/  IADD3 R21, P0, PT, R5, R3, RZ ;  /* 0x0000000305157210 */ /* 0x010fc60007f1e0ff */
[----:B------:R-:W-:Y:S01]  /*7390*/  STG.E.U16 desc[UR18][R8.64+0x40], R25 ;  /* 0x0000401908007986 */ /* 0x000fe2000c101512 */
[----:B------:R-:W-:Y:S02]  /*73a0*/  F2FP.F16.F32.PACK_AB R12, RZ, R12 ;  /* 0x0000000cff0c723e */ /* 0x000fe400000000ff */
[----:B---3--:R-:W-:Y:S01]  /*73b0*/  PRMT R7, R15, 0x7610, R7 ;  /* 0x000076100f077816 */ /* 0x008fe20000000007 */
[----:B--2---:R-:W-:Y:S01]  /*73c0*/  IMAD R15, R24, 0x4, R5 ;  /* 0x00000004180f7824 */ /* 0x004fe200078e0205 */
[----:B------:R-:W-:Y:S01]  /*73d0*/  PRMT R23, R18, 0x7610, R23 ;  /* 0x0000761012177816 */ /* 0x000fe20000000017 */
[----:B------:R-:W2:Y:S01]  /*73e0*/  LDC R24, c[0x0][0x3a8] ;  /* 0x0000ea00ff187b82 */ /* 0x000ea20000000800 */
[----:B------:R-:W-:Y:S01]  /*73f0*/  LEA.HI.X.SX32 R18, R5, R4, 0x1, P0 ;  /* 0x0000000405127211 */ /* 0x000fe200000f0eff */
[----:B------:R3:W-:Y:S01]  /*7400*/  STG.E.U16 desc[UR18][R8.64], R7 ;  /* 0x0000000708007986 */ /* 0x0007e2000c101512 */
[----:B------:R-:W-:Y:S02]  /*7410*/  LEA R6, P0, R21, UR26, 0x1 ;  /* 0x0000001a15067c11 */ /* 0x000fe4000f8008ff */
[----:B------:R-:W-:Y:S01]  /*7420*/  F2FP.F16.F32.PACK_AB R13, RZ, R13 ;  /* 0x0000000dff0d723e */ /* 0x000fe200000000ff */
[----:B------:R4:W-:Y:S01]  /*7430*/  STG.E.U16 desc[UR18][R8.64+0x80], R22 ;  /* 0x0000801608007986 */ /* 0x0009e2000c101512 */
[----:B------:R-:W-:-:S02]  /*7440*/  F2FP.F16.F32.PACK_AB R14, RZ, R14 ;  /* 0x0000000eff0e723e */ /* 0x000fc400000000ff */
[----:B------:R-:W-:Y:S01]  /*7450*/  F2FP.F16.F32.PACK_AB R10, RZ, R10 ;  /* 0x0000000aff0a723e */ /* 0x000fe200000000ff */
[----:B------:R4:W-:Y:S01]  /*7460*/  STG.E.U16 desc[UR18][R8.64+0xc0], R23 ;  /* 0x0000c01708007986 */ /* 0x0009e2000c101512 */
[----:B-1----:R-:W-:-:S03]  /*7470*/  F2FP.F16.F32.PACK_AB R16, RZ, R16 ;  /* 0x00000010ff10723e */ /* 0x002fc600000000ff */
[----:B------:R-:W1:Y:S01]  /*7480*/  LDS R17, [R2+0x9500] ;  /* 0x0095000002117984 */ /* 0x000e620000000800 */
[----:B---3--:R-:W-:Y:S01]  /*7490*/  LEA.HI.X R7, R21, UR27, R18, 0x1, P0 ;  /* 0x0000001b15077c11 */ /* 0x008fe200080f0c12 */
[----:B------:R-:W3:Y:S01]  /*74a0*/  LDCU.64 UR26, c[0x0][0x3a0] ;  /* 0x00007400ff1a77ac */ /* 0x000ee20008000a00 */
[C---:B------:R-:W-:Y:S01]  /*74b0*/  IADD3 R21, P0, PT, R15.reuse, R3, RZ ;  /* 0x000000030f157210 */ /* 0x040fe20007f1e0ff */
[----:B------:R-:W3:Y:S01]  /*74c0*/  LDS R19, [R2+0x8d40] ;  /* 0x008d400002137984 */ /* 0x000ee20000000800 */
[----:B------:R-:W-:Y:S02]  /*74d0*/  PRMT R25, R16, 0x7610, R25 ;  /* 0x0000761010197816 */ /* 0x000fe40000000019 */
[----:B----4-:R-:W-:Y:S01]  /*74e0*/  LEA.HI.X.SX32 R22, R15, R4, 0x1, P0 ;  /* 0x000000040f167211 */ /* 0x010fe200000f0eff */
[----:B------:R-:W4:Y:S01]  /*74f0*/  LDS R18, [R2+0x9580] ;  /* 0x0095800002127984 */ /* 0x000f220000000800 */
[----:B------:R-:W-:Y:S02]  /*7500*/  PRMT R9, R11, 0x7610, R9 ;  /* 0x000076100b097816 */ /* 0x000fe40000000009 */
[----:B------:R-:W-:Y:S01]  /*7510*/  LEA R8, P0, R21, UR28, 0x1 ;  /* 0x0000001c15087c11 */ /* 0x000fe2000f8008ff */
[----:B------:R-:W4:Y:S01]  /*7520*/  LDS R11, [R2+0x9480] ;  /* 0x00948000020b7984 */ /* 0x000f220000000800 */
[----:B------:R-:W-:-:S02]  /*7530*/  PRMT R23, R13, 0x7610, R23 ;  /* 0x000076100d177816 */ /* 0x000fc40000000017 */
[----:B------:R-:W-:Y:S01]  /*7540*/  PRMT R13, R10, 0x7610, R13 ;  /* 0x000076100a0d7816 */ /* 0x000fe2000000000d */
[----:B------:R2:W-:Y:S02]  /*7550*/  STG.E.U16 desc[UR18][R6.64+0x40], R9 ;  /* 0x0000400906007986 */ /* 0x0005e4000c101512 */
[----:B--2---:R-:W-:Y:S01]  /*7560*/  IMAD R10, R24, 0x8, R5 ;  /* 0x00000008180a7824 */ /* 0x004fe200078e0205 */
[----:B------:R-:W-:Y:S01]  /*7570*/  F2FP.F16.F32.PACK_AB R20, RZ, R20 ;  /* 0x00000014ff14723e */ /* 0x000fe200000000ff */
[----:B------:R2:W-:Y:S03]  /*7580*/  STG.E.U16 desc[UR18][R6.64+0x80], R23 ;  /* 0x0000801706007986 */ /* 0x0005e6000c101512 */
[----:B------:R-:W-:Y:S01]  /*7590*/  PRMT R24, R20, 0x7610, R24 ;  /* 0x0000761014187816 */ /* 0x000fe20000000018 */
[----:B------:R-:W-:Y:S01]  /*75a0*/  STG.E.U16 desc[UR18][R6.64], R13 ;  /* 0x0000000d06007986 */ /* 0x000fe2000c101512 */
[----:B------:R-:W-:-:S03]  /*75b0*/  LEA.HI.X R9, R21, UR29, R22, 0x1, P0 ;  /* 0x0000001d15097c11 */ /* 0x000fc600080f0c16 */
[----:B------:R-:W4:Y:S01]  /*75c0*/  LDS R16, [R2+0x9dc0] ;  /* 0x009dc00002107984 */ /* 0x000f220000000800 */
[----:B------:R-:W-:Y:S01]  /*75d0*/  PRMT R22, R12, 0x7610, R22 ;  /* 0x000076100c167816 */ /* 0x000fe20000000016 */
[----:B------:R-:W4:Y:S01]  /*75e0*/  LDCU.64 UR28, c[0x0][0x3a0] ;  /* 0x00007400ff1c77ac */ /* 0x000f220008000a00 */
[----:B------:R-:W-:Y:S01]  /*75f0*/  IADD3 R21, P0, PT, R10, R3, RZ ;  /* 0x000000030a157210 */ /* 0x000fe20007f1e0ff */
[----:B------:R-:W4:Y:S01]  /*7600*/  LDS R12, [R2+0x9600] ;  /* 0x00960000020c7984 */ /* 0x000f220000000800 */
[----:B--2---:R-:W2:Y:S03]  /*7610*/  LDC R23, c[0x0][0x3a8] ;  /* 0x0000ea00ff177b82 */ /* 0x004ea60000000800 */
[----:B------:R4:W-:Y:S01]  /*7620*/  STG.E.U16 desc[UR18][R6.64+0xc0], R22 ;  /* 0x0000c01606007986 */ /* 0x0009e2000c101512 */
[----:B-1----:R-:W-:-:S03]  /*7630*/  F2FP.F16.F32.PACK_AB R17, RZ, R17 ;  /* 0x00000011ff11723e */ /* 0x002fc600000000ff */
[----:B------:R-:W1:Y:S01]  /*7640*/  LDS R13, [R2+0x9cc0] ;  /* 0x009cc000020d7984 */ /* 0x000e620000000800 */
[----:B---3--:R-:W-:-:S03]  /*7650*/  F2FP.F16.F32.PACK_AB R19, RZ, R19 ;  /* 0x00000013ff13723e */ /* 0x008fc600000000ff */
[----:B------:R3:W-:Y:S01]  /*7660*/  STG.E.U16 desc[UR18][R8.64+0xc0], R24 ;  /* 0x0000c01808007986 */ /* 0x0007e2000c101512 */
[----:B----4-:R-:W-:Y:S01]  /*7670*/  F2FP.F16.F32.PACK_AB R18, RZ, R18 ;  /* 0x00000012ff12723e */ /* 0x010fe200000000ff */
[----:B------:R-:W4:Y:S01]  /*7680*/  LDC R22, c[0x0][0x3a8] ;  /* 0x0000ea00ff167b82 */ /* 0x000f220000000800 */
[----:B------:R-:W-:Y:S01]  /*7690*/  PRMT R7, R14, 0x7610, R7 ;  /* 0x000076100e077816 */ /* 0x000fe20000000007 */
[----:B------:R-:W4:Y:S01]  /*76a0*/  LDS R15, [R2+0x9d40] ;  /* 0x009d4000020f7984 */ /* 0x000f220000000800 */
[----:B------:R-:W-:Y:S02]  /*76b0*/  LEA.HI.X.SX32 R14, R10, R4, 0x1, P0 ;  /* 0x000000040a0e7211 */ /* 0x000fe400000f0eff */
[----:B------:R-:W-:Y:S01]  /*76c0*/  LEA R6, P0, R21, UR26, 0x1 ;  /* 0x0000001a15067c11 */ /* 0x000fe2000f8008ff */
[----:B------:R3:W-:Y:S01]  /*76d0*/  STG.E.U16 desc[UR18][R8.64], R7 ;  /* 0x0000000708007986 */ /* 0x0007e2000c101512 */
[----:B------:R-:W-:Y:S01]  /*76e0*/  F2FP.F16.F32.PACK_AB R11, RZ, R11 ;  /* 0x0000000bff0b723e */ /* 0x000fe200000000ff */
[----:B--2---:R-:W-:Y:S01]  /*76f0*/  IMAD R10, R23, 0x4, R10 ;  /* 0x00000004170a7824 */ /* 0x004fe200078e020a */
[----:B---3--:R-:W-:Y:S01]  /*7700*/  PRMT R24, R17, 0x7610, R24 ;  /* 0x0000761011187816 */ /* 0x008fe20000000018 */
[----:B------:R2:W-:Y:S01]  /*7710*/  STG.E.U16 desc[UR18][R8.64+0x40], R25 ;  /* 0x0000401908007986 */ /* 0x0005e2000c101512 */
[----:B------:R-:W-:-:S03]  /*7720*/  PRMT R17, R11, 0x7610, R17 ;  /* 0x000076100b117816 */ /* 0x000fc60000000011 */
[----:B------:R-:W3:Y:S01]  /*7730*/  LDS R11, [R2+0xa680] ;  /* 0x00a68000020b7984 */ /* 0x000ee20000000800 */
[----:B------:R-:W-:Y:S01]  /*7740*/  LEA.HI.X R7, R21, UR27, R14, 0x1, P0 ;  /* 0x0000001b15077c11 */ /* 0x000fe200080f0c0e */
[----:B------:R-:W4:Y:S02]  /*7750*/  LDCU.64 UR26, c[0x0][0x3a0] ;  /* 0x00007400ff1a77ac */ /* 0x000f240008000a00 */
[----:B------:R-:W3:Y:S01]  /*7760*/  LDS R14, [R2+0x9e40] ;  /* 0x009e4000020e7984 */ /* 0x000ee20000000800 */
[----:B------:R-:W-:Y:S01]  /*7770*/  F2FP.F16.F32.PACK_AB R16, RZ, R16 ;  /* 0x00000010ff10723e */ /* 0x000fe200000000ff */
[----:B--2---:R-:W2:Y:S02]  /*7780*/  LDC R25, c[0x0][0x3a8] ;  /* 0x0000ea00ff197b82 */ /* 0x004ea40000000800 */
[----:B------:R-:W2:Y:S01]  /*7790*/  LDS R21, [R2+0xa600] ;  /* 0x00a6000002157984 */ /* 0x000ea20000000800 */
[----:B------:R-:W-:-:S03]  /*77a0*/  F2FP.F16.F32.PACK_AB R12, RZ, R12 ;  /* 0x0000000cff0c723e */ /* 0x000fc600000000ff */
[----:B------:R4:W-:Y:S01]  /*77b0*/  STG.E.U16 desc[UR18][R8.64+0x80], R19 ;  /* 0x0000801308007986 */ /* 0x0009e2000c101512 */
[----:B------:R-:W-:-:S03]  /*77c0*/  PRMT R26, R12, 0x7610, R26 ;  /* 0x000076100c1a7816 */ /* 0x000fc6000000001a */
[----:B------:R-:W2:Y:S01]  /*77d0*/  LDS R19, [R2+0xa500] ;  /* 0x00a5000002137984 */ /* 0x000ea20000000800 */
[----:B-1----:R-:W-:-:S03]  /*77e0*/  F2FP.F16.F32.PACK_AB R13, RZ, R13 ;  /* 0x0000000dff0d723e */ /* 0x002fc600000000ff */
[----:B------:R-:W1:Y:S01]  /*77f0*/  LDS R20, [R2+0xa580] ;  /* 0x00a5800002147984 */ /* 0x000e620000000800 */
[----:B----4-:R-:W-:-:S03]  /*7800*/  IADD3 R9, P0, PT, R10, R3, RZ ;  /* 0x000000030a097210 */ /* 0x010fc60007f1e0ff */
[----:B------:R4:W-:Y:S01]  /*7810*/  STG.E.U16 desc[UR18][R6.64+0x40], R24 ;  /* 0x0000401806007986 */ /* 0x0009e2000c101512 */
[----:B------:R-:W-:Y:S02]  /*7820*/  F2FP.F16.F32.PACK_AB R15, RZ, R15 ;  /* 0x0000000fff0f723e */ /* 0x000fe400000000ff */
[-C--:B------:R-:W-:Y:S01]  /*7830*/  LEA.HI.X.SX32 R12, R10, R4.reuse, 0x1, P0 ;  /* 0x000000040a0c7211 */ /* 0x080fe200000f0eff */
[----:B------:R-:W-:Y:S01]  /*7840*/  IMAD R10, R22, 0x10, R5 ;  /* 0x00000010160a7824 */ /* 0x000fe200078e0205 */
[C---:B------:R-:W-:Y:S01]  /*7850*/  LEA R8, P0, R9.reuse, UR26, 0x1 ;  /* 0x0000001a09087c11 */ /* 0x040fe2000f8008ff */
[----:B------:R-:W-:Y:S03]  /*7860*/  STG.E.U16 desc[UR18][R6.64+0x80], R18 ;  /* 0x0000801206007986 */ /* 0x000fe6000c101512 */
[----:B------:R-:W-:Y:S01]  /*7870*/  LEA.HI.X R9, R9, UR27, R12, 0x1, P0 ;  /* 0x0000001b09097c11 */ /* 0x000fe200080f0c0c */
[----:B------:R-:W-:Y:S01]  /*7880*/  STG.E.U16 desc[UR18][R6.64], R17 ;  /* 0x0000001106007986 */ /* 0x000fe2000c101512 */
[C---:B------:R-:W-:Y:S01]  /*7890*/  IADD3 R22, P0, PT, R10.reuse, R3, RZ ;  /* 0x000000030a167210 */ /* 0x040fe20007f1e0ff */
[----:B------:R-:W1:Y:S02]  /*78a0*/  LDCU.64 UR26, c[0x0][0x3a0] ;  /* 0x00007400ff1a77ac */ /* 0x000e640008000a00 */
[----:B------:R-:W1:Y:S01]  /*78b0*/  LDS R12, [R2+0xad40] ;  /* 0x00ad4000020c7984 */ /* 0x000e620000000800 */
[----:B------:R-:W-:-:S02]  /*78c0*/  LEA.HI.X.SX32 R23, R10, R4, 0x1, P0 ;  /* 0x000000040a177211 */ /* 0x000fc400000f0eff */
[----:B---3--:R-:W-:Y:S01]  /*78d0*/  F2FP.F16.F32.PACK_AB R11, RZ, R11 ;  /* 0x0000000bff0b723e */ /* 0x008fe200000000ff */
[----:B------:R3:W-:Y:S01]  /*78e0*/  STG.E.U16 desc[UR18][R6.64+0xc0], R26 ;  /* 0x0000c01a06007986 */ /* 0x0007e2000c101512 */
[----:B------:R-:W-:-:S03]  /*78f0*/  F2FP.F16.F32.PACK_AB R14, RZ, R14 ;  /* 0x0000000eff0e723e */ /* 0x000fc600000000ff */
[----:B------:R-:W1:Y:S01]  /*7900*/  LDS R17, [R2+0xadc0] ;  /* 0x00adc00002117984 */ /* 0x000e620000000800 */
[----:B--2---:R-:W-:-:S03]  /*7910*/  F2FP.F16.F32.PACK_AB R21, RZ, R21 ;  /* 0x00000015ff15723e */ /* 0x004fc600000000ff */
[----:B------:R-:W-:Y:S01]  /*7920*/  STG.E.U16 desc[UR18][R8.64+0x80], R16 ;  /* 0x0000801008007986 */ /* 0x000fe2000c101512 */
[----:B----4-:R-:W-:Y:S02]  /*7930*/  PRMT R24, R21, 0x7610, R24 ;  /* 0x0000761015187816 */ /* 0x010fe40000000018 */
[C---:B---3--:R-:W-:Y:S01]  /*7940*/  LEA R6, P0, R22.reuse, UR28, 0x1 ;  /* 0x0000001c16067c11 */ /* 0x048fe2000f8008ff */
[----:B------:R-:W2:Y:S01]  /*7950*/  LDS R16, [R2+0xb600] ;  /* 0x00b6000002107984 */ /* 0x000ea20000000800 */
[----:B------:R-:W-:Y:S02]  /*7960*/  F2FP.F16.F32.PACK_AB R19, RZ, R19 ;  /* 0x00000013ff13723e */ /* 0x000fe400000000ff */
[----:B------:R-:W-:Y:S01]  /*7970*/  LEA.HI.X R7, R22, UR29, R23, 0x1, P0 ;  /* 0x0000001d16077c11 */ /* 0x000fe200080f0c17 */
[----:B------:R-:W3:Y:S01]  /*7980*/  LDS R18, [R2+0xae40] ;  /* 0x00ae400002127984 */ /* 0x000ee20000000800 */
[----:B------:R-:W-:Y:S01]  /*7990*/  PRMT R22, R14, 0x7610, R22 ;  /* 0x000076100e167816 */ /* 0x000fe20000000016 */
[----:B------:R-:W4:Y:S01]  /*79a0*/  LDC R23, c[0x0][0x3a8] ;  /* 0x0000ea00ff177b82 */ /* 0x000f220000000800 */
[----:B------:R-:W3:Y:S01]  /*79b0*/  LDCU.64 UR28, c[0x0][0x3a0] ;  /* 0x00007400ff1c77ac */ /* 0x000ee20008000a00 */
[----:B------:R-:W3:Y:S01]  /*79c0*/  LDS R14, [R2+0xaec0] ;  /* 0x00aec000020e7984 */ /* 0x000ee20000000800 */
[----:B------:R-:W-:-:S02]  /*79d0*/  PRMT R26, R11, 0x7610, R26 ;  /* 0x000076100b1a7816 */ /* 0x000fc4000000001a */
[----:B-1----:R-:W-:Y:S01]  /*79e0*/  F2FP.F16.F32.PACK_AB R20, RZ, R20 ;  /* 0x00000014ff14723e */ /* 0x002fe200000000ff */
[----:B------:R1:W-:Y:S04]  /*79f0*/  STG.E.U16 desc[UR18][R8.64], R13 ;  /* 0x0000000d08007986 */ /* 0x0003e8000c101512 */
[----:B------:R-:W-:Y:S04]  /*7a00*/  STG.E.U16 desc[UR18][R8.64+0x40], R15 ;  /* 0x0000400f08007986 */ /* 0x000fe8000c101512 */
[----:B------:R4:W-:Y:S01]  /*7a10*/  STG.E.U16 desc[UR18][R8.64+0xc0], R22 ;  /* 0x0000c01608007986 */ /* 0x0009e2000c101512 */
[----:B------:R-:W-:Y:S01]  /*7a20*/  F2FP.F16.F32.PACK_AB R12, RZ, R12 ;  /* 0x0000000cff0c723e */ /* 0x000fe200000000ff */
[----:B-1----:R-:W-:-:S02]  /*7a30*/  IMAD R13, R25, 0x4, R10 ;  /* 0x00000004190d7824 */ /* 0x002fc400078e020a */
[----:B------:R-:W1:Y:S01]  /*7a40*/  LDS R11, [R2+0xb700] ;  /* 0x00b70000020b7984 */ /* 0x000e620000000800 */
[----:B------:R-:W1:Y:S02]  /*7a50*/  LDC R25, c[0x0][0x3a8] ;  /* 0x0000ea00ff197b82 */ /* 0x000e640000000800 */
[----:B------:R-:W-:Y:S01]  /*7a60*/  IADD3 R21, P0, PT, R13, R3, RZ ;  /* 0x000000030d157210 */ /* 0x000fe20007f1e0ff */
[----:B----4-:R-:W-:Y:S01]  /*7a70*/  IMAD R10, R23, 0x8, R10 ;  /* 0x00000008170a7824 */ /* 0x010fe200078e020a */
[----:B------:R-:W4:Y:S01]  /*7a80*/  LDS R15, [R2+0xb580] ;  /* 0x00b58000020f7984 */ /* 0x000f220000000800 */
[----:B------:R-:W-:Y:S02]  /*7a90*/  PRMT R9, R19, 0x7610, R9 ;  /* 0x0000761013097816 */ /* 0x000fe40000000009 */
[----:B------:R-:W-:Y:S01]  /*7aa0*/  LEA.HI.X.SX32 R22, R13, R4, 0x1, P0 ;  /* 0x000000040d167211 */ /* 0x000fe200000f0eff */
[----:B------:R-:W4:Y:S01]  /*7ab0*/  LDS R19, [R2+0xb680] ;  /* 0x00b6800002137984 */ /* 0x000f220000000800 */
[----:B------:R-:W-:-:S02]  /*7ac0*/  LEA R8, P0, R21, UR26, 0x1 ;  /* 0x0000001a15087c11 */ /* 0x000fc4000f8008ff */
[----:B------:R-:W-:Y:S01]  /*7ad0*/  F2FP.F16.F32.PACK_AB R17, RZ, R17 ;  /* 0x00000011ff11723e */ /* 0x000fe200000000ff */
[----:B------:R1:W-:Y:S01]  /*7ae0*/  STG.E.U16 desc[UR18][R6.64], R9 ;  /* 0x0000000906007986 */ /* 0x0003e2000c101512 */
[----:B--2---:R-:W-:-:S03]  /*7af0*/  F2FP.F16.F32.PACK_AB R16, RZ, R16 ;  /* 0x00000010ff10723e */ /* 0x004fc600000000ff */
[----:B------:R-:W-:Y:S01]  /*7b00*/  STG.E.U16 desc[UR18][R6.64+0x40], R20 ;  /* 0x0000401406007986 */ /* 0x000fe2000c101512 */
[----:B---3--:R-:W-:-:S03]  /*7b10*/  F2FP.F16.F32.PACK_AB R18, RZ, R18 ;  /* 0x00000012ff12723e */ /* 0x008fc600000000ff */
[----:B------:R2:W-:Y:S01]  /*7b20*/  STG.E.U16 desc[UR18][R6.64+0x80], R24 ;  /* 0x0000801806007986 */ /* 0x0005e2000c101512 */
[----:B------:R-:W-:Y:S02]  /*7b30*/  F2FP.F16.F32.PACK_AB R14, RZ, R14 ;  /* 0x0000000eff0e723e */ /* 0x000fe400000000ff */
[----:B-1----:R-:W-:Y:S01]  /*7b40*/  LEA.HI.X R9, R21, UR27, R22, 0x1, P0 ;  /* 0x0000001b15097c11 */ /* 0x002fe200080f0c16 */
[----:B------:R1:W-:Y:S01]  /*7b50*/  STG.E.U16 desc[UR18][R6.64+0xc0], R26 ;  /* 0x0000c01a06007986 */ /* 0x0003e2000c101512 */
[----:B------:R-:W-:Y:S01]  /*7b60*/  IADD3 R23, P0, PT, R10, R3, RZ ;  /* 0x000000030a177210 */ /* 0x000fe20007f1e0ff */
[----:B------:R-:W3:Y:S01]  /*7b70*/  LDCU.64 UR26, c[0x0][0x3a0] ;  /* 0x00007400ff1a77ac */ /* 0x000ee20008000a00 */
[----:B------:R-:W-:Y:S01]  /*7b80*/  PRMT R27, R14, 0x7610, R27 ;  /* 0x000076100e1b7816 */ /* 0x000fe2000000001b */
[----:B------:R-:W3:Y:S01]  /*7b90*/  LDS R20, [R2+0xbe40] ;  /* 0x00be400002147984 */ /* 0x000ee20000000800 */
[----:B--2---:R-:W-:-:S03]  /*7ba0*/  LEA.HI.X.SX32 R24, R10, R4, 0x1, P0 ;  /* 0x000000040a187211 */ /* 0x004fc600000f0eff */
[----:B------:R-:W2:Y:S01]  /*7bb0*/  LDS R21, [R2+0xbec0] ;  /* 0x00bec00002157984 */ /* 0x000ea20000000800 */
[----:B------:R-:W-:Y:S01]  /*7bc0*/  IMAD R10, R25, 0x4, R10 ;  /* 0x00000004190a7824 */ /* 0x000fe200078e020a */
[----:B-1----:R-:W-:Y:S02]  /*7bd0*/  PRMT R7, R12, 0x7610, R7 ;  /* 0x000076100c077816 */ /* 0x002fe40000000007 */
[----:B------:R-:W1:Y:S01]  /*7be0*/  LDS R22, [R2+0xbf40] ;  /* 0x00bf400002167984 */ /* 0x000e620000000800 */
[----:B------:R-:W-:Y:S02]  /*7bf0*/  LEA R6, P0, R23, UR28, 0x1 ;  /* 0x0000001c17067c11 */ /* 0x000fe4000f8008ff */
[----:B------:R-:W-:Y:S01]  /*7c00*/  PRMT R26, R17, 0x7610, R26 ;  /* 0x00007610111a7816 */ /* 0x000fe2000000001a */
[----:B------:R4:W-:Y:S01]  /*7c10*/  STG.E.U16 desc[UR18][R8.64], R7 ;  /* 0x0000000708007986 */ /* 0x0009e2000c101512 */
[----:B------:R-:W-:Y:S02]  /*7c20*/  F2FP.F16.F32.PACK_AB R11, RZ, R11 ;  /* 0x0000000bff0b723e */ /* 0x000fe400000000ff */
[----:B----4-:R-:W-:Y:S01]  /*7c30*/  F2FP.F16.F32.PACK_AB R15, RZ, R15 ;  /* 0x0000000fff0f723e */ /* 0x010fe200000000ff */
[----:B------:R4:W-:Y:S01]  /*7c40*/  STG.E.U16 desc[UR18][R8.64+0x40], R26 ;  /* 0x0000401a08007986 */ /* 0x0009e2000c101512 */
[----:B------:R-:W-:-:S02]  /*7c50*/  PRMT R25, R11, 0x7610, R25 ;  /* 0x000076100b197816 */ /* 0x000fc40000000019 */
[----:B------:R-:W-:Y:S01]  /*7c60*/  F2FP.F16.F32.PACK_AB R19, RZ, R19 ;  /* 0x00000013ff13723e */ /* 0x000fe200000000ff */
[----:B------:R-:W1:Y:S01]  /*7c70*/  LDS R13, [R2+0xbdc0] ;  /* 0x00bdc000020d7984 */ /* 0x000e620000000800 */
[----:B------:R-:W-:-:S03]  /*7c80*/  LEA.HI.X R7, R23, UR29, R24, 0x1, P0 ;  /* 0x0000001d17077c11 */ /* 0x000fc600080f0c18 */
[----:B------:R-:W1:Y:S01]  /*7c90*/  LDS R17, [R2+0xc680] ;  /* 0x00c6800002117984 */ /* 0x000e620000000800 */
[----:B------:R-:W1:Y:S01]  /*7ca0*/  LDC R24, c[0x0][0x3a8] ;  /* 0x0000ea00ff187b82 */ /* 0x000e620000000800 */
[----:B------:R-:W1:Y:S01]  /*7cb0*/  LDCU.64 UR28, c[0x0][0x3a0] ;  /* 0x00007400ff1c77ac */ /* 0x000e620008000a00 */
[----:B----4-:R-:W-:Y:S01]  /*7cc0*/  PRMT R26, R16, 0x7610, R26 ;  /* 0x00007610101a7816 */ /* 0x010fe2000000001a */
[----:B------:R-:W4:Y:S04]  /*7cd0*/  LDS R12, [R2+0xc600] ;  /* 0x00c60000020c7984 */ /* 0x000f280000000800 */
[----:B------:R-:W4:Y:S04]  /*7ce0*/  LDS R14, [R2+0xc700] ;  /* 0x00c70000020e7984 */ /* 0x000f280000000800 */
[----:B------:R-:W4:Y:S01]  /*7cf0*/  LDS R16, [R2+0xc780] ;  /* 0x00c7800002107984 */ /* 0x000f220000000800 */
[----:B---3--:R-:W-:-:S03]  /*7d00*/  F2FP.F16.F32.PACK_AB R20, RZ, R20 ;  /* 0x00000014ff14723e */ /* 0x008fc600000000ff */
[----:B------:R3:W-:Y:S01]  /*7d10*/  STG.E.U16 desc[UR18][R8.64+0x80], R18 ;  /* 0x0000801208007986 */ /* 0x0007e2000c101512 */
[----:B--2---:R-:W-:-:S03]  /*7d20*/  F2FP.F16.F32.PACK_AB R21, RZ, R21 ;  /* 0x00000015ff15723e */ /* 0x004fc600000000ff */
[----:B------:R2:W-:Y:S01]  /*7d30*/  STG.E.U16 desc[UR18][R8.64+0xc0], R27 ;  /* 0x0000c01b08007986 */ /* 0x0005e2000c101512 */
[----:B-1----:R-:W-:-:S03]  /*7d40*/  F2FP.F16.F32.PACK_AB R22, RZ, R22 ;  /* 0x00000016ff16723e */ /* 0x002fc600000000ff */
[----:B------:R-:W-:Y:S01]  /*7d50*/  STG.E.U16 desc[UR18][R6.64+0x40], R26 ;  /* 0x0000401a06007986 */ /* 0x000fe2000c101512 */
[----:B------:R-:W-:Y:S01]  /*7d60*/  IMAD R5, R24, 0x20, R5 ;  /* 0x0000002018057824 */ /* 0x000fe200078e0205 */
[C---:B---3--:R-:W-:Y:S02]  /*7d70*/  IADD3 R18, P0, PT, R10.reuse, R3, RZ ;  /* 0x000000030a127210 */ /* 0x048fe40007f1e0ff */
[----:B------:R-:W-:Y:S02]  /*7d80*/  STG.E.U16 desc[UR18][R6.64+0x80], R19 ;  /* 0x0000801306007986 */ /* 0x000fe4000c101512 */
[----:B------:R-:W-:Y:S02]  /*7d90*/  LEA.HI.X.SX32 R23, R10, R4, 0x1, P0 ;  /* 0x000000040a177211 */ /* 0x000fe400000f0eff */
[----:B------:R-:W-:Y:S01]  /*7da0*/  STG.E.U16 desc[UR18][R6.64], R15 ;  /* 0x0000000f06007986 */ /* 0x000fe2000c101512 */
[C---:B------:R-:W-:Y:S02]  /*7db0*/  LEA R10, P0, R18.reuse, UR26, 0x1 ;  /* 0x0000001a120a7c11 */ /* 0x040fe4000f8008ff */
[----:B------:R-:W-:Y:S01]  /*7dc0*/  F2FP.F16.F32.PACK_AB R13, RZ, R13 ;  /* 0x0000000dff0d723e */ /* 0x000fe200000000ff */
[----:B------:R1:W-:Y:S01]  /*7dd0*/  STG.E.U16 desc[UR18][R6.64+0xc0], R25 ;  /* 0x0000c01906007986 */ /* 0x0003e2000c101512 */
[----:B------:R-:W-:-:S02]  /*7de0*/  LEA.HI.X R11, R18, UR27, R23, 0x1, P0 ;  /* 0x0000001b120b7c11 */ /* 0x000fc400080f0c17 */
[C---:B--2---:R-:W-:Y:S02]  /*7df0*/  IADD3 R8, P0, PT, R5.reuse, R3, RZ ;  /* 0x0000000305087210 */ /* 0x044fe40007f1e0ff */
[----:B------:R-:W-:Y:S01]  /*7e00*/  F2FP.F16.F32.PACK_AB R17, RZ, R17 ;  /* 0x00000011ff11723e */ /* 0x000fe200000000ff */
[----:B------:R2:W-:Y:S01]  /*7e10*/  STG.E.U16 desc[UR18][R10.64+0x40], R20 ;  /* 0x000040140a007986 */ /* 0x0005e2000c101512 */
[----:B------:R-:W-:Y:S02]  /*7e20*/  LEA.HI.X.SX32 R9, R5, R4, 0x1, P0 ;  /* 0x0000000405097211 */ /* 0x000fe400000f0eff */
[----:B----4-:R-:W-:Y:S01]  /*7e30*/  F2FP.F16.F32.PACK_AB R12, RZ, R12 ;  /* 0x0000000cff0c723e */ /* 0x010fe200000000ff */
[----:B------:R2:W-:Y:S01]  /*7e40*/  STG.E.U16 desc[UR18][R10.64+0x80], R21 ;  /* 0x000080150a007986 */ /* 0x0005e2000c101512 */
[----:B------:R-:W-:Y:S02]  /*7e50*/  F2FP.F16.F32.PACK_AB R14, RZ, R14 ;  /* 0x0000000eff0e723e */ /* 0x000fe400000000ff */
[----:B-1----:R-:W-:Y:S01]  /*7e60*/  LEA R6, P0, R8, UR28, 0x1 ;  /* 0x0000001c08067c11 */ /* 0x002fe2000f8008ff */
[----:B------:R2:W-:Y:S01]  /*7e70*/  STG.E.U16 desc[UR18][R10.64+0xc0], R22 ;  /* 0x0000c0160a007986 */ /* 0x0005e2000c101512 */
[----:B------:R-:W-:-:S02]  /*7e80*/  F2FP.F16.F32.PACK_AB R16, RZ, R16 ;  /* 0x00000010ff10723e */ /* 0x000fc400000000ff */
[----:B------:R-:W-:Y:S01]  /*7e90*/  LEA.HI.X R7, R8, UR29, R9, 0x1, P0 ;  /* 0x0000001d08077c11 */ /* 0x000fe200080f0c09 */
[----:B------:R2:W-:Y:S01]  /*7ea0*/  STG.E.U16 desc[UR18][R10.64], R13 ;  /* 0x0000000d0a007986 */ /* 0x0005e2000c101512 */
[----:B------:R-:W-:-:S03]  /*7eb0*/  ISETP.GT.U32.AND P0, PT, R0, 0x37f, PT ;  /* 0x0000037f0000780c */ /* 0x000fc60003f04070 */
[----:B------:R2:W-:Y:S04]  /*7ec0*/  STG.E.U16 desc[UR18][R6.64], R12 ;  /* 0x0000000c06007986 */ /* 0x0005e8000c101512 */
[----:B------:R2:W-:Y:S04]  /*7ed0*/  STG.E.U16 desc[UR18][R6.64+0x40], R17 ;  /* 0x0000401106007986 */ /* 0x0005e8000c101512 */
[----:B------:R2:W-:Y:S04]  /*7ee0*/  STG.E.U16 desc[UR18][R6.64+0x80], R14 ;  /* 0x0000800e06007986 */ /* 0x0005e8000c101512 */
[----:B------:R2:W-:Y:S01]  /*7ef0*/  STG.E.U16 desc[UR18][R6.64+0xc0], R16 ;  /* 0x0000c01006007986 */ /* 0x0005e2000c101512 */
[----:B------:R-:W-:Y:S05]  /*7f00*/  @P0 EXIT ;  /* 0x000000000000094d */ /* 0x000fea0003800000 */
[----:B------:R-:W1:Y:S01]  /*7f10*/  LDS R9, [R2+0xcec0] ;  /* 0x00cec00002097984 */ /* 0x000e620000000800 */
[----:B--2---:R-:W-:-:S03]  /*7f20*/  IMAD R6, R24, 0x4, R5 ;  /* 0x0000000418067824 */ /* 0x004fc600078e0205 */
[----:B------:R-:W2:Y:S02]  /*7f30*/  LDS R10, [R2+0xcf40] ;  /* 0x00cf4000020a7984 */ /* 0x000ea40000000800 */
[C---:B------:R-:W-:Y:S02]  /*7f40*/  IADD3 R7, P0, PT, R6.reuse, R3, RZ ;  /* 0x0000000306077210 */ /* 0x040fe40007f1e0ff */
[----:B------:R-:W3:Y:S02]  /*7f50*/  LDS R8, [R2+0xce40] ;  /* 0x00ce400002087984 */ /* 0x000ee40000000800 */
[----:B------:R-:W-:Y:S02]  /*7f60*/  LEA.HI.X.SX32 R12, R6, R4, 0x1, P0 ;  /* 0x00000004060c7211 */ /* 0x000fe400000f0eff */
[----:B------:R-:W4:Y:S01]  /*7f70*/  LDS R11, [R2+0xcfc0] ;  /* 0x00cfc000020b7984 */ /* 0x000f220000000800 */
[----:B------:R-:W-:-:S04]  /*7f80*/  LEA R6, P0, R7, UR28, 0x1 ;  /* 0x0000001c07067c11 */ /* 0x000fc8000f8008ff */
[----:B------:R-:W-:Y:S02]  /*7f90*/  LEA.HI.X R7, R7, UR29, R12, 0x1, P0 ;  /* 0x0000001d07077c11 */ /* 0x000fe400080f0c0c */
[----:B------:R-:W-:Y:S02]  /*7fa0*/  ISETP.GT.U32.AND P0, PT, R0, 0x2ff, PT ;  /* 0x000002ff0000780c */ /* 0x000fe40003f04070 */
[----:B-1----:R-:W-:Y:S02]  /*7fb0*/  F2FP.F16.F32.PACK_AB R9, RZ, R9 ;  /* 0x00000009ff09723e */ /* 0x002fe400000000ff */
[----:B--2---:R-:W-:-:S03]  /*7fc0*/  F2FP.F16.F32.PACK_AB R10, RZ, R10 ;  /* 0x0000000aff0a723e */ /* 0x004fc600000000ff */
[----:B------:R1:W-:Y:S01]  /*7fd0*/  STG.E.U16 desc[UR18][R6.64+0x40], R9 ;  /* 0x0000400906007986 */ /* 0x0003e2000c101512 */
[----:B---3--:R-:W-:-:S03]  /*7fe0*/  F2FP.F16.F32.PACK_AB R8, RZ, R8 ;  /* 0x00000008ff08723e */ /* 0x008fc600000000ff */
[----:B------:R1:W-:Y:S01]  /*7ff0*/  STG.E.U16 desc[UR18][R6.64+0x80], R10 ;  /* 0x0000800a06007986 */ /* 0x0003e2000c101512 */
[----:B----4-:R-:W-:-:S03]  /*8000*/  F2FP.F16.F32.PACK_AB R11, RZ, R11 ;  /* 0x0000000bff0b723e */ /* 0x010fc600000000ff */
[----:B------:R1:W-:Y:S04]  /*8010*/  STG.E.U16 desc[UR18][R6.64], R8 ;  /* 0x0000000806007986 */ /* 0x0003e8000c101512 */
[----:B------:R1:W-:Y:S01]  /*8020*/  STG.E.U16 desc[UR18][R6.64+0xc0], R11 ;  /* 0x0000c00b06007986 */ /* 0x0003e2000c101512 */
[----:B------:R-:W-:Y:S05]  /*8030*/  @P0 EXIT ;  /* 0x000000000000094d */ /* 0x000fea0003800000 */
[----:B-1----:R-:W1:Y:S01]  /*8040*/  LDS R10, [R2+0xd700] ;  /* 0x00d70000020a7984 */ /* 0x002e620000000800 */
[----:B------:R-:W-:-:S03]  /*8050*/  IMAD R9, R24, 0x8, R5 ;  /* 0x0000000818097824 */ /* 0x000fc600078e0205 */
        /* <DEDUP_REMOVED lines=36> */
[----:B------:R-:W2:Y:S01]  /*82a0*/  LDS R9, [R2+0xe780] ;  /* 0x00e7800002097984 */ /* 0x000ea20000000800 */
[----:B------:R-:W-:-:S03]  /*82b0*/  IMAD R5, R24, 0x10, R5 ;  /* 0x0000001018057824 */ /* 0x000fc600078e0205 */
[----:B-1----:R-:W1:Y:S02]  /*82c0*/  LDS R10, [R2+0xe800] ;  /* 0x00e80000020a7984 */ /* 0x002e640000000800 */
[C---:B------:R-:W-:Y:S02]  /*82d0*/  IADD3 R7, P0, PT, R5.reuse, R3, RZ ;  /* 0x0000000305077210 */ /* 0x040fe40007f1e0ff */
[----:B------:R-:W3:Y:S02]  /*82e0*/  LDS R8, [R2+0xe700] ;  /* 0x00e7000002087984 */ /* 0x000ee40000000800 */
[----:B------:R-:W-:Y:S02]  /*82f0*/  LEA.HI.X.SX32 R12, R5, R4, 0x1, P0 ;  /* 0x00000004050c7211 */ /* 0x000fe400000f0eff */
[----:B------:R-:W4:Y:S01]  /*8300*/  LDS R11, [R2+0xe880] ;  /* 0x00e88000020b7984 */ /* 0x000f220000000800 */
[----:B------:R-:W-:-:S04]  /*8310*/  LEA R6, P0, R7, UR28, 0x1 ;  /* 0x0000001c07067c11 */ /* 0x000fc8000f8008ff */
[----:B------:R-:W-:Y:S02]  /*8320*/  LEA.HI.X R7, R7, UR29, R12, 0x1, P0 ;  /* 0x0000001d07077c11 */ /* 0x000fe400080f0c0c */
[----:B------:R-:W-:Y:S02]  /*8330*/  ISETP.GT.U32.AND P0, PT, R0, 0x17f, PT ;  /* 0x0000017f0000780c */ /* 0x000fe40003f04070 */
[----:B--2---:R-:W-:Y:S02]  /*8340*/  F2FP.F16.F32.PACK_AB R9, RZ, R9 ;  /* 0x00000009ff09723e */ /* 0x004fe400000000ff */
[----:B-1----:R-:W-:-:S03]  /*8350*/  F2FP.F16.F32.PACK_AB R10, RZ, R10 ;  /* 0x0000000aff0a723e */ /* 0x002fc600000000ff */
        /* <DEDUP_REMOVED lines=33> */
[----:B------:R-:W-:Y:S02]  /*8570*/  ISETP.GT.U32.AND P0, PT, R0, 0x7f, PT ;  /* 0x0000007f0000780c */ /* 0x000fe40003f04070 */
[----:B------:R-:W-:-:S04]  /*8580*/  LEA R6, P1, R7, UR28, 0x1 ;  /* 0x0000001c07067c11 */ /* 0x000fc8000f8208ff */
[----:B------:R-:W-:Y:S02]  /*8590*/  LEA.HI.X R7, R7, UR29, R12, 0x1, P1 ;  /* 0x0000001d07077c11 */ /* 0x000fe400088f0c0c */
        /* <DEDUP_REMOVED lines=18> */
[----:B-1----:R-:W-:Y:S02]  /*86c0*/  F2FP.F16.F32.PACK_AB R8, RZ, R8 ;  /* 0x00000008ff08723e */ /* 0x002fe400000000ff */
[----:B--2---:R-:W-:-:S03]  /*86d0*/  F2FP.F16.F32.PACK_AB R6, RZ, R6 ;  /* 0x00000006ff06723e */ /* 0x004fc600000000ff */
[----:B------:R-:W-:Y:S01]  /*86e0*/  STG.E.U16 desc[UR18][R4.64+0xc0], R8 ;  /* 0x0000c00804007986 */ /* 0x000fe2000c101512 */
[----:B---3--:R-:W-:-:S03]  /*86f0*/  F2FP.F16.F32.PACK_AB R7, RZ, R7 ;  /* 0x00000007ff07723e */ /* 0x008fc600000000ff */
[----:B------:R-:W-:Y:S01]  /*8700*/  STG.E.U16 desc[UR18][R4.64+0x40], R6 ;  /* 0x0000400604007986 */ /* 0x000fe2000c101512 */
[----:B----4-:R-:W-:-:S03]  /*8710*/  F2FP.F16.F32.PACK_AB R0, RZ, R0 ;  /* 0x00000000ff00723e */ /* 0x010fc600000000ff */
[----:B------:R-:W-:Y:S04]  /*8720*/  STG.E.U16 desc[UR18][R4.64+0x80], R7 ;  /* 0x0000800704007986 */ /* 0x000fe8000c101512 */
[----:B------:R-:W-:Y:S01]  /*8730*/  STG.E.U16 desc[UR18][R4.64], R0 ;  /* 0x0000000004007986 */ /* 0x000fe2000c101512 */
[----:B------:R-:W-:Y:S05]  /*8740*/  EXIT ;  /* 0x000000000000794d */ /* 0x000fea0003800000 */
.L_x_10:
[----:B------:R-:W-:-:S00]  /*8750*/  BRA `(.L_x_10) ;  /* 0xfffffffc00fc7947 */ /* 0x000fc0000383ffff */
[----:B------:R-:W-:-:S00]  /*8760*/  NOP ;  /* 0x0000000000007918 */ /* 0x000fc00000000000 */
        /* <DEDUP_REMOVED lines=9> */
.L_x_604:


//--------------------- .text._ZN15flash_llm_utils11SpMM_KernelINS_12TilingConfigILi2ELi2ELi2ELi0EEENS_18SparseKernelConfigILi64EEEEEvPK6__halfPK5uint4PKiS7_PS5_iiii --------------------------
	.section	.text._ZN15flash_llm_utils11SpMM_KernelINS_12TilingConfigILi2ELi2ELi2ELi0EEENS_18SparseKernelConfigILi64EEEEEvPK6__halfPK5uint4PKiS7_PS5_iiii,"ax",@progbits
	.align	128
        .global         _ZN15flash_llm_utils11SpMM_KernelINS_12TilingConfigILi2ELi2ELi2ELi0EEENS_18SparseKernelConfigILi64EEEEEvPK6__halfPK5uint4PKiS7_PS5_iiii
        .type           _ZN15flash_llm_utils11SpMM_KernelINS_12TilingConfigILi2ELi2ELi2ELi0EEENS_18SparseKernelConfigILi64EEEEEvPK6__halfPK5uint4PKiS7_PS5_iiii,@function
        .size           _ZN15flash_llm_utils11SpMM_KernelINS_12TilingConfigILi2ELi2ELi2ELi0EEENS_18SparseKernelConfigILi64EEEEEvPK6__halfPK5uint4PKiS7_PS5_iiii,(.L_x_605 - _ZN15flash_llm_utils11SpMM_KernelINS_12TilingConfigILi2ELi2ELi2ELi0EEENS_18SparseKernelConfigILi64EEEEEvPK6__halfPK5uint4PKiS7_PS5_iiii)
        .other          _ZN15flash_llm_utils11SpMM_KernelINS_12TilingConfigILi2ELi2ELi2ELi0EEENS_18SparseKernelConfigILi64EEEEEvPK6__halfPK5uint4PKiS7_PS5_iiii,@"STO_CUDA_ENTRY STV_DEFAULT"
_ZN15flash_llm_utils11SpMM_KernelINS_12TilingConfigILi2ELi2ELi2ELi0EEENS_18SparseKernelConfigILi64EEEEEvPK6__halfPK5uint4PKiS7_PS5_iiii:
.text._ZN15flash_llm_utils11SpMM_KernelINS_12TilingConfigILi2ELi2ELi2ELi0EEENS_18SparseKernelConfigILi64EEEEEvPK6__halfPK5uint4PKiS7_PS5_iiii:
[----:B------:R-:W-:Y:S08]  /*0000*/  LDC R1, c[0x0][0x37c] ;  /* 0x0000df00ff017b82 */ /* 0x000ff00000000800 */
[----:B------:R-:W1:Y:S01]  /*0010*/  LDC R3, c[0x0][0x3a8] ;  /* 0x0000ea00ff037b82 */ /* 0x000e620000000800 */
[----:B------:R-:W2:Y:S07]  /*0020*/  LDCU.64 UR6, c[0x0][0x358] ;  /* 0x00006b00ff0677ac */ /* 0x000eae0008000a00 */
[----:B------:R-:W3:Y:S08]  /*0030*/  LDC.64 R6, c[0x0][0x3b0] ;  /* 0x0000ec00ff067b82 */ /* 0x000ef00000000a00 */
[----:B------:R-:W4:Y:S01]  /*0040*/  S2UR UR4, SR_CTAID.Y ;  /* 0x00000000000479c3 */ /* 0x000f220000002600 */
[----:B-1----:R-:W-:-:S07]  /*0050*/  SHF.R.S32.HI R0, RZ, 0x1f, R3 ;  /* 0x0000001fff007819 */ /* 0x002fce0000011403 */
[----:B------:R-:W1:Y:S01]  /*0060*/  LDC.64 R192, c[0x0][0x390] ;  /* 0x0000e400ffc07b82 */ /* 0x000e620000000a00 */
[----:B------:R-:W-:Y:S02]  /*0070*/  LEA.HI R0, R0, R3, RZ, 0x7 ;  /* 0x0000000300007211 */ /* 0x000fe400078f38ff */
[----:B---3--:R-:W-:Y:S02]  /*0080*/  IABS R13, R7 ;  /* 0x00000007000d7213 */ /* 0x008fe40000000000 */
[----:B------:R-:W-:Y:S02]  /*0090*/  SHF.R.S32.HI R0, RZ, 0x7, R0 ;  /* 0x00000007ff007819 */ /* 0x000fe40000011400 */
[----:B------:R-:W3:Y:S01]  /*00a0*/  I2F.RP R10, R13 ;  /* 0x0000000d000a7306 */ /* 0x000ee20000209400 */
[----:B------:R-:W-:Y:S02]  /*00b0*/  SHF.R.S32.HI R9, RZ, 0x1f, R6 ;  /* 0x0000001fff097819 */ /* 0x000fe40000011406 */
[----:B------:R-:W-:Y:S01]  /*00c0*/  IMAD.MOV R11, RZ, RZ, -R0 ;  /* 0x000000ffff0b7224 */ /* 0x000fe200078e0a00 */
[----:B------:R-:W-:-:S02]  /*00d0*/  ISETP.NE.U32.AND P2, PT, R0, RZ, PT ;  /* 0x000000ff0000720c */ /* 0x000fc40003f45070 */
[----:B------:R-:W-:Y:S02]  /*00e0*/  LEA.HI R9, R9, R6, RZ, 0x6 ;  /* 0x0000000609097211 */ /* 0x000fe400078f30ff */
[----:B------:R-:W5:Y:S02]  /*00f0*/  I2F.U32.RP R8, R0 ;  /* 0x0000000000087306 */ /* 0x000f640000209000 */
[----:B------:R-:W-:-:S06]  /*0100*/  SHF.R.S32.HI R9, RZ, 0x6, R9 ;  /* 0x00000006ff097819 */ /* 0x000fcc0000011409 */
[----:B---3--:R-:W3:Y:S08]  /*0110*/  MUFU.RCP R10, R10 ;  /* 0x0000000a000a7308 */ /* 0x008ef00000001000 */
[----:B-----5:R-:W5:Y:S01]  /*0120*/  MUFU.RCP R8, R8 ;  /* 0x0000000800087308 */ /* 0x020f620000001000 */
[----:B---3--:R-:W-:-:S07]  /*0130*/  VIADD R4, R10, 0xffffffe ;  /* 0x0ffffffe0a047836 */ /* 0x008fce0000000000 */
[----:B------:R3:W2:Y:S01]  /*0140*/  F2I.FTZ.U32.TRUNC.NTZ R5, R4 ;  /* 0x0000000400057305 */ /* 0x0006a2000021f000 */
[----:B-----5:R-:W-:Y:S02]  /*0150*/  VIADD R2, R8, 0xffffffe ;  /* 0x0ffffffe08027836 */ /* 0x020fe40000000000 */
[----:B------:R-:W-:-:S05]  /*0160*/  VIADD R8, R9, 0xffffffff ;  /* 0xffffffff09087836 */ /* 0x000fca0000000000 */
[----:B------:R5:W4:Y:S01]  /*0170*/  F2I.FTZ.U32.TRUNC.NTZ R3, R2 ;  /* 0x0000000200037305 */ /* 0x000b22000021f000 */
[----:B---3--:R-:W-:Y:S02]  /*0180*/  IMAD.MOV.U32 R4, RZ, RZ, RZ ;  /* 0x000000ffff047224 */ /* 0x008fe400078e00ff */
[----:B--2---:R-:W-:Y:S02]  /*0190*/  IMAD.MOV R10, RZ, RZ, -R5 ;  /* 0x000000ffff0a7224 */ /* 0x004fe400078e0a05 */
[----:B-----5:R-:W-:Y:S02]  /*01a0*/  IMAD.MOV.U32 R2, RZ, RZ, RZ ;  /* 0x000000ffff027224 */ /* 0x020fe400078e00ff */
[----:B------:R-:W-:Y:S01]  /*01b0*/  IMAD R15, R10, R13, RZ ;  /* 0x0000000d0a0f7224 */ /* 0x000fe200078e02ff */
[----:B------:R-:W-:Y:S02]  /*01c0*/  IABS R10, R8 ;  /* 0x00000008000a7213 */ /* 0x000fe40000000000 */
[----:B------:R-:W-:Y:S01]  /*01d0*/  LOP3.LUT R8, R8, R7, RZ, 0x3c, !PT ;  /* 0x0000000708087212 */ /* 0x000fe200078e3cff */
[----:B----4-:R-:W-:-:S02]  /*01e0*/  IMAD R11, R11, R3, RZ ;  /* 0x000000030b0b7224 */ /* 0x010fc400078e02ff */
[----:B------:R-:W-:Y:S01]  /*01f0*/  IMAD.HI.U32 R4, R5, R15, R4 ;  /* 0x0000000f05047227 */ /* 0x000fe200078e0004 */
[----:B------:R-:W-:-:S03]  /*0200*/  ISETP.GE.AND P5, PT, R8, RZ, PT ;  /* 0x000000ff0800720c */ /* 0x000fc60003fa6270 */
[----:B------:R-:W-:-:S04]  /*0210*/  IMAD.HI.U32 R2, R3, R11, R2 ;  /* 0x0000000b03027227 */ /* 0x000fc800078e0002 */
[----:B------:R-:W-:Y:S02]  /*0220*/  IMAD.MOV.U32 R5, RZ, RZ, R10 ;  /* 0x000000ffff057224 */ /* 0x000fe400078e000a */
[----:B------:R-:W-:-:S04]  /*0230*/  IMAD.HI.U32 R191, R2, UR4, RZ ;  /* 0x0000000402bf7c27 */ /* 0x000fc8000f8e00ff */
[----:B------:R-:W-:-:S04]  /*0240*/  IMAD.HI.U32 R4, R4, R5, RZ ;  /* 0x0000000504047227 */ /* 0x000fc800078e00ff */
[----:B------:R-:W-:Y:S02]  /*0250*/  IMAD.MOV R3, RZ, RZ, -R191 ;  /* 0x000000ffff037224 */ /* 0x000fe400078e0abf */
[----:B------:R-:W-:Y:S02]  /*0260*/  IMAD.MOV R2, RZ, RZ, -R4 ;  /* 0x000000ffff027224 */ /* 0x000fe400078e0a04 */
[----:B------:R-:W-:Y:S02]  /*0270*/  IMAD R3, R0, R3, UR4 ;  /* 0x0000000400037e24 */ /* 0x000fe4000f8e0203 */
[----:B------:R-:W-:-:S03]  /*0280*/  IMAD R2, R13, R2, R5 ;  /* 0x000000020d027224 */ /* 0x000fc600078e0205 */
[----:B------:R-:W-:Y:S02]  /*0290*/  ISETP.GE.U32.AND P0, PT, R3, R0, PT ;  /* 0x000000000300720c */ /* 0x000fe40003f06070 */
[----:B------:R-:W-:-:S11]  /*02a0*/  ISETP.GT.U32.AND P4, PT, R13, R2, PT ;  /* 0x000000020d00720c */ /* 0x000fd60003f84070 */
[----:B------:R-:W-:Y:S02]  /*02b0*/  @P0 IMAD.IADD R3, R3, 0x1, -R0 ;  /* 0x0000000103030824 */ /* 0x000fe400078e0a00 */
[----:B------:R-:W-:Y:S02]  /*02c0*/  @!P4 IMAD.IADD R2, R2, 0x1, -R13 ;  /* 0x000000010202c824 */ /* 0x000fe400078e0a0d */
[----:B------:R-:W-:Y:S01]  /*02d0*/  @P0 VIADD R191, R191, 0x1 ;  /* 0x00000001bfbf0836 */ /* 0x000fe20000000000 */
[----:B------:R-:W-:Y:S01]  /*02e0*/  ISETP.GE.U32.AND P1, PT, R3, R0, PT ;  /* 0x000000000300720c */ /* 0x000fe20003f26070 */
[----:B------:R-:W-:Y:S01]  /*02f0*/  @!P4 VIADD R4, R4, 0x1 ;  /* 0x000000010404c836 */ /* 0x000fe20000000000 */
[----:B------:R-:W-:Y:S02]  /*0300*/  ISETP.GE.U32.AND P3, PT, R2, R13, PT ;  /* 0x0000000d0200720c */ /* 0x000fe40003f66070 */
[----:B------:R-:W-:-:S09]  /*0310*/  ISETP.NE.AND P0, PT, R7, RZ, PT ;  /* 0x000000ff0700720c */ /* 0x000fd20003f05270 */
[----:B------:R-:W-:Y:S01]  /*0320*/  @P1 VIADD R191, R191, 0x1 ;  /* 0x00000001bfbf1836 */ /* 0x000fe20000000000 */
[----:B------:R-:W-:Y:S01]  /*0330*/  @!P2 LOP3.LUT R191, RZ, R0, RZ, 0x33, !PT ;  /* 0x00000000ffbfa212 */ /* 0x000fe200078e33ff */
[----:B------:R-:W-:-:S04]  /*0340*/  @P3 VIADD R4, R4, 0x1 ;  /* 0x0000000104043836 */ /* 0x000fc80000000000 */
[----:B------:R-:W-:Y:S02]  /*0350*/  IMAD.MOV R3, RZ, RZ, -R191 ;  /* 0x000000ffff037224 */ /* 0x000fe400078e0abf */
[----:B------:R-:W-:Y:S01]  /*0360*/  @!P5 IMAD.MOV R4, RZ, RZ, -R4 ;  /* 0x000000ffff04d224 */ /* 0x000fe200078e0a04 */
[----:B------:R-:W-:Y:S01]  /*0370*/  @!P0 LOP3.LUT R4, RZ, R7, RZ, 0x33, !PT ;  /* 0x00000007ff048212 */ /* 0x000fe200078e33ff */
[----:B------:R-:W-:-:S04]  /*0380*/  IMAD R190, R0, R3, UR4 ;  /* 0x0000000400be7e24 */ /* 0x000fc8000f8e0203 */
[----:B------:R-:W-:Y:S02]  /*0390*/  IMAD R77, R191, R4, R191 ;  /* 0x00000004bf4d7224 */ /* 0x000fe400078e02bf */
[----:B------:R-:W-:-:S03]  /*03a0*/  IMAD R0, R190, R9, RZ ;  /* 0x00000009be007224 */ /* 0x000fc600078e02ff */
[----:B------:R-:W-:Y:S02]  /*03b0*/  SHF.R.S32.HI R3, RZ, 0x1f, R77 ;  /* 0x0000001fff037819 */ /* 0x000fe4000001144d */
[----:B------:R-:W-:-:S04]  /*03c0*/  IADD3 R2, P0, PT, R0, R77, RZ ;  /* 0x0000004d00027210 */ /* 0x000fc80007f1e0ff */
[----:B------:R-:W-:Y:S02]  /*03d0*/  LEA.HI.X.SX32 R3, R0, R3, 0x1, P0 ;  /* 0x0000000300037211 */ /* 0x000fe400000f0eff */
[----:B-1----:R-:W-:-:S04]  /*03e0*/  LEA R192, P0, R2, R192, 0x2 ;  /* 0x000000c002c07211 */ /* 0x002fc800078010ff */
[----:B------:R-:W-:-:S05]  /*03f0*/  LEA.HI.X R193, R2, R193, R3, 0x2, P0 ;  /* 0x000000c102c17211 */ /* 0x000fca00000f1403 */
[----:B------:R-:W2:Y:S04]  /*0400*/  LDG.E R2, desc[UR6][R192.64+0x4] ;  /* 0x00000406c0027981 */ /* 0x000ea8000c1e1900 */
[----:B------:R-:W2:Y:S01]  /*0410*/  LDG.E R13, desc[UR6][R192.64] ;  /* 0x00000006c00d7981 */ /* 0x000ea2000c1e1900 */
[----:B------:R-:W-:Y:S01]  /*0420*/  IMAD R8, R4, R7, R7 ;  /* 0x0000000704087224 */ /* 0x000fe200078e0207 */
[----:B------:R-:W-:Y:S01]  /*0430*/  BSSY.RECONVERGENT B0, `(.L_x_11) ;  /* 0x0000056000007945 */ /* 0x000fe20003800200 */
[----:B------:R-:W1:Y:S01]  /*0440*/  S2R R0, SR_TID.X ;  /* 0x0000000000007919 */ /* 0x000e620000002100 */
[----:B------:R-:W3:Y:S01]  /*0450*/  S2R R10, SR_CTAID.X ;  /* 0x00000000000a7919 */ /* 0x000ee20000002500 */
[----:B--2---:R-:W-:-:S05]  /*0460*/  IMAD.IADD R69, R2, 0x1, -R13 ;  /* 0x0000000102457824 */ /* 0x004fca00078e0a0d */
[----:B------:R-:W-:Y:S02]  /*0470*/  SHF.R.S32.HI R2, RZ, 0x1f, R69 ;  /* 0x0000001fff027819 */ /* 0x000fe40000011445 */
[-C--:B-1----:R-:W-:Y:S02]  /*0480*/  ISETP.GE.AND P2, PT, R0, R69.reuse, PT ;  /* 0x000000450000720c */ /* 0x082fe40003f46270 */
[----:B------:R-:W-:-:S04]  /*0490*/  LEA.HI R5, R2, R69, RZ, 0x7 ;  /* 0x0000004502057211 */ /* 0x000fc800078f38ff */
[C---:B------:R-:W-:Y:S02]  /*04a0*/  LOP3.LUT R2, R5.reuse, 0xffffff80, RZ, 0xc0, !PT ;  /* 0xffffff8005027812 */ /* 0x040fe400078ec0ff */
[----:B------:R-:W-:-:S03]  /*04b0*/  LEA.HI.SX32 R11, R5, 0x1, 0x19 ;  /* 0x00000001050b7811 */ /* 0x000fc600078fcaff */
[----:B------:R-:W-:Y:S02]  /*04c0*/  IMAD.IADD R3, R69, 0x1, -R2 ;  /* 0x0000000145037824 */ /* 0x000fe400078e0a02 */
[----:B------:R-:W-:Y:S02]  /*04d0*/  VIADD R2, R7, 0xffffffff ;  /* 0xffffffff07027836 */ /* 0x000fe40000000000 */
[----:B---3--:R-:W-:Y:S01]  /*04e0*/  IMAD.SHL.U32 R7, R10, 0x40, RZ ;  /* 0x000000400a077824 */ /* 0x008fe200078e00ff */
[----:B------:R-:W-:Y:S01]  /*04f0*/  ISETP.GE.U32.AND P1, PT, R0, R3, PT ;  /* 0x000000030000720c */ /* 0x000fe20003f26070 */
[----:B------:R-:W-:Y:S01]  /*0500*/  IMAD.IADD R3, R9, 0x1, -R8 ;  /* 0x0000000109037824 */ /* 0x000fe200078e0a08 */
[----:B------:R-:W-:Y:S02]  /*0510*/  ISETP.NE.AND P0, PT, R191, R2, PT ;  /* 0x00000002bf00720c */ /* 0x000fe40003f05270 */
[----:B------:R-:W-:Y:S02]  /*0520*/  SHF.R.S32.HI R2, RZ, 0x7, R5 ;  /* 0x00000007ff027819 */ /* 0x000fe40000011405 */
[----:B------:R-:W-:-:S02]  /*0530*/  SEL R3, R3, RZ, !P0 ;  /* 0x000000ff03037207 */ /* 0x000fc40004000000 */
[----:B------:R-:W-:-:S05]  /*0540*/  SHF.R.U32.HI R5, RZ, 0x5, R0 ;  /* 0x00000005ff057819 */ /* 0x000fca0000011600 */
[----:B------:R-:W-:Y:S01]  /*0550*/  @P1 IMAD.MOV R11, RZ, RZ, R2 ;  /* 0x000000ffff0b1224 */ /* 0x000fe200078e0202 */
[----:B------:R-:W-:Y:S01]  /*0560*/  IADD3 R2, PT, PT, R4, 0x1, R3 ;  /* 0x0000000104027810 */ /* 0x000fe20007ffe003 */
        /* <DEDUP_REMOVED lines=66> */
.L_x_12:
[----:B------:R-:W-:Y:S05]  /*0990*/  BSYNC.RECONVERGENT B0 ;  /* 0x0000000000007941 */ /* 0x000fea0003800200 */
.L_x_11:
[----:B------:R-:W2:Y:S01]  /*09a0*/  S2UR UR5, SR_CgaCtaId ;  /* 0x00000000000579c3 */ /* 0x000ea20000008800 */
[C---:B-1----:R-:W-:Y:S01]  /*09b0*/  IMAD.SHL.U32 R8, R0.reuse, 0x40, RZ ;  /* 0x0000004000087824 */ /* 0x042fe200078e00ff */
[----:B------:R-:W-:Y:S01]  /*09c0*/  UMOV UR4, 0x400 ;  /* 0x0000040000047882 */ /* 0x000fe20000000000 */
[----:B------:R-:W-:Y:S01]  /*09d0*/  IMAD.SHL.U32 R9, R77, 0x40, RZ ;  /* 0x000000404d097824 */ /* 0x000fe200078e00ff */
[----:B------:R-:W-:Y:S01]  /*09e0*/  LOP3.LUT R189, R0, 0x1f, RZ, 0xc0, !PT ;  /* 0x0000001f00bd7812 */ /* 0x000fe200078ec0ff */
[-C--:B------:R-:W-:Y:S01]  /*09f0*/  IMAD R10, R7, R6.reuse, RZ ;  /* 0x00000006070a7224 */ /* 0x080fe200078e02ff */
[----:B------:R-:W-:Y:S01]  /*0a00*/  LOP3.LUT R76, R8, 0xf800, RZ, 0xc0, !PT ;  /* 0x0000f800084c7812 */ /* 0x000fe200078ec0ff */
[----:B------:R-:W-:Y:S01]  /*0a10*/  IMAD.SHL.U32 R87, R0, 0x8, RZ ;  /* 0x0000000800577824 */ /* 0x000fe200078e00ff */
[----:B------:R-:W1:Y:S01]  /*0a20*/  LDCU.64 UR8, c[0x0][0x398] ;  /* 0x00007300ff0877ac */ /* 0x000e620008000a00 */
[----:B------:R-:W-:Y:S01]  /*0a30*/  IMAD R78, R5, R6, RZ ;  /* 0x00000006054e7224 */ /* 0x000fe200078e02ff */
[----:B------:R-:W-:Y:S01]  /*0a40*/  SHF.R.S32.HI R80, RZ, 0x1f, R10 ;  /* 0x0000001fff507819 */ /* 0x000fe2000001140a */
[----:B------:R-:W-:Y:S01]  /*0a50*/  BSSY.RECONVERGENT B0, `(.L_x_13) ;  /* 0x0000132000007945 */ /* 0x000fe20003800200 */
[----:B------:R-:W-:Y:S01]  /*0a60*/  IADD3 R85, P0, PT, R9, R10, RZ ;  /* 0x0000000a09557210 */ /* 0x000fe20007f1e0ff */
[----:B------:R-:W-:Y:S01]  /*0a70*/  IMAD.SHL.U32 R81, R78, 0x8, RZ ;  /* 0x000000084e517824 */ /* 0x000fe200078e00ff */
[----:B------:R-:W-:-:S02]  /*0a80*/  LOP3.LUT R7, R76, 0xf8, R87, 0xf8, !PT ;  /* 0x000000f84c077812 */ /* 0x000fc400078ef857 */
[----:B------:R-:W-:Y:S02]  /*0a90*/  CS2R R76, SRZ ;  /* 0x00000000004c7805 */ /* 0x000fe4000001ff00 */
[----:B------:R-:W-:Y:S02]  /*0aa0*/  SHF.R.U32.HI R121, RZ, 0x3, R189 ;  /* 0x00000003ff797819 */ /* 0x000fe400000116bd */
[----:B------:R-:W-:Y:S02]  /*0ab0*/  CS2R R78, SRZ ;  /* 0x00000000004e7805 */ /* 0x000fe4000001ff00 */
[----:B------:R-:W-:Y:S01]  /*0ac0*/  LEA.HI.X.SX32 R86, R9, R80, 0x1, P0 ;  /* 0x0000005009567211 */ /* 0x000fe200000f0eff */
[----:B------:R-:W-:Y:S01]  /*0ad0*/  IMAD R80, R6, 0x20, R81 ;  /* 0x0000002006507824 */ /* 0x000fe200078e0251 */
[-C--:B------:R-:W-:Y:S01]  /*0ae0*/  IADD3 R82, P0, PT, R81, R85.reuse, RZ ;  /* 0x0000005551527210 */ /* 0x080fe20007f1e0ff */
[C---:B------:R-:W-:Y:S01]  /*0af0*/  IMAD.SHL.U32 R120, R121.reuse, 0x40, RZ ;  /* 0x0000004079787824 */ /* 0x040fe200078e00ff */
[----:B------:R-:W-:Y:S01]  /*0b00*/  LOP3.LUT R9, R121, 0x7, R0, 0x78, !PT ;  /* 0x0000000779097812 */ /* 0x000fe200078e7800 */
[----:B--2---:R-:W-:Y:S01]  /*0b10*/  ULEA UR4, UR5, UR4, 0x18 ;  /* 0x0000000405047291 */ /* 0x004fe2000f8ec0ff */
[----:B------:R-:W-:-:S02]  /*0b20*/  IADD3 R85, P1, PT, R80, R85, RZ ;  /* 0x0000005550557210 */ /* 0x000fc40007f3e0ff */
[-C--:B------:R-:W-:Y:S02]  /*0b30*/  LEA.HI.X.SX32 R81, R81, R86.reuse, 0x1, P0 ;  /* 0x0000005651517211 */ /* 0x080fe400000f0eff */
[----:B------:R-:W-:Y:S01]  /*0b40*/  LEA.HI.X.SX32 R86, R80, R86, 0x1, P1 ;  /* 0x0000005650567211 */ /* 0x000fe200008f0eff */
[----:B------:R-:W-:Y:S01]  /*0b50*/  IMAD.U32 R188, RZ, RZ, UR4 ;  /* 0x00000004ffbc7e24 */ /* 0x000fe2000f8e00ff */
[----:B-1----:R-:W-:Y:S01]  /*0b60*/  LEA R196, P0, R82, UR8, 0x1 ;  /* 0x0000000852c47c11 */ /* 0x002fe2000f8008ff */
[----:B------:R-:W-:Y:S01]  /*0b70*/  IMAD R80, R9, 0x8, R120 ;  /* 0x0000000809507824 */ /* 0x000fe200078e0278 */
[----:B------:R-:W-:Y:S01]  /*0b80*/  ISETP.GE.U32.AND P1, PT, R0, 0x80, PT ;  /* 0x000000800000780c */ /* 0x000fe20003f26070 */
[----:B------:R-:W-:Y:S01]  /*0b90*/  IMAD R10, R7, 0x2, R188 ;  /* 0x00000002070a7824 */ /* 0x000fe200078e02bc */
[----:B------:R-:W-:Y:S01]  /*0ba0*/  LEA.HI.X R197, R82, UR9, R81, 0x1, P0 ;  /* 0x0000000952c57c11 */ /* 0x000fe200080f0c51 */
[----:B------:R-:W-:Y:S01]  /*0bb0*/  VIADD R7, R121, 0x4 ;  /* 0x0000000479077836 */ /* 0x000fe20000000000 */
[----:B------:R-:W-:Y:S01]  /*0bc0*/  LEA R194, P0, R85, UR8, 0x1 ;  /* 0x0000000855c27c11 */ /* 0x000fe2000f8008ff */
[----:B------:R-:W-:Y:S01]  /*0bd0*/  VIADD R84, R188, 0x4000 ;  /* 0x00004000bc547836 */ /* 0x000fe20000000000 */
[----:B------:R-:W-:Y:S01]  /*0be0*/  @!PT LDS RZ, [RZ] ;  /* 0x00000000fffff984 */ /* 0x000fe20000000800 */
[----:B------:R-:W-:Y:S01]  /*0bf0*/  @!PT LDS RZ, [RZ] ;  /* 0x00000000fffff984 */ /* 0x000fe20000000800 */
[----:B------:R-:W-:Y:S01]  /*0c00*/  @!PT LDS RZ, [RZ] ;  /* 0x00000000fffff984 */ /* 0x000fe20000000800 */
[----:B------:R1:W-:Y:S01]  /*0c10*/  LDGSTS.E.BYPASS.128 [R10], desc[UR6][R76.64], !PT ;  /* 0x000000004c0a7fae */ /* 0x0003e2000f981806 */
[----:B------:R-:W-:Y:S01]  /*0c20*/  IMAD R9, R121, R6, RZ ;  /* 0x0000000679097224 */ /* 0x000fe200078e02ff */
[----:B------:R-:W-:-:S02]  /*0c30*/  LOP3.LUT R7, R7, 0x7, R0, 0x78, !PT ;  /* 0x0000000707077812 */ /* 0x000fc400078e7800 */
[----:B------:R-:W-:Y:S01]  /*0c40*/  CS2R R82, SRZ ;  /* 0x0000000000527805 */ /* 0x000fe2000001ff00 */
[----:B------:R2:W-:Y:S01]  /*0c50*/  LDGSTS.E.BYPASS.128 [R10+0x200], desc[UR6][R78.64], !PT ;  /* 0x002000004e0a7fae */ /* 0x0005e2000f981806 */
[----:B------:R-:W-:Y:S01]  /*0c60*/  IMAD R6, R6, 0x4, R9 ;  /* 0x0000000406067824 */ /* 0x000fe200078e0209 */
[----:B------:R-:W-:Y:S01]  /*0c70*/  LEA.HI.X R195, R85, UR9, R86, 0x1, P0 ;  /* 0x0000000955c37c11 */ /* 0x000fe200080f0c56 */
[----:B------:R-:W-:Y:S02]  /*0c80*/  IMAD R120, R7, 0x8, R120 ;  /* 0x0000000807787824 */ /* 0x000fe400078e0278 */
[C---:B------:R-:W-:Y:S01]  /*0c90*/  IMAD R7, R5.reuse, 0x200, R80 ;  /* 0x0000020005077824 */ /* 0x040fe200078e0250 */
[----:B------:R-:W-:Y:S01]  /*0ca0*/  CS2R R80, SRZ ;  /* 0x0000000000507805 */ /* 0x000fe2000001ff00 */
[----:B------:R-:W-:Y:S01]  /*0cb0*/  IMAD R5, R5, 0x200, R120 ;  /* 0x0000020005057824 */ /* 0x000fe200078e0278 */
[----:B-1----:R-:W-:Y:S01]  /*0cc0*/  CS2R R76, SRZ ;  /* 0x00000000004c7805 */ /* 0x002fe2000001ff00 */
[----:B------:R-:W-:Y:S01]  /*0cd0*/  IMAD R89, R7, 0x2, R84 ;  /* 0x0000000207597824 */ /* 0x000fe200078e0254 */
[----:B------:R-:W-:-:S02]  /*0ce0*/  LOP3.LUT R7, R87, 0x38, RZ, 0xc0, !PT ;  /* 0x0000003857077812 */ /* 0x000fc400078ec0ff */
[----:B------:R-:W-:Y:S02]  /*0cf0*/  CS2R R84, SRZ ;  /* 0x0000000000547805 */ /* 0x000fe4000001ff00 */
[----:B--2---:R-:W-:Y:S01]  /*0d00*/  CS2R R78, SRZ ;  /* 0x00000000004e7805 */ /* 0x004fe2000001ff00 */
[----:B------:R1:W-:Y:S01]  /*0d10*/  LDGSTS.E.BYPASS.128 [R10+0x400], desc[UR6][R76.64], !PT ;  /* 0x004000004c0a7fae */ /* 0x0003e2000f981806 */
[----:B------:R-:W-:Y:S02]  /*0d20*/  IADD3 R88, P0, PT, R7, R9, RZ ;  /* 0x0000000907587210 */ /* 0x000fe40007f1e0ff */
[----:B------:R-:W-:Y:S02]  /*0d30*/  CS2R R86, SRZ ;  /* 0x0000000000567805 */ /* 0x000fe4000001ff00 */
[----:B------:R-:W-:Y:S01]  /*0d40*/  LEA R5, R5, 0x200, 0x1 ;  /* 0x0000020005057811 */ /* 0x000fe200078e08ff */
[----:B------:R-:W-:Y:S01]  /*0d50*/  LDGSTS.E.BYPASS.128 [R10+0x600], desc[UR6][R80.64], !PT ;  /* 0x00600000500a7fae */ /* 0x000fe2000f981806 */
[----:B------:R-:W-:-:S02]  /*0d60*/  LEA.HI.X.SX32 R9, R9, RZ, 0x1, P0 ;  /* 0x000000ff09097211 */ /* 0x000fc400000f0eff */
[----:B------:R-:W-:Y:S01]  /*0d70*/  ISETP.GE.U32.AND P0, PT, R0, 0x100, PT ;  /* 0x000001000000780c */ /* 0x000fe20003f06070 */
[----:B------:R-:W-:Y:S01]  /*0d80*/  LDGSTS.E.BYPASS.128 [R10+0x800], desc[UR6][R82.64], !PT ;  /* 0x00800000520a7fae */ /* 0x000fe2000f981806 */
[----:B------:R-:W-:Y:S01]  /*0d90*/  SHF.L.U64.HI R9, R88, 0x1, R9 ;  /* 0x0000000158097819 */ /* 0x000fe20000010209 */
[----:B------:R-:W-:Y:S01]  /*0da0*/  IMAD.IADD R5, R188, 0x1, R5 ;  /* 0x00000001bc057824 */ /* 0x000fe200078e0205 */
[----:B-1----:R-:W-:Y:S01]  /*0db0*/  IADD3 R76, P2, PT, R7, R6, RZ ;  /* 0x00000006074c7210 */ /* 0x002fe20007f5e0ff */
[----:B------:R1:W-:Y:S01]  /*0dc0*/  LDGSTS.E.BYPASS.128 [R10+0xa00], desc[UR6][R78.64], !PT ;  /* 0x00a000004e0a7fae */ /* 0x0003e2000f981806 */
[----:B------:R-:W-:Y:S02]  /*0dd0*/  IMAD.SHL.U32 R77, R88, 0x2, RZ ;  /* 0x00000002584d7824 */ /* 0x000fe400078e00ff */
[----:B------:R-:W-:Y:S01]  /*0de0*/  LEA.HI.X.SX32 R7, R6, RZ, 0x1, P2 ;  /* 0x000000ff06077211 */ /* 0x000fe200010f0eff */
[----:B------:R2:W-:Y:S01]  /*0df0*/  LDGSTS.E.BYPASS.128 [R10+0xc00], desc[UR6][R84.64], !PT ;  /* 0x00c00000540a7fae */ /* 0x0005e2000f981806 */
[----:B------:R-:W-:-:S02]  /*0e00*/  LOP3.LUT R6, R0, 0x7, RZ, 0xc0, !PT ;  /* 0x0000000700067812 */ /* 0x000fc400078ec0ff */
[C---:B------:R-:W-:Y:S01]  /*0e10*/  SHF.L.U64.HI R7, R76.reuse, 0x1, R7 ;  /* 0x000000014c077819 */ /* 0x040fe20000010207 */
[----:B------:R3:W-:Y:S01]  /*0e20*/  LDGSTS.E.BYPASS.128 [R10+0xe00], desc[UR6][R86.64], !PT ;  /* 0x00e00000560a7fae */ /* 0x0007e2000f981806 */
[----:B-1----:R-:W-:Y:S01]  /*0e30*/  IMAD.SHL.U32 R79, R76, 0x2, RZ ;  /* 0x000000024c4f7824 */ /* 0x002fe200078e00ff */
[C---:B------:R-:W-:Y:S02]  /*0e40*/  IADD3 R76, P4, PT, R194.reuse, R77, RZ ;  /* 0x0000004dc24c7210 */ /* 0x040fe40007f9e0ff */
[----:B------:R-:W0:Y:S02]  /*0e50*/  LDGDEPBAR ;  /* 0x00000000000079af */ /* 0x000e240000000000 */
[-C--:B--2---:R-:W-:Y:S02]  /*0e60*/  IADD3 R84, P3, PT, R79, R196.reuse, RZ ;  /* 0x000000c44f547210 */ /* 0x084fe40007f7e0ff */
[----:B------:R-:W-:Y:S02]  /*0e70*/  IADD3 R78, P5, PT, R194, R79, RZ ;  /* 0x0000004fc24e7210 */ /* 0x000fe40007fbe0ff */
[----:B---3--:R-:W-:Y:S01]  /*0e80*/  IADD3 R86, P2, PT, R77, R196, RZ ;  /* 0x000000c44d567210 */ /* 0x008fe20007f5e0ff */
[----:B------:R-:W-:-:S02]  /*0e90*/  IMAD.X R85, R7, 0x1, R197, P3 ;  /* 0x0000000107557824 */ /* 0x000fc400018e06c5 */
[----:B------:R-:W-:Y:S02]  /*0ea0*/  IMAD.X R77, R195, 0x1, R9, P4 ;  /* 0x00000001c34d7824 */ /* 0x000fe400020e0609 */
[----:B------:R-:W-:Y:S02]  /*0eb0*/  IMAD.X R87, R9, 0x1, R197, P2 ;  /* 0x0000000109577824 */ /* 0x000fe400010e06c5 */
[----:B------:R-:W-:-:S03]  /*0ec0*/  IMAD.X R79, R195, 0x1, R7, P5 ;  /* 0x00000001c34f7824 */ /* 0x000fc600028e0607 */
[----:B------:R1:W-:Y:S04]  /*0ed0*/  @!P0 LDGSTS.E.BYPASS.128 [R89], desc[UR6][R86.64] ;  /* 0x0000000056598fae */ /* 0x0003e8000b981806 */
[----:B------:R1:W-:Y:S01]  /*0ee0*/  @!P0 LDGSTS.E.BYPASS.128 [R5+0x4000], desc[UR6][R84.64] ;  /* 0x0400000054058fae */ /* 0x0003e2000b981806 */
[----:B------:R-:W-:-:S03]  /*0ef0*/  ISETP.GE.AND P0, PT, R11, 0x1, PT ;  /* 0x000000010b00780c */ /* 0x000fc60003f06270 */
[----:B------:R1:W-:Y:S04]  /*0f00*/  @!P1 LDGSTS.E.BYPASS.128 [R89+0x1000], desc[UR6][R76.64] ;  /* 0x010000004c599fae */ /* 0x0003e8000b981806 */
[----:B------:R1:W-:Y:S04]  /*0f10*/  @!P1 LDGSTS.E.BYPASS.128 [R5+0x5000], desc[UR6][R78.64] ;  /* 0x050000004e059fae */ /* 0x0003e8000b981806 */
[----:B------:R-:W0:Y:S01]  /*0f20*/  LDGDEPBAR ;  /* 0x00000000000079af */ /* 0x000e220000000000 */
[----:B------:R-:W-:-:S04]  /*0f30*/  DEPBAR.LE SB0, 0x1 ;  /* 0x000080400000791a */ /* 0x000fc80000000000 */
[----:B------:R-:W-:Y:S06]  /*0f40*/  BAR.SYNC.DEFER_BLOCKING 0x0 ;  /* 0x0000000000007b1d */ /* 0x000fec0000010000 */
[----:B-1----:R-:W-:Y:S05]  /*0f50*/  @!P0 BRA `(.L_x_14) ;  /* 0x0000000c00848947 */ /* 0x002fea0003800000 */
[----:B-----5:R-:W-:Y:S01]  /*0f60*/  PRMT R5, R12, 0xbb32, RZ ;  /* 0x0000bb320c057816 */ /* 0x020fe200000000ff */
[----:B------:R-:W-:Y:S01]  /*0f70*/  VIADD R11, R11, 0xffffffff ;  /* 0xffffffff0b0b7836 */ /* 0x000fe20000000000 */
[----:B------:R-:W-:Y:S02]  /*0f80*/  PRMT R7, R13, 0xbb32, RZ ;  /* 0x0000bb320d077816 */ /* 0x000fe400000000ff */
[----:B------:R-:W-:Y:S01]  /*0f90*/  PRMT R9, R14, 0xbb32, RZ ;  /* 0x0000bb320e097816 */ /* 0x000fe200000000ff */
[--C-:B------:R-:W-:Y:S01]  /*0fa0*/  IMAD R5, R5, 0x2, R188.reuse ;  /* 0x0000000205057824 */ /* 0x100fe200078e02bc */
[----:B------:R-:W-:Y:S01]  /*0fb0*/  PRMT R81, R15, 0xbb32, RZ ;  /* 0x0000bb320f517816 */ /* 0x000fe200000000ff */
[--C-:B------:R-:W-:Y:S01]  /*0fc0*/  IMAD R80, R7, 0x2, R188.reuse ;  /* 0x0000000207507824 */ /* 0x100fe200078e02bc */
[----:B------:R-:W-:Y:S01]  /*0fd0*/  ISETP.NE.AND P0, PT, R11, RZ, PT ;  /* 0x000000ff0b00720c */ /* 0x000fe20003f05270 */
[--C-:B------:R-:W-:Y:S01]  /*0fe0*/  IMAD R7, R9, 0x2, R188.reuse ;  /* 0x0000000209077824 */ /* 0x100fe200078e02bc */
[----:B------:R1:W-:Y:S01]  /*0ff0*/  STS.U16 [R5], R12 ;  /* 0x0000000c05007388 */ /* 0x0003e20000000400 */
[----:B------:R-:W-:-:S03]  /*1000*/  IMAD R82, R81, 0x2, R188 ;  /* 0x0000000251527824 */ /* 0x000fc600078e02bc */
[----:B------:R1:W-:Y:S04]  /*1010*/  STS.U16 [R80], R13 ;  /* 0x0000000d50007388 */ /* 0x0003e80000000400 */
[----:B------:R1:W-:Y:S04]  /*1020*/  STS.U16 [R7], R14 ;  /* 0x0000000e07007388 */ /* 0x0003e80000000400 */
[----:B------:R1:W-:Y:S01]  /*1030*/  STS.U16 [R82], R15 ;  /* 0x0000000f52007388 */ /* 0x0003e20000000400 */
[----:B------:R-:W-:Y:S05]  /*1040*/  @!P0 BRA `(.L_x_14) ;  /* 0x0000000c00488947 */ /* 0x000fea0003800000 */
[----:B-1----:R-:W-:Y:S02]  /*1050*/  PRMT R5, R16, 0xbb32, RZ ;  /* 0x0000bb3210057816 */ /* 0x002fe400000000ff */
[----:B------:R-:W-:Y:S02]  /*1060*/  PRMT R7, R17, 0xbb32, RZ ;  /* 0x0000bb3211077816 */ /* 0x000fe400000000ff */
[----:B------:R-:W-:Y:S01]  /*1070*/  PRMT R9, R18, 0xbb32, RZ ;  /* 0x0000bb3212097816 */ /* 0x000fe200000000ff */
[--C-:B------:R-:W-:Y:S01]  /*1080*/  IMAD R5, R5, 0x2, R188.reuse ;  /* 0x0000000205057824 */ /* 0x100fe200078e02bc */
[----:B------:R-:W-:Y:S01]  /*1090*/  PRMT R81, R19, 0xbb32, RZ ;  /* 0x0000bb3213517816 */ /* 0x000fe200000000ff */
[--C-:B------:R-:W-:Y:S01]  /*10a0*/  IMAD R80, R7, 0x2, R188.reuse ;  /* 0x0000000207507824 */ /* 0x100fe200078e02bc */
[----:B------:R-:W-:Y:S01]  /*10b0*/  VIMNMX.U32 R11, PT, PT, R11, 0xf, PT ;  /* 0x0000000f0b0b7848 */ /* 0x000fe20003fe0000 */
[--C-:B------:R-:W-:Y:S01]  /*10c0*/  IMAD R7, R9, 0x2, R188.reuse ;  /* 0x0000000209077824 */ /* 0x100fe200078e02bc */
[----:B------:R2:W-:Y:S01]  /*10d0*/  STS.U16 [R5], R16 ;  /* 0x0000001005007388 */ /* 0x0005e20000000400 */
[----:B------:R-:W-:-:S02]  /*10e0*/  IMAD R82, R81, 0x2, R188 ;  /* 0x0000000251527824 */ /* 0x000fc400078e02bc */
[----:B------:R-:W-:Y:S01]  /*10f0*/  VIADD R81, R11, 0x1 ;  /* 0x000000010b517836 */ /* 0x000fe20000000000 */
[----:B------:R2:W-:Y:S04]  /*1100*/  STS.U16 [R80], R17 ;  /* 0x0000001150007388 */ /* 0x0005e80000000400 */
[----:B------:R2:W-:Y:S01]  /*1110*/  STS.U16 [R7], R18 ;  /* 0x0000001207007388 */ /* 0x0005e20000000400 */
[----:B------:R-:W-:-:S03]  /*1120*/  ISETP.NE.AND P0, PT, R81, 0x2, PT ;  /* 0x000000025100780c */ /* 0x000fc60003f05270 */
[----:B------:R2:W-:Y:S10]  /*1130*/  STS.U16 [R82], R19 ;  /* 0x0000001352007388 */ /* 0x0005f40000000400 */
[----:B--2---:R-:W-:Y:S05]  /*1140*/  @!P0 BRA `(.L_x_14) ;  /* 0x0000000c00088947 */ /* 0x004fea0003800000 */
[----:B------:R-:W-:Y:S02]  /*1150*/  PRMT R5, R20, 0xbb32, RZ ;  /* 0x0000bb3214057816 */ /* 0x000fe400000000ff */
[----:B------:R-:W-:Y:S02]  /*1160*/  PRMT R7, R21, 0xbb32, RZ ;  /* 0x0000bb3215077816 */ /* 0x000fe400000000ff */
[----:B------:R-:W-:Y:S01]  /*1170*/  PRMT R9, R22, 0xbb32, RZ ;  /* 0x0000bb3216097816 */ /* 0x000fe200000000ff */
[--C-:B------:R-:W-:Y:S01]  /*1180*/  IMAD R5, R5, 0x2, R188.reuse ;  /* 0x0000000205057824 */ /* 0x100fe200078e02bc */
[----:B------:R-:W-:Y:S01]  /*1190*/  PRMT R11, R23, 0xbb32, RZ ;  /* 0x0000bb32170b7816 */ /* 0x000fe200000000ff */
[--C-:B------:R-:W-:Y:S01]  /*11a0*/  IMAD R80, R7, 0x2, R188.reuse ;  /* 0x0000000207507824 */ /* 0x100fe200078e02bc */
[----:B------:R-:W-:Y:S01]  /*11b0*/  ISETP.NE.AND P0, PT, R81, 0x3, PT ;  /* 0x000000035100780c */ /* 0x000fe20003f05270 */
[--C-:B------:R-:W-:Y:S01]  /*11c0*/  IMAD R7, R9, 0x2, R188.reuse ;  /* 0x0000000209077824 */ /* 0x100fe200078e02bc */
[----:B------:R2:W-:Y:S01]  /*11d0*/  STS.U16 [R5], R20 ;  /* 0x0000001405007388 */ /* 0x0005e20000000400 */
[----:B------:R-:W-:-:S03]  /*11e0*/  IMAD R82, R11, 0x2, R188 ;  /* 0x000000020b527824 */ /* 0x000fc600078e02bc */
[----:B------:R2:W-:Y:S04]  /*11f0*/  STS.U16 [R80], R21 ;  /* 0x0000001550007388 */ /* 0x0005e80000000400 */
[----:B------:R2:W-:Y:S04]  /*1200*/  STS.U16 [R7], R22 ;  /* 0x0000001607007388 */ /* 0x0005e80000000400 */
[----:B------:R2:W-:Y:S01]  /*1210*/  STS.U16 [R82], R23 ;  /* 0x0000001752007388 */ /* 0x0005e20000000400 */
[----:B------:R-:W-:Y:S05]  /*1220*/  @!P0 BRA `(.L_x_14) ;  /* 0x0000000800d08947 */ /* 0x000fea0003800000 */
[----:B--2---:R-:W-:Y:S02]  /*1230*/  PRMT R5, R24, 0xbb32, RZ ;  /* 0x0000bb3218057816 */ /* 0x004fe400000000ff */
        /* <DEDUP_REMOVED lines=13> */
[----:B---3--:R-:W-:Y:S02]  /*1310*/  PRMT R5, R28, 0xbb32, RZ ;  /* 0x0000bb321c057816 */ /* 0x008fe400000000ff */
        /* <DEDUP_REMOVED lines=13> */
[----:B----4-:R-:W-:Y:S02]  /*13f0*/  PRMT R5, R32, 0xbb32, RZ ;  /* 0x0000bb3220057816 */ /* 0x010fe400000000ff */
        /* <DEDUP_REMOVED lines=144> */
[--C-:B------:R-:W-:Y:S02]  /*1d00*/  IMAD R80, R7, 0x2, R188.reuse ;  /* 0x0000000207507824 */ /* 0x100fe400078e02bc */
[--C-:B------:R-:W-:Y:S01]  /*1d10*/  IMAD R7, R9, 0x2, R188.reuse ;  /* 0x0000000209077824 */ /* 0x100fe200078e02bc */
[----:B------:R1:W-:Y:S01]  /*1d20*/  STS.U16 [R5], R72 ;  /* 0x0000004805007388 */ /* 0x0003e20000000400 */
[----:B------:R-:W-:-:S03]  /*1d30*/  IMAD R82, R11, 0x2, R188 ;  /* 0x000000020b527824 */ /* 0x000fc600078e02bc */
[----:B------:R1:W-:Y:S04]  /*1d40*/  STS.U16 [R80], R73 ;  /* 0x0000004950007388 */ /* 0x0003e80000000400 */
[----:B------:R1:W-:Y:S04]  /*1d50*/  STS.U16 [R7], R74 ;  /* 0x0000004a07007388 */ /* 0x0003e80000000400 */
[----:B------:R1:W-:Y:S02]  /*1d60*/  STS.U16 [R82], R75 ;  /* 0x0000004b52007388 */ /* 0x0003e40000000400 */
.L_x_14:
[----:B------:R-:W-:Y:S05]  /*1d70*/  BSYNC.RECONVERGENT B0 ;  /* 0x0000000000007941 */ /* 0x000fea0003800200 */
.L_x_13:
[----:B------:R-:W-:Y:S01]  /*1d80*/  ISETP.GE.AND P0, PT, R2, 0x1, PT ;  /* 0x000000010200780c */ /* 0x000fe20003f06270 */
[----:B------:R-:W-:-:S04]  /*1d90*/  DEPBAR.LE SB0, 0x0 ;  /* 0x000080000000791a */ /* 0x000fc80000000000 */
        /* <DEDUP_REMOVED lines=12> */
[----:B-1234-:R-:W-:Y:S02]  /*1e60*/  CS2R R82, SRZ ;  /* 0x0000000000527805 */ /* 0x01efe4000001ff00 */
        /* <DEDUP_REMOVED lines=18> */
[----:B------:R-:W-:Y:S01]  /*1f90*/  CS2R R180, SRZ ;  /* 0x0000000000b47805 */ /* 0x000fe2000001ff00 */
[----:B------:R-:W-:Y:S06]  /*1fa0*/  BAR.SYNC.DEFER_BLOCKING 0x0 ;  /* 0x0000000000007b1d */ /* 0x000fec0000010000 */
[----:B------:R-:W-:Y:S05]  /*1fb0*/  @!P0 BRA `(.L_x_15) ;  /* 0x0000004000948947 */ /* 0x000fea0003800000 */
[----:B------:R-:W-:Y:S01]  /*1fc0*/  BSSY.RECONVERGENT B0, `(.L_x_16) ;  /* 0x0000066000007945 */ /* 0x000fe20003800200 */
[----:B------:R-:W-:Y:S01]  /*1fd0*/  CS2R R80, SRZ ;  /* 0x0000000000507805 */ /* 0x000fe2000001ff00 */
[----:B------:R-:W2:Y:S01]  /*1fe0*/  LDG.E R7, desc[UR6][R192.64+0x8] ;  /* 0x00000806c0077981 */ /* 0x000ea2000c1e1900 */
[----:B------:R-:W-:Y:S02]  /*1ff0*/  CS2R R82, SRZ ;  /* 0x0000000000527805 */ /* 0x000fe4000001ff00 */
[----:B------:R-:W-:Y:S02]  /*2000*/  CS2R R88, SRZ ;  /* 0x0000000000587805 */ /* 0x000fe4000001ff00 */
[----:B------:R-:W-:Y:S01]  /*2010*/  CS2R R90, SRZ ;  /* 0x00000000005a7805 */ /* 0x000fe2000001ff00 */
[----:B------:R-:W-:Y:S01]  /*2020*/  @!PT LDS RZ, [RZ] ;  /* 0x00000000fffff984 */ /* 0x000fe20000000800 */
[----:B------:R-:W-:Y:S01]  /*2030*/  @!PT LDS RZ, [RZ] ;  /* 0x00000000fffff984 */ /* 0x000fe20000000800 */
[----:B------:R-:W-:Y:S01]  /*2040*/  @!PT LDS RZ, [RZ] ;  /* 0x00000000fffff984 */ /* 0x000fe20000000800 */
[----:B------:R-:W-:Y:S01]  /*2050*/  LDGSTS.E.BYPASS.128 [R10+0x6000], desc[UR6][R80.64], !PT ;  /* 0x06000000500a7fae */ /* 0x000fe2000f981806 */
[----:B------:R-:W-:Y:S02]  /*2060*/  CS2R R92, SRZ ;  /* 0x00000000005c7805 */ /* 0x000fe4000001ff00 */
[----:B------:R-:W-:-:S02]  /*2070*/  CS2R R94, SRZ ;  /* 0x00000000005e7805 */ /* 0x000fc4000001ff00 */
[----:B------:R-:W-:Y:S01]  /*2080*/  CS2R R96, SRZ ;  /* 0x0000000000607805 */ /* 0x000fe2000001ff00 */
[----:B------:R2:W-:Y:S01]  /*2090*/  LDGSTS.E.BYPASS.128 [R10+0x6200], desc[UR6][R82.64], !PT ;  /* 0x06200000520a7fae */ /* 0x0005e2000f981806 */
[----:B------:R-:W-:-:S03]  /*20a0*/  CS2R R98, SRZ ;  /* 0x0000000000627805 */ /* 0x000fc6000001ff00 */
[----:B------:R1:W-:Y:S04]  /*20b0*/  LDGSTS.E.BYPASS.128 [R10+0x6400], desc[UR6][R88.64], !PT ;  /* 0x06400000580a7fae */ /* 0x0003e8000f981806 */
[----:B------:R1:W-:Y:S04]  /*20c0*/  LDGSTS.E.BYPASS.128 [R10+0x6600], desc[UR6][R90.64], !PT ;  /* 0x066000005a0a7fae */ /* 0x0003e8000f981806 */
[----:B------:R1:W-:Y:S04]  /*20d0*/  LDGSTS.E.BYPASS.128 [R10+0x6800], desc[UR6][R92.64], !PT ;  /* 0x068000005c0a7fae */ /* 0x0003e8000f981806 */
[----:B------:R1:W-:Y:S04]  /*20e0*/  LDGSTS.E.BYPASS.128 [R10+0x6a00], desc[UR6][R94.64], !PT ;  /* 0x06a000005e0a7fae */ /* 0x0003e8000f981806 */
[----:B------:R1:W-:Y:S04]  /*20f0*/  LDGSTS.E.BYPASS.128 [R10+0x6c00], desc[UR6][R96.64], !PT ;  /* 0x06c00000600a7fae */ /* 0x0003e8000f981806 */
[----:B------:R1:W-:Y:S04]  /*2100*/  LDGSTS.E.BYPASS.128 [R10+0x6e00], desc[UR6][R98.64], !PT ;  /* 0x06e00000620a7fae */ /* 0x0003e8000f981806 */
[----:B------:R-:W0:Y:S04]  /*2110*/  LDGDEPBAR ;  /* 0x00000000000079af */ /* 0x000e280000000000 */
[----:B------:R-:W2:Y:S04]  /*2120*/  LDG.E R81, desc[UR6][R192.64+0x4] ;  /* 0x00000406c0517981 */ /* 0x000ea8000c1e1900 */
[----:B------:R-:W3:Y:S01]  /*2130*/  LDG.E R80, desc[UR6][R192.64+0xc] ;  /* 0x00000c06c0507981 */ /* 0x000ee2000c1e1900 */
[----:B--2---:R-:W-:-:S05]  /*2140*/  IMAD.IADD R82, R7, 0x1, -R81 ;  /* 0x0000000107527824 */ /* 0x004fca00078e0a51 */
[----:B------:R-:W-:-:S04]  /*2150*/  SHF.R.S32.HI R5, RZ, 0x1f, R82 ;  /* 0x0000001fff057819 */ /* 0x000fc80000011452 */
[----:B------:R-:W-:-:S04]  /*2160*/  LEA.HI R5, R5, R82, RZ, 0x7 ;  /* 0x0000005205057211 */ /* 0x000fc800078f38ff */
[----:B------:R-:W-:-:S05]  /*2170*/  LOP3.LUT R9, R5, 0xffffff80, RZ, 0xc0, !PT ;  /* 0xffffff8005097812 */ /* 0x000fca00078ec0ff */
[----:B------:R-:W-:Y:S01]  /*2180*/  IMAD.IADD R9, R82, 0x1, -R9 ;  /* 0x0000000152097824 */ /* 0x000fe200078e0a09 */
[----:B------:R-:W-:-:S04]  /*2190*/  ISETP.GE.AND P1, PT, R0, R82, PT ;  /* 0x000000520000720c */ /* 0x000fc80003f26270 */
[----:B------:R-:W-:Y:S02]  /*21a0*/  ISETP.GE.U32.AND P0, PT, R0, R9, PT ;  /* 0x000000090000720c */ /* 0x000fe40003f06070 */
[----:B------:R-:W-:Y:S02]  /*21b0*/  SHF.R.S32.HI R9, RZ, 0x7, R5 ;  /* 0x00000007ff097819 */ /* 0x000fe40000011405 */
[----:B------:R-:W-:Y:S01]  /*21c0*/  LEA.HI.SX32 R5, R5, 0x1, 0x19 ;  /* 0x0000000105057811 */ /* 0x000fe200078fcaff */
[----:B---3--:R-:W-:-:S08]  /*21d0*/  IMAD.IADD R11, R80, 0x1, -R7 ;  /* 0x00000001500b7824 */ /* 0x008fd000078e0a07 */
[----:B------:R-:W-:Y:S02]  /*21e0*/  @P0 IMAD.MOV R5, RZ, RZ, R9 ;  /* 0x000000ffff050224 */ /* 0x000fe400078e0209 */
[----:B------:R-:W-:Y:S01]  /*21f0*/  IMAD.MOV.U32 R9, RZ, RZ, 0x40 ;  /* 0x00000040ff097424 */ /* 0x000fe200078e00ff */
[----:B-1----:R-:W-:Y:S06]  /*2200*/  @P1 BRA `(.L_x_17) ;  /* 0x0000000400041947 */ /* 0x002fec0003800000 */
[----:B------:R-:W1:Y:S01]  /*2210*/  LDCU.64 UR4, c[0x0][0x388] ;  /* 0x00007100ff0477ac */ /* 0x000e620008000a00 */
[----:B-----5:R-:W-:-:S04]  /*2220*/  IADD3 R12, P0, PT, R81, R0, RZ ;  /* 0x00000000510c7210 */ /* 0x020fc80007f1e0ff */
[----:B------:R-:W-:Y:S02]  /*2230*/  LEA.HI.X.SX32 R13, R81, RZ, 0x1, P0 ;  /* 0x000000ff510d7211 */ /* 0x000fe400000f0eff */
[----:B-1----:R-:W-:-:S04]  /*2240*/  LEA R80, P0, R12, UR4, 0x4 ;  /* 0x000000040c507c11 */ /* 0x002fc8000f8020ff */
[----:B------:R-:W-:-:S05]  /*2250*/  LEA.HI.X R81, R12, UR5, R13, 0x4, P0 ;  /* 0x000000050c517c11 */ /* 0x000fca00080f240d */
[----:B------:R1:W5:Y:S01]  /*2260*/  LDG.E.128 R12, desc[UR6][R80.64] ;  /* 0x00000006500c7981 */ /* 0x000362000c1e1d00 */
[----:B------:R-:W-:-:S05]  /*2270*/  VIADD R83, R0, 0x80 ;  /* 0x0000008000537836 */ /* 0x000fca0000000000 */
[----:B------:R-:W-:-:S13]  /*2280*/  ISETP.GE.AND P0, PT, R83, R82, PT ;  /* 0x000000525300720c */ /* 0x000fda0003f06270 */
[----:B-1----:R-:W-:Y:S05]  /*2290*/  @P0 BRA `(.L_x_17) ;  /* 0x0000000000e00947 */ /* 0x002fea0003800000 */
        /* <DEDUP_REMOVED lines=25> */
[----:B------:R-:W-:-:S04]  /*2430*/  LOP3.LUT R83, R0, 0x400, RZ, 0xfc, !PT ;  /* 0x0000040000537812 */ /* 0x000fc800078efcff */
        /* <DEDUP_REMOVED lines=26> */
[----:B------:R-:W-:-:S05]  /*25e0*/  VIADD R69, R0, 0x780 ;  /* 0x0000078000457836 */ /* 0x000fca0000000000 */
[----:B------:R-:W-:Y:S02]  /*25f0*/  ISETP.GE.AND P0, PT, R69, R82, PT ;  /* 0x000000524500720c */ /* 0x000fe40003f06270 */
[----:B------:R1:W5:Y:S11]  /*2600*/  LDG.E.128 R68, desc[UR6][R80.64+0x7000] ;  /* 0x0070000650447981 */ /* 0x000376000c1e1d00 */
[----:B------:R1:W5:Y:S02]  /*2610*/  @!P0 LDG.E.128 R72, desc[UR6][R80.64+0x7800] ;  /* 0x0078000650488981 */ /* 0x000364000c1e1d00 */
.L_x_17:
[----:B------:R-:W-:Y:S05]  /*2620*/  BSYNC.RECONVERGENT B0 ;  /* 0x0000000000007941 */ /* 0x000fea0003800200 */
.L_x_16:
[----:B------:R-:W2:Y:S01]  /*2630*/  S2R R83, SR_CgaCtaId ;  /* 0x0000000000537919 */ /* 0x000ea20000008800 */
[C---:B------:R-:W-:Y:S01]  /*2640*/  LOP3.LUT R6, R121.reuse, R6, RZ, 0x3c, !PT ;  /* 0x0000000679067212 */ /* 0x040fe200078e3cff */
[----:B------:R-:W-:Y:S01]  /*2650*/  IMAD.SHL.U32 R121, R121, 0x40, RZ ;  /* 0x0000004079797824 */ /* 0x000fe200078e00ff */
[----:B------:R-:W-:Y:S01]  /*2660*/  MOV R188, 0x400 ;  /* 0x0000040000bc7802 */ /* 0x000fe20000000f00 */
[----:B------:R-:W-:Y:S01]  /*2670*/  BSSY.RECONVERGENT B0, `(.L_x_18) ;  /* 0x0000168000007945 */ /* 0x000fe20003800200 */
[----:B-1----:R-:W-:Y:S01]  /*2680*/  SHF.R.U32.HI R80, RZ, 0x1, R0 ;  /* 0x00000001ff507819 */ /* 0x002fe20000011600 */
[----:B------:R-:W-:Y:S01]  /*2690*/  IMAD R82, R6, 0x8, R121 ;  /* 0x0000000806527824 */ /* 0x000fe200078e0279 */
[----:B------:R-:W-:Y:S01]  /*26a0*/  ISETP.GT.AND P0, PT, R2, 0x1, PT ;  /* 0x000000010200780c */ /* 0x000fe20003f04270 */
[C---:B------:R-:W-:Y:S01]  /*26b0*/  IMAD.SHL.U32 R6, R0.reuse, 0x10, RZ ;  /* 0x0000001000067824 */ /* 0x040fe200078e00ff */
[C---:B------:R-:W-:Y:S02]  /*26c0*/  LOP3.LUT R89, R0.reuse, 0x8, RZ, 0xc0, !PT ;  /* 0x0000000800597812 */ /* 0x040fe400078ec0ff */
[----:B------:R-:W-:-:S02]  /*26d0*/  ISETP.LT.U32.AND P1, PT, R0, 0x100, P0 ;  /* 0x000001000000780c */ /* 0x000fc40000721070 */
[----:B------:R-:W-:Y:S02]  /*26e0*/  LOP3.LUT R81, R6, 0x3e00, RZ, 0xc0, !PT ;  /* 0x00003e0006517812 */ /* 0x000fe400078ec0ff */
[----:B------:R-:W-:Y:S02]  /*26f0*/  ISETP.LT.U32.AND P0, PT, R0, 0x80, P0 ;  /* 0x000000800000780c */ /* 0x000fe40000701070 */
[----:B------:R-:W-:Y:S02]  /*2700*/  IADD3 R120, PT, PT, R120, 0x3100, R81 ;  /* 0x0000310078787810 */ /* 0x000fe40007ffe051 */
[----:B--2---:R-:W-:Y:S02]  /*2710*/  LEA R188, R83, R188, 0x18 ;  /* 0x000000bc53bc7211 */ /* 0x004fe400078ec0ff */
[----:B------:R-:W-:Y:S02]  /*2720*/  LOP3.LUT R83, R80, 0x8, RZ, 0xc0, !PT ;  /* 0x0000000850537812 */ /* 0x000fe400078ec0ff */
[----:B------:R-:W-:Y:S01]  /*2730*/  IADD3 R80, PT, PT, R81, 0x3000, R82 ;  /* 0x0000300051507810 */ /* 0x000fe20007ffe052 */
[----:B------:R-:W-:Y:S01]  /*2740*/  VIADD R143, R188, 0x4000 ;  /* 0x00004000bc8f7836 */ /* 0x000fe20000000000 */
[----:B------:R-:W-:-:S02]  /*2750*/  LOP3.LUT R82, R83, 0x27, R0, 0xf8, !PT ;  /* 0x0000002753527812 */ /* 0x000fc400078ef800 */
[----:B------:R-:W-:Y:S01]  /*2760*/  LOP3.LUT R141, R83, 0xf3c0, R8, 0xf8, !PT ;  /* 0x0000f3c0538d7812 */ /* 0x000fe200078ef808 */
[----:B------:R-:W-:Y:S02]  /*2770*/  IMAD R81, R80, 0x2, R143 ;  /* 0x0000000250517824 */ /* 0x000fe400078e028f */
[----:B------:R-:W-:Y:S02]  /*2780*/  IMAD R82, R82, 0x40, R89 ;  /* 0x0000004052527824 */ /* 0x000fe400078e0259 */
[--C-:B------:R-:W-:Y:S01]  /*2790*/  IMAD R83, R120, 0x2, R143.reuse ;  /* 0x0000000278537824 */ /* 0x100fe200078e028f */
[----:B------:R-:W-:Y:S01]  /*27a0*/  @!PT LDS RZ, [RZ] ;  /* 0x00000000fffff984 */ /* 0x000fe20000000800 */
[----:B------:R-:W-:Y:S01]  /*27b0*/  @!PT LDS RZ, [RZ] ;  /* 0x00000000fffff984 */ /* 0x000fe20000000800 */
[----:B------:R-:W-:Y:S01]  /*27c0*/  @!PT LDS RZ, [RZ] ;  /* 0x00000000fffff984 */ /* 0x000fe20000000800 */
[----:B------:R-:W-:Y:S01]  /*27d0*/  @P1 LDGSTS.E.BYPASS.128 [R81], desc[UR6][R86.64+0x80] ;  /* 0x0000008056511fae */ /* 0x000fe2000b981806 */
[----:B------:R-:W-:Y:S02]  /*27e0*/  IMAD R143, R82, 0x2, R143 ;  /* 0x00000002528f7824 */ /* 0x000fe400078e028f */
[----:B------:R-:W-:Y:S01]  /*27f0*/  IMAD R141, R141, 0x2, R188 ;  /* 0x000000028d8d7824 */ /* 0x000fe200078e02bc */
[----:B------:R-:W-:Y:S01]  /*2800*/  @P1 LDGSTS.E.BYPASS.128 [R83], desc[UR6][R84.64+0x80] ;  /* 0x0000008054531fae */ /* 0x000fe2000b981806 */
[C---:B------:R-:W-:Y:S01]  /*2810*/  VIADD R91, R143.reuse, 0x20 ;  /* 0x000000208f5b7836 */ /* 0x040fe20000000000 */
[--C-:B------:R-:W-:Y:S01]  /*2820*/  LOP3.LUT R88, R143, 0x70, R6.reuse, 0x78, !PT ;  /* 0x000000708f587812 */ /* 0x100fe200078e7806 */
[C---:B------:R-:W-:Y:S01]  /*2830*/  VIADD R89, R141.reuse, 0x20 ;  /* 0x000000208d597836 */ /* 0x040fe20000000000 */
[--C-:B------:R-:W-:Y:S01]  /*2840*/  LOP3.LUT R8, R141, 0x70, R6.reuse, 0x78, !PT ;  /* 0x000000708d087812 */ /* 0x100fe200078e7806 */
[----:B------:R1:W-:Y:S03]  /*2850*/  @P0 LDGSTS.E.BYPASS.128 [R81+0x1000], desc[UR6][R76.64+0x80] ;  /* 0x010000804c510fae */ /* 0x0003e6000b981806 */
[----:B------:R-:W-:Y:S01]  /*2860*/  LOP3.LUT R140, R89, 0x70, R6, 0x78, !PT ;  /* 0x00000070598c7812 */ /* 0x000fe200078e7806 */
[----:B------:R2:W-:Y:S01]  /*2870*/  @P0 LDGSTS.E.BYPASS.128 [R83+0x1000], desc[UR6][R78.64+0x80] ;  /* 0x010000804e530fae */ /* 0x0005e2000b981806 */
[----:B------:R-:W-:-:S03]  /*2880*/  ISETP.GE.AND P0, PT, R5, 0x1, PT ;  /* 0x000000010500780c */ /* 0x000fc60003f06270 */
[----:B------:R-:W-:Y:S04]  /*2890*/  LDSM.16.M88.4 R120, [R8] ;  /* 0x000000000878783b */ /* 0x000fe80000000200 */
[----:B------:R-:W3:Y:S01]  /*28a0*/  LDSM.16.M88.4 R160, [R88] ;  /* 0x0000000058a0783b */ /* 0x000ee20000000200 */
[----:B-1----:R-:W-:-:S03]  /*28b0*/  LOP3.LUT R76, R91, 0x70, R6, 0x78, !PT ;  /* 0x000000705b4c7812 */ /* 0x002fc600078e7806 */
[----:B------:R-:W1:Y:S04]  /*28c0*/  LDSM.16.M88.4 R100, [R88+0x800] ;  /* 0x000800005864783b */ /* 0x000e680000000200 */
[----:B------:R-:W4:Y:S04]  /*28d0*/  LDSM.16.M88.4 R84, [R8+0x1000] ;  /* 0x001000000854783b */ /* 0x000f280000000200 */
[----:B------:R-:W4:Y:S04]  /*28e0*/  LDSM.16.M88.4 R128, [R8+0x800] ;  /* 0x000800000880783b */ /* 0x000f280000000200 */
[----:B------:R-:W4:Y:S04]  /*28f0*/  LDSM.16.M88.4 R148, [R8+0x1800] ;  /* 0x001800000894783b */ /* 0x000f280000000200 */
[----:B------:R-:W-:Y:S04]  /*2900*/  LDSM.16.M88.4 R144, [R140] ;  /* 0x000000008c90783b */ /* 0x000fe80000000200 */
[----:B--2---:R-:W2:Y:S04]  /*2910*/  LDSM.16.M88.4 R80, [R76] ;  /* 0x000000004c50783b */ /* 0x004ea80000000200 */
[----:B------:R-:W2:Y:S04]  /*2920*/  LDSM.16.M88.4 R152, [R76+0x800] ;  /* 0x000800004c98783b */ /* 0x000ea80000000200 */
[----:B------:R-:W2:Y:S04]  /*2930*/  LDSM.16.M88.4 R132, [R140+0x1000] ;  /* 0x001000008c84783b */ /* 0x000ea80000000200 */
[----:B------:R-:W2:Y:S01]  /*2940*/  LDSM.16.M88.4 R136, [R140+0x800] ;  /* 0x000800008c88783b */ /* 0x000ea20000000200 */
[C---:B---3--:R-:W-:Y:S03]  /*2950*/  HMMA.16816.F32 R180, R120.reuse, R160, RZ ;  /* 0x000000a078b4723c */ /* 0x048fe600000018ff */
[----:B------:R3:W2:Y:S04]  /*2960*/  LDSM.16.M88.4 R76, [R140+0x1800] ;  /* 0x001800008c4c783b */ /* 0x0006a80000000200 */
[----:B------:R-:W0:Y:S01]  /*2970*/  LDGDEPBAR ;  /* 0x00000000000079af */ /* 0x000e220000000000 */
[C---:B------:R-:W-:Y:S08]  /*2980*/  HMMA.16816.F32 R184, R120.reuse, R162, RZ ;  /* 0x000000a278b8723c */ /* 0x040ff000000018ff */
[----:B-1----:R-:W-:Y:S08]  /*2990*/  HMMA.16816.F32 R116, R120, R100, RZ ;  /* 0x000000647874723c */ /* 0x002ff000000018ff */
[C---:B----4-:R-:W-:Y:S08]  /*29a0*/  HMMA.16816.F32 R104, R84.reuse, R160, RZ ;  /* 0x000000a05468723c */ /* 0x050ff000000018ff */
[C---:B------:R-:W-:Y:S08]  /*29b0*/  HMMA.16816.F32 R108, R84.reuse, R162, RZ ;  /* 0x000000a2546c723c */ /* 0x040ff000000018ff */
[----:B------:R-:W-:Y:S08]  /*29c0*/  HMMA.16816.F32 R112, R84, R100, RZ ;  /* 0x000000645470723c */ /* 0x000ff000000018ff */
[-C--:B------:R-:W-:Y:S08]  /*29d0*/  HMMA.16816.F32 R120, R120, R102.reuse, RZ ;  /* 0x000000667878723c */ /* 0x080ff000000018ff */
[----:B------:R-:W-:Y:S08]  /*29e0*/  HMMA.16816.F32 R84, R84, R102, RZ ;  /* 0x000000665454723c */ /* 0x000ff000000018ff */
[C---:B------:R-:W-:Y:S08]  /*29f0*/  HMMA.16816.F32 R88, R128.reuse, R160, RZ ;  /* 0x000000a08058723c */ /* 0x040ff000000018ff */
[C---:B------:R-:W-:Y:S08]  /*2a00*/  HMMA.16816.F32 R92, R128.reuse, R162, RZ ;  /* 0x000000a2805c723c */ /* 0x040ff000000018ff */
[----:B------:R-:W-:Y:S08]  /*2a10*/  HMMA.16816.F32 R96, R128, R100, RZ ;  /* 0x000000648060723c */ /* 0x000ff000000018ff */
[C---:B------:R-:W-:Y:S08]  /*2a20*/  HMMA.16816.F32 R124, R148.reuse, R160, RZ ;  /* 0x000000a0947c723c */ /* 0x040ff000000018ff */
[----:B------:R-:W-:Y:S08]  /*2a30*/  HMMA.16816.F32 R172, R148, R100, RZ ;  /* 0x0000006494ac723c */ /* 0x000ff000000018ff */
[----:B------:R-:W-:Y:S08]  /*2a40*/  HMMA.16816.F32 R128, R128, R102, RZ ;  /* 0x000000668080723c */ /* 0x000ff000000018ff */
[C---:B------:R-:W-:Y:S08]  /*2a50*/  HMMA.16816.F32 R160, R148.reuse, R162, RZ ;  /* 0x000000a294a0723c */ /* 0x040ff000000018ff */
[----:B------:R-:W-:Y:S01]  /*2a60*/  HMMA.16816.F32 R100, R148, R102, RZ ;  /* 0x000000669464723c */ /* 0x000fe200000018ff */
[----:B------:R-:W-:-:S02]  /*2a70*/  VIADD R149, R141, 0x40 ;  /* 0x000000408d957836 */ /* 0x000fc40000000000 */
[----:B------:R-:W-:Y:S02]  /*2a80*/  VIADD R151, R143, 0x40 ;  /* 0x000000408f977836 */ /* 0x000fe40000000000 */
[----:B------:R-:W-:Y:S01]  /*2a90*/  VIADD R141, R141, 0x60 ;  /* 0x000000608d8d7836 */ /* 0x000fe20000000000 */
[--C-:B------:R-:W-:Y:S01]  /*2aa0*/  LOP3.LUT R8, R149, 0x70, R6.reuse, 0x78, !PT ;  /* 0x0000007095087812 */ /* 0x100fe200078e7806 */
[----:B------:R-:W-:Y:S01]  /*2ab0*/  VIADD R143, R143, 0x60 ;  /* 0x000000608f8f7836 */ /* 0x000fe20000000000 */
[--C-:B---3--:R-:W-:Y:S01]  /*2ac0*/  LOP3.LUT R140, R151, 0x70, R6.reuse, 0x78, !PT ;  /* 0x00000070978c7812 */ /* 0x108fe200078e7806 */
[----:B--2---:R-:W-:Y:S01]  /*2ad0*/  HMMA.16816.F32 R180, R144, R80, R180 ;  /* 0x0000005090b4723c */ /* 0x004fe200000018b4 */
[--C-:B------:R-:W-:Y:S01]  /*2ae0*/  LOP3.LUT R198, R141, 0x70, R6.reuse, 0x78, !PT ;  /* 0x000000708dc67812 */ /* 0x100fe200078e7806 */
[----:B------:R-:W-:Y:S01]  /*2af0*/  LDSM.16.M88.4 R176, [R8] ;  /* 0x0000000008b0783b */ /* 0x000fe20000000200 */
[----:B------:R-:W-:-:S03]  /*2b00*/  LOP3.LUT R6, R143, 0x70, R6, 0x78, !PT ;  /* 0x000000708f067812 */ /* 0x000fc600078e7806 */
[----:B------:R-:W-:Y:S02]  /*2b10*/  LDSM.16.M88.4 R168, [R8+0x800] ;  /* 0x0008000008a8783b */ /* 0x000fe40000000200 */
[C---:B------:R-:W-:Y:S02]  /*2b20*/  HMMA.16816.F32 R184, R144.reuse, R82, R184 ;  /* 0x0000005290b8723c */ /* 0x040fe400000018b8 */
[----:B------:R-:W-:Y:S04]  /*2b30*/  LDSM.16.M88.4 R164, [R8+0x1000] ;  /* 0x0010000008a4783b */ /* 0x000fe80000000200 */
[----:B------:R-:W-:Y:S02]  /*2b40*/  LDSM.16.M88.4 R148, [R8+0x1800] ;  /* 0x001800000894783b */ /* 0x000fe40000000200 */
[----:B------:R-:W-:Y:S02]  /*2b50*/  HMMA.16816.F32 R116, R144, R152, R116 ;  /* 0x000000989074723c */ /* 0x000fe40000001874 */
[----:B------:R-:W-:Y:S06]  /*2b60*/  LDSM.16.M88.4 R156, [R6+0x800] ;  /* 0x00080000069c783b */ /* 0x000fec0000000200 */
[C---:B------:R-:W-:Y:S08]  /*2b70*/  HMMA.16816.F32 R104, R132.reuse, R80, R104 ;  /* 0x000000508468723c */ /* 0x040ff00000001868 */
[C---:B------:R-:W-:Y:S08]  /*2b80*/  HMMA.16816.F32 R108, R132.reuse, R82, R108 ;  /* 0x00000052846c723c */ /* 0x040ff0000000186c */
[----:B------:R-:W-:Y:S08]  /*2b90*/  HMMA.16816.F32 R112, R132, R152, R112 ;  /* 0x000000988470723c */ /* 0x000ff00000001870 */
[-C--:B------:R-:W-:Y:S01]  /*2ba0*/  HMMA.16816.F32 R144, R144, R154.reuse, R120 ;  /* 0x0000009a9090723c */ /* 0x080fe20000001878 */
[----:B------:R-:W1:Y:S07]  /*2bb0*/  LDSM.16.M88.4 R120, [R140] ;  /* 0x000000008c78783b */ /* 0x000e6e0000000200 */
[----:B------:R-:W-:Y:S01]  /*2bc0*/  HMMA.16816.F32 R132, R132, R154, R84 ;  /* 0x0000009a8484723c */ /* 0x000fe20000001854 */
[----:B------:R-:W2:Y:S04]  /*2bd0*/  LDSM.16.M88.4 R84, [R140+0x800] ;  /* 0x000800008c54783b */ /* 0x000ea80000000200 */
[----:B------:R-:W-:Y:S03]  /*2be0*/  LDSM.16.M88.4 R140, [R6] ;  /* 0x00000000068c783b */ /* 0x000fe60000000200 */
[C---:B------:R-:W-:Y:S08]  /*2bf0*/  HMMA.16816.F32 R88, R136.reuse, R80, R88 ;  /* 0x000000508858723c */ /* 0x040ff00000001858 */
[C---:B------:R-:W-:Y:S08]  /*2c00*/  HMMA.16816.F32 R92, R136.reuse, R82, R92 ;  /* 0x00000052885c723c */ /* 0x040ff0000000185c */
[C---:B------:R-:W-:Y:S08]  /*2c10*/  HMMA.16816.F32 R96, R136.reuse, R152, R96 ;  /* 0x000000988860723c */ /* 0x040ff00000001860 */
[----:B------:R-:W-:Y:S01]  /*2c20*/  HMMA.16816.F32 R136, R136, R154, R128 ;  /* 0x0000009a8888723c */ /* 0x000fe20000001880 */
[----:B------:R-:W-:Y:S07]  /*2c30*/  LDSM.16.M88.4 R128, [R198+0x1000] ;  /* 0x00100000c680783b */ /* 0x000fee0000000200 */
[C---:B------:R-:W-:Y:S08]  /*2c40*/  HMMA.16816.F32 R172, R76.reuse, R152, R172 ;  /* 0x000000984cac723c */ /* 0x040ff000000018ac */
[C---:B------:R-:W-:Y:S08]  /*2c50*/  HMMA.16816.F32 R124, R76.reuse, R80, R124 ;  /* 0x000000504c7c723c */ /* 0x040ff0000000187c */
[C---:B------:R-:W-:Y:S01]  /*2c60*/  HMMA.16816.F32 R160, R76.reuse, R82, R160 ;  /* 0x000000524ca0723c */ /* 0x040fe200000018a0 */
[----:B------:R-:W3:Y:S07]  /*2c70*/  LDSM.16.M88.4 R80, [R198] ;  /* 0x00000000c650783b */ /* 0x000eee0000000200 */
[----:B------:R-:W-:Y:S01]  /*2c80*/  HMMA.16816.F32 R152, R76, R154, R100 ;  /* 0x0000009a4c98723c */ /* 0x000fe20000001864 */
[----:B------:R-:W4:Y:S04]  /*2c90*/  LDSM.16.M88.4 R100, [R198+0x800] ;  /* 0x00080000c664783b */ /* 0x000f280000000200 */
[----:B------:R-:W4:Y:S01]  /*2ca0*/  LDSM.16.M88.4 R76, [R198+0x1800] ;  /* 0x00180000c64c783b */ /* 0x000f220000000200 */
[----:B------:R-:W-:-:S04]  /*2cb0*/  DEPBAR.LE SB0, 0x1 ;  /* 0x000080400000791a */ /* 0x000fc80000000000 */
[C---:B-1----:R-:W-:Y:S08]  /*2cc0*/  HMMA.16816.F32 R180, R176.reuse, R120, R180 ;  /* 0x00000078b0b4723c */ /* 0x042ff000000018b4 */
[C---:B------:R-:W-:Y:S08]  /*2cd0*/  HMMA.16816.F32 R184, R176.reuse, R122, R184 ;  /* 0x0000007ab0b8723c */ /* 0x040ff000000018b8 */
[----:B--2---:R-:W-:Y:S08]  /*2ce0*/  HMMA.16816.F32 R116, R176, R84, R116 ;  /* 0x00000054b074723c */ /* 0x004ff00000001874 */
[C---:B------:R-:W-:Y:S08]  /*2cf0*/  HMMA.16816.F32 R88, R168.reuse, R120, R88 ;  /* 0x00000078a858723c */ /* 0x040ff00000001858 */
[C---:B------:R-:W-:Y:S08]  /*2d00*/  HMMA.16816.F32 R92, R168.reuse, R122, R92 ;  /* 0x0000007aa85c723c */ /* 0x040ff0000000185c */
[----:B------:R-:W-:Y:S08]  /*2d10*/  HMMA.16816.F32 R96, R168, R84, R96 ;  /* 0x00000054a860723c */ /* 0x000ff00000001860 */
[C---:B------:R-:W-:Y:S08]  /*2d20*/  HMMA.16816.F32 R104, R164.reuse, R120, R104 ;  /* 0x00000078a468723c */ /* 0x040ff00000001868 */
[C---:B------:R-:W-:Y:S08]  /*2d30*/  HMMA.16816.F32 R108, R164.reuse, R122, R108 ;  /* 0x0000007aa46c723c */ /* 0x040ff0000000186c */
[----:B------:R-:W-:Y:S08]  /*2d40*/  HMMA.16816.F32 R112, R164, R84, R112 ;  /* 0x00000054a470723c */ /* 0x000ff00000001870 */
[-C--:B------:R-:W-:Y:S08]  /*2d50*/  HMMA.16816.F32 R144, R176, R86.reuse, R144 ;  /* 0x00000056b090723c */ /* 0x080ff00000001890 */
[-C--:B------:R-:W-:Y:S08]  /*2d60*/  HMMA.16816.F32 R136, R168, R86.reuse, R136 ;  /* 0x00000056a888723c */ /* 0x080ff00000001888 */
[----:B------:R-:W-:Y:S08]  /*2d70*/  HMMA.16816.F32 R132, R164, R86, R132 ;  /* 0x00000056a484723c */ /* 0x000ff00000001884 */
[C---:B------:R-:W-:Y:S08]  /*2d80*/  HMMA.16816.F32 R124, R148.reuse, R120, R124 ;  /* 0x00000078947c723c */ /* 0x040ff0000000187c */
[C---:B------:R-:W-:Y:S08]  /*2d90*/  HMMA.16816.F32 R172, R148.reuse, R84, R172 ;  /* 0x0000005494ac723c */ /* 0x040ff000000018ac */
[C---:B------:R-:W-:Y:S08]  /*2da0*/  HMMA.16816.F32 R120, R148.reuse, R122, R160 ;  /* 0x0000007a9478723c */ /* 0x040ff000000018a0 */
[----:B------:R-:W-:Y:S08]  /*2db0*/  HMMA.16816.F32 R84, R148, R86, R152 ;  /* 0x000000569454723c */ /* 0x000ff00000001898 */
[C---:B---3--:R-:W-:Y:S08]  /*2dc0*/  HMMA.16816.F32 R180, R80.reuse, R140, R180 ;  /* 0x0000008c50b4723c */ /* 0x048ff000000018b4 */
[C---:B------:R-:W-:Y:S08]  /*2dd0*/  HMMA.16816.F32 R184, R80.reuse, R142, R184 ;  /* 0x0000008e50b8723c */ /* 0x040ff000000018b8 */
[----:B------:R-:W-:Y:S08]  /*2de0*/  HMMA.16816.F32 R116, R80, R156, R116 ;  /* 0x0000009c5074723c */ /* 0x000ff00000001874 */
[C---:B----4-:R-:W-:Y:S08]  /*2df0*/  HMMA.16816.F32 R88, R100.reuse, R140, R88 ;  /* 0x0000008c6458723c */ /* 0x050ff00000001858 */
        /* <DEDUP_REMOVED lines=11> */
[----:B------:R-:W-:Y:S01]  /*2eb0*/  HMMA.16816.F32 R156, R76, R158, R84 ;  /* 0x0000009e4c9c723c */ /* 0x000fe20000001854 */
[----:B------:R-:W-:Y:S06]  /*2ec0*/  BAR.SYNC.DEFER_BLOCKING 0x0 ;  /* 0x0000000000007b1d */ /* 0x000fec0000010000 */
[----:B------:R-:W-:-:S13]  /*2ed0*/  @!P0 BRA `(.L_x_19) ;  /* 0x0000000c00848947 */ /* 0x000fda0003800000 */
        /* <DEDUP_REMOVED lines=9> */
[----:B------:R1:W-:Y:S01]  /*2f70*/  STS.U16 [R77+0x6000], R12 ;  /* 0x0060000c4d007388 */ /* 0x0003e20000000400 */
[----:B------:R-:W-:-:S03]  /*2f80*/  IMAD R8, R87, 0x2, R188 ;  /* 0x0000000257087824 */ /* 0x000fc600078e02bc */
[----:B------:R1:W-:Y:S04]  /*2f90*/  STS.U16 [R6+0x6000], R13 ;  /* 0x0060000d06007388 */ /* 0x0003e80000000400 */
[----:B------:R1:W-:Y:S04]  /*2fa0*/  STS.U16 [R85+0x6000], R14 ;  /* 0x0060000e55007388 */ /* 0x0003e80000000400 */
[----:B------:R1:W-:Y:S01]  /*2fb0*/  STS.U16 [R8+0x6000], R15 ;  /* 0x0060000f08007388 */ /* 0x0003e20000000400 */
        /* <DEDUP_REMOVED lines=9> */
[----:B------:R2:W-:Y:S01]  /*3050*/  STS.U16 [R77+0x6000], R16 ;  /* 0x006000104d007388 */ /* 0x0005e20000000400 */
[----:B------:R-:W-:-:S02]  /*3060*/  IMAD R8, R87, 0x2, R188 ;  /* 0x0000000257087824 */ /* 0x000fc400078e02bc */
[----:B------:R-:W-:Y:S01]  /*3070*/  VIADD R5, R5, 0x1 ;  /* 0x0000000105057836 */ /* 0x000fe20000000000 */
[----:B------:R2:W-:Y:S04]  /*3080*/  STS.U16 [R6+0x6000], R17 ;  /* 0x0060001106007388 */ /* 0x0005e80000000400 */
[----:B------:R2:W-:Y:S01]  /*3090*/  STS.U16 [R85+0x6000], R18 ;  /* 0x0060001255007388 */ /* 0x0005e20000000400 */
[----:B------:R-:W-:-:S03]  /*30a0*/  ISETP.NE.AND P0, PT, R5, 0x2, PT ;  /* 0x000000020500780c */ /* 0x000fc60003f05270 */
[----:B------:R2:W-:Y:S10]  /*30b0*/  STS.U16 [R8+0x6000], R19 ;  /* 0x0060001308007388 */ /* 0x0005f40000000400 */
        /* <DEDUP_REMOVED lines=9> */
[----:B------:R2:W-:Y:S01]  /*3150*/  STS.U16 [R77+0x6000], R20 ;  /* 0x006000144d007388 */ /* 0x0005e20000000400 */
[----:B------:R-:W-:-:S03]  /*3160*/  IMAD R8, R87, 0x2, R188 ;  /* 0x0000000257087824 */ /* 0x000fc600078e02bc */
[----:B------:R2:W-:Y:S04]  /*3170*/  STS.U16 [R6+0x6000], R21 ;  /* 0x0060001506007388 */ /* 0x0005e80000000400 */
[----:B------:R2:W-:Y:S04]  /*3180*/  STS.U16 [R85+0x6000], R22 ;  /* 0x0060001655007388 */ /* 0x0005e80000000400 */
[----:B------:R2:W-:Y:S01]  /*3190*/  STS.U16 [R8+0x6000], R23 ;  /* 0x0060001708007388 */ /* 0x0005e20000000400 */
        /* <DEDUP_REMOVED lines=169> */
[----:B------:R-:W-:Y:S02]  /*3c30*/  PRMT R5, R72, 0xbb32, RZ ;  /* 0x0000bb3248057816 */ /* 0x000fe400000000ff */
[----:B-1----:R-:W-:Y:S02]  /*3c40*/  PRMT R77, R73, 0xbb32, RZ ;  /* 0x0000bb32494d7816 */ /* 0x002fe400000000ff */
[----:B------:R-:W-:Y:S01]  /*3c50*/  PRMT R79, R74, 0xbb32, RZ ;  /* 0x0000bb324a4f7816 */ /* 0x000fe200000000ff */
[--C-:B------:R-:W-:Y:S01]  /*3c60*/  IMAD R5, R5, 0x2, R188.reuse ;  /* 0x0000000205057824 */ /* 0x100fe200078e02bc */
[----:B------:R-:W-:Y:S01]  /*3c70*/  PRMT R85, R75, 0xbb32, RZ ;  /* 0x0000bb324b557816 */ /* 0x000fe200000000ff */
[--C-:B------:R-:W-:Y:S02]  /*3c80*/  IMAD R6, R77, 0x2, R188.reuse ;  /* 0x000000024d067824 */ /* 0x100fe400078e02bc */
[--C-:B------:R-:W-:Y:S01]  /*3c90*/  IMAD R79, R79, 0x2, R188.reuse ;  /* 0x000000024f4f7824 */ /* 0x100fe200078e02bc */
[----:B------:R1:W-:Y:S01]  /*3ca0*/  STS.U16 [R5+0x6000], R72 ;  /* 0x0060004805007388 */ /* 0x0003e20000000400 */
[----:B------:R-:W-:-:S03]  /*3cb0*/  IMAD R8, R85, 0x2, R188 ;  /* 0x0000000255087824 */ /* 0x000fc600078e02bc */
[----:B------:R1:W-:Y:S04]  /*3cc0*/  STS.U16 [R6+0x6000], R73 ;  /* 0x0060004906007388 */ /* 0x0003e80000000400 */
[----:B------:R1:W-:Y:S04]  /*3cd0*/  STS.U16 [R79+0x6000], R74 ;  /* 0x0060004a4f007388 */ /* 0x0003e80000000400 */
[----:B------:R1:W-:Y:S02]  /*3ce0*/  STS.U16 [R8+0x6000], R75 ;  /* 0x0060004b08007388 */ /* 0x0003e40000000400 */
.L_x_19:
[----:B------:R-:W-:Y:S05]  /*3cf0*/  BSYNC.RECONVERGENT B0 ;  /* 0x0000000000007941 */ /* 0x000fea0003800200 */
.L_x_18:
[----:B-1234-:R-:W-:Y:S01]  /*3d00*/  IADD3 R8, PT, PT, -R3, 0x1, -R4 ;  /* 0x0000000103087810 */ /* 0x01efe20007ffe904 */
[----:B------:R-:W-:-:S04]  /*3d10*/  DEPBAR.LE SB0, 0x0 ;  /* 0x000080000000791a */ /* 0x000fc80000000000 */
[----:B------:R-:W-:Y:S01]  /*3d20*/  BAR.SYNC.DEFER_BLOCKING 0x0 ;  /* 0x0000000000007b1d */ /* 0x000fe20000010000 */
[----:B------:R-:W-:-:S13]  /*3d30*/  ISETP.NE.AND P0, PT, R8, 0x1, PT ;  /* 0x000000010800780c */ /* 0x000fda0003f05270 */
[----:B------:R-:W-:Y:S05]  /*3d40*/  @!P0 BRA `(.L_x_15) ;  /* 0x0000002400308947 */ /* 0x000fea0003800000 */
[----:B------:R-:W-:Y:S01]  /*3d50*/  IMAD.MOV.U32 R136, RZ, RZ, RZ ;  /* 0x000000ffff887224 */ /* 0x000fe200078e00ff */
[----:B------:R-:W1:Y:S01]  /*3d60*/  LDCU.64 UR4, c[0x0][0x388] ;  /* 0x00007100ff0477ac */ /* 0x000e620008000a00 */
[----:B------:R-:W-:-:S07]  /*3d70*/  IMAD.MOV.U32 R3, RZ, RZ, 0x1 ;  /* 0x00000001ff037424 */ /* 0x000fce00078e00ff */
.L_x_24:
[----:B------:R-:W-:Y:S01]  /*3d80*/  VIADD R4, R136, 0x1 ;  /* 0x0000000188047836 */ /* 0x000fe20000000000 */
[----:B-1234-:R-:W-:Y:S02]  /*3d90*/  CS2R R76, SRZ ;  /* 0x00000000004c7805 */ /* 0x01efe4000001ff00 */
[----:B------:R-:W-:Y:S02]  /*3da0*/  CS2R R78, SRZ ;  /* 0x00000000004e7805 */ /* 0x000fe4000001ff00 */
[----:B------:R-:W-:Y:S02]  /*3db0*/  CS2R R84, SRZ ;  /* 0x0000000000547805 */ /* 0x000fe4000001ff00 */
[----:B------:R-:W-:Y:S02]  /*3dc0*/  CS2R R86, SRZ ;  /* 0x0000000000567805 */ /* 0x000fe4000001ff00 */
[----:B------:R-:W-:Y:S02]  /*3dd0*/  LOP3.LUT R5, R4, 0x1, RZ, 0xc, !PT ;  /* 0x0000000104057812 */ /* 0x000fe400078e0cff */
[----:B------:R-:W-:-:S02]  /*3de0*/  CS2R R120, SRZ ;  /* 0x0000000000787805 */ /* 0x000fc4000001ff00 */
[----:B------:R-:W-:Y:S02]  /*3df0*/  CS2R R122, SRZ ;  /* 0x00000000007a7805 */ /* 0x000fe4000001ff00 */
[----:B------:R-:W-:Y:S02]  /*3e00*/  CS2R R132, SRZ ;  /* 0x0000000000847805 */ /* 0x000fe4000001ff00 */
[----:B------:R-:W-:Y:S01]  /*3e10*/  CS2R R134, SRZ ;  /* 0x0000000000867805 */ /* 0x000fe2000001ff00 */
[----:B------:R-:W-:-:S05]  /*3e20*/  IMAD R137, R5, 0x6000, R10 ;  /* 0x0000600005897824 */ /* 0x000fca00078e020a */
[----:B------:R-:W-:Y:S01]  /*3e30*/  @!PT LDS RZ, [RZ] ;  /* 0x00000000fffff984 */ /* 0x000fe20000000800 */
[----:B------:R-:W-:Y:S01]  /*3e40*/  @!PT LDS RZ, [RZ] ;  /* 0x00000000fffff984 */ /* 0x000fe20000000800 */
[----:B------:R-:W-:Y:S01]  /*3e50*/  @!PT LDS RZ, [RZ] ;  /* 0x00000000fffff984 */ /* 0x000fe20000000800 */
[----:B------:R2:W-:Y:S04]  /*3e60*/  LDGSTS.E.BYPASS.128 [R137], desc[UR6][R76.64], !PT ;  /* 0x000000004c897fae */ /* 0x0005e8000f981806 */
[----:B------:R3:W-:Y:S04]  /*3e70*/  LDGSTS.E.BYPASS.128 [R137+0x200], desc[UR6][R78.64], !PT ;  /* 0x002000004e897fae */ /* 0x0007e8000f981806 */
[----:B------:R4:W-:Y:S01]  /*3e80*/  LDGSTS.E.BYPASS.128 [R137+0x400], desc[UR6][R84.64], !PT ;  /* 0x0040000054897fae */ /* 0x0009e2000f981806 */
[----:B--2---:R-:W-:Y:S01]  /*3e90*/  IMAD.WIDE.U32 R76, R3, 0x4, R192 ;  /* 0x00000004034c7825 */ /* 0x004fe200078e00c0 */
[----:B------:R-:W-:-:S02]  /*3ea0*/  ISETP.GE.AND P3, PT, R0, R11, PT ;  /* 0x0000000b0000720c */ /* 0x000fc40003f66270 */
[----:B------:R2:W-:Y:S01]  /*3eb0*/  LDGSTS.E.BYPASS.128 [R137+0x600], desc[UR6][R86.64], !PT ;  /* 0x0060000056897fae */ /* 0x0005e2000f981806 */
[----:B---3--:R-:W-:-:S03]  /*3ec0*/  IMAD.MOV.U32 R79, RZ, RZ, R7 ;  /* 0x000000ffff4f7224 */ /* 0x008fc600078e0007 */
[----:B------:R-:W3:Y:S04]  /*3ed0*/  LDG.E R7, desc[UR6][R76.64+0x8] ;  /* 0x000008064c077981 */ /* 0x000ee8000c1e1900 */
[----:B------:R2:W-:Y:S04]  /*3ee0*/  LDGSTS.E.BYPASS.128 [R137+0x800], desc[UR6][R120.64], !PT ;  /* 0x0080000078897fae */ /* 0x0005e8000f981806 */
[----:B------:R2:W-:Y:S04]  /*3ef0*/  LDGSTS.E.BYPASS.128 [R137+0xa00], desc[UR6][R122.64], !PT ;  /* 0x00a000007a897fae */ /* 0x0005e8000f981806 */
[----:B------:R2:W-:Y:S04]  /*3f00*/  LDGSTS.E.BYPASS.128 [R137+0xc00], desc[UR6][R132.64], !PT ;  /* 0x00c0000084897fae */ /* 0x0005e8000f981806 */
[----:B------:R2:W-:Y:S04]  /*3f10*/  LDGSTS.E.BYPASS.128 [R137+0xe00], desc[UR6][R134.64], !PT ;  /* 0x00e0000086897fae */ /* 0x0005e8000f981806 */
[----:B------:R-:W0:Y:S04]  /*3f20*/  LDGDEPBAR ;  /* 0x00000000000079af */ /* 0x000e280000000000 */
[----:B------:R-:W3:Y:S01]  /*3f30*/  LDG.E R6, desc[UR6][R76.64+0xc] ;  /* 0x00000c064c067981 */ /* 0x000ee2000c1e1900 */
[----:B------:R-:W-:-:S04]  /*3f40*/  SHF.R.S32.HI R78, RZ, 0x1f, R11 ;  /* 0x0000001fff4e7819 */ /* 0x000fc8000001140b */
[----:B------:R-:W-:-:S04]  /*3f50*/  LEA.HI R78, R78, R11, RZ, 0x7 ;  /* 0x0000000b4e4e7211 */ /* 0x000fc800078f38ff */
[----:B----4-:R-:W-:-:S05]  /*3f60*/  LOP3.LUT R84, R78, 0xffffff80, RZ, 0xc0, !PT ;  /* 0xffffff804e547812 */ /* 0x010fca00078ec0ff */
[----:B------:R-:W-:-:S05]  /*3f70*/  IMAD.IADD R5, R11, 0x1, -R84 ;  /* 0x000000010b057824 */ /* 0x000fca00078e0a54 */
[----:B------:R-:W-:Y:S02]  /*3f80*/  ISETP.GE.U32.AND P0, PT, R0, R5, PT ;  /* 0x000000050000720c */ /* 0x000fe40003f06070 */
[----:B------:R-:W-:Y:S01]  /*3f90*/  LOP3.LUT R5, R4, 0x1, RZ, 0xc0, !PT ;  /* 0x0000000104057812 */ /* 0x000fe200078ec0ff */
[----:B------:R-:W-:Y:S01]  /*3fa0*/  VIADD R8, R8, 0x1 ;  /* 0x0000000108087836 */ /* 0x000fe20000000000 */
[----:B------:R-:W-:Y:S01]  /*3fb0*/  SHF.R.S32.HI R0, RZ, 0x7, R78 ;  /* 0x00000007ff007819 */ /* 0x000fe2000001144e */
[----:B------:R-:W-:Y:S01]  /*3fc0*/  BSSY.RECONVERGENT B0, `(.L_x_20) ;  /* 0x000004b000007945 */ /* 0x000fe20003800200 */
[----:B------:R-:W-:Y:S02]  /*3fd0*/  ISETP.NE.U32.AND P2, PT, R5, 0x1, PT ;  /* 0x000000010500780c */ /* 0x000fe40003f45070 */
[----:B------:R-:W-:Y:S01]  /*3fe0*/  LEA.HI.SX32 R5, R78, 0x1, 0x19 ;  /* 0x000000014e057811 */ /* 0x000fe200078fcaff */
[----:B------:R-:W-:Y:S01]  /*3ff0*/  IMAD.MOV.U32 R78, RZ, RZ, R11 ;  /* 0x000000ffff4e7224 */ /* 0x000fe200078e000b */
[----:B------:R-:W-:Y:S01]  /*4000*/  ISETP.NE.AND P1, PT, R8, 0x1, PT ;  /* 0x000000010800780c */ /* 0x000fe20003f25270 */
[----:B------:R-:W-:-:S02]  /*4010*/  VIADD R9, R9, 0x40 ;  /* 0x0000004009097836 */ /* 0x000fc40000000000 */
[----:B------:R-:W-:Y:S02]  /*4020*/  @P0 IMAD.MOV R5, RZ, RZ, R0 ;  /* 0x000000ffff050224 */ /* 0x000fe400078e0200 */
[----:B---3--:R-:W-:-:S04]  /*4030*/  IMAD.IADD R6, R6, 0x1, -R7 ;  /* 0x0000000106067824 */ /* 0x008fc800078e0a07 */
[----:B------:R-:W-:Y:S01]  /*4040*/  IMAD.MOV.U32 R11, RZ, RZ, R6 ;  /* 0x000000ffff0b7224 */ /* 0x000fe200078e0006 */
[----:B--2---:R-:W-:Y:S06]  /*4050*/  @P3 BRA `(.L_x_21) ;  /* 0x0000000400043947 */ /* 0x004fec0003800000 */
[----:B------:R-:W2:Y:S02]  /*4060*/  S2R R6, SR_TID.X ;  /* 0x0000000000067919 */ /* 0x000ea40000002100 */
[----:B--2---:R-:W-:-:S04]  /*4070*/  IADD3 R0, P0, PT, R6, R79, RZ ;  /* 0x0000004f06007210 */ /* 0x004fc80007f1e0ff */
[----:B-----5:R-:W-:Y:S02]  /*4080*/  LEA.HI.X.SX32 R13, R79, RZ, 0x1, P0 ;  /* 0x000000ff4f0d7211 */ /* 0x020fe400000f0eff */
[----:B-1----:R-:W-:-:S04]  /*4090*/  LEA R76, P0, R0, UR4, 0x4 ;  /* 0x00000004004c7c11 */ /* 0x002fc8000f8020ff */
[----:B------:R-:W-:-:S05]  /*40a0*/  LEA.HI.X R77, R0, UR5, R13, 0x4, P0 ;  /* 0x00000005004d7c11 */ /* 0x000fca00080f240d */
[----:B------:R2:W5:Y:S01]  /*40b0*/  LDG.E.128 R12, desc[UR6][R76.64] ;  /* 0x000000064c0c7981 */ /* 0x000562000c1e1d00 */
[----:B------:R-:W-:-:S05]  /*40c0*/  VIADD R79, R6, 0x80 ;  /* 0x00000080064f7836 */ /* 0x000fca0000000000 */
[----:B------:R-:W-:-:S13]  /*40d0*/  ISETP.GE.AND P0, PT, R79, R78, PT ;  /* 0x0000004e4f00720c */ /* 0x000fda0003f06270 */
[----:B--2---:R-:W-:Y:S05]  /*40e0*/  @P0 BRA `(.L_x_21) ;  /* 0x0000000000e00947 */ /* 0x004fea0003800000 */
        /* <DEDUP_REMOVED lines=25> */
[----:B------:R-:W-:-:S04]  /*4280*/  LOP3.LUT R79, R6, 0x400, RZ, 0xfc, !PT ;  /* 0x00000400064f7812 */ /* 0x000fc800078efcff */
        /* <DEDUP_REMOVED lines=26> */
[----:B------:R-:W-:-:S05]  /*4430*/  VIADD R69, R6, 0x780 ;  /* 0x0000078006457836 */ /* 0x000fca0000000000 */
[----:B------:R-:W-:Y:S02]  /*4440*/  ISETP.GE.AND P0, PT, R69, R78, PT ;  /* 0x0000004e4500720c */ /* 0x000fe40003f06270 */
[----:B------:R2:W5:Y:S11]  /*4450*/  LDG.E.128 R68, desc[UR6][R76.64+0x7000] ;  /* 0x007000064c447981 */ /* 0x000576000c1e1d00 */
[----:B------:R2:W5:Y:S02]  /*4460*/  @!P0 LDG.E.128 R72, desc[UR6][R76.64+0x7800] ;  /* 0x007800064c488981 */ /* 0x000564000c1e1d00 */
.L_x_21:
[----:B-1----:R-:W-:Y:S05]  /*4470*/  BSYNC.RECONVERGENT B0 ;  /* 0x0000000000007941 */ /* 0x002fea0003800200 */
.L_x_20:
[----:B------:R-:W1:Y:S01]  /*4480*/  S2R R0, SR_TID.X ;  /* 0x0000000000007919 */ /* 0x000e620000002100 */
[----:B------:R-:W-:Y:S01]  /*4490*/  MOV R188, 0x400 ;  /* 0x0000040000bc7802 */ /* 0x000fe20000000f00 */
[----:B--2---:R-:W-:Y:S01]  /*44a0*/  VIADD R77, R136, 0x2 ;  /* 0x00000002884d7836 */ /* 0x004fe20000000000 */
[----:B------:R-:W2:Y:S01]  /*44b0*/  LDC R85, c[0x0][0x3b0] ;  /* 0x0000ec00ff557b82 */ /* 0x000ea20000000800 */
[----:B------:R-:W3:Y:S01]  /*44c0*/  S2R R79, SR_CgaCtaId ;  /* 0x00000000004f7919 */ /* 0x000ee20000008800 */
[----:B------:R-:W-:Y:S02]  /*44d0*/  BSSY.RECONVERGENT B0, `(.L_x_22) ;  /* 0x00001ce000007945 */ /* 0x000fe40003800200 */
[----:B------:R-:W-:Y:S02]  /*44e0*/  ISETP.GE.AND P0, PT, R77, R2, PT ;  /* 0x000000024d00720c */ /* 0x000fe40003f06270 */
[C---:B-1----:R-:W-:Y:S01]  /*44f0*/  LOP3.LUT R189, R0.reuse, 0x1f, RZ, 0xc0, !PT ;  /* 0x0000001f00bd7812 */ /* 0x042fe200078ec0ff */
[C---:B------:R-:W-:Y:S01]  /*4500*/  IMAD.SHL.U32 R6, R0.reuse, 0x40, RZ ;  /* 0x0000004000067824 */ /* 0x040fe200078e00ff */
[----:B------:R-:W-:Y:S01]  /*4510*/  SHF.R.U32.HI R76, RZ, 0x1, R0 ;  /* 0x00000001ff4c7819 */ /* 0x000fe20000011600 */
[----:B------:R-:W-:Y:S01]  /*4520*/  IMAD.SHL.U32 R160, R0, 0x10, RZ ;  /* 0x0000001000a07824 */ /* 0x000fe200078e00ff */
[----:B------:R-:W-:-:S02]  /*4530*/  SHF.R.U32.HI R78, RZ, 0x3, R189 ;  /* 0x00000003ff4e7819 */ /* 0x000fc400000116bd */
[----:B---3--:R-:W-:Y:S02]  /*4540*/  LEA R188, R79, R188, 0x18 ;  /* 0x000000bc4fbc7211 */ /* 0x008fe400078ec0ff */
[----:B------:R-:W-:Y:S01]  /*4550*/  LOP3.LUT R79, R76, 0x8, RZ, 0xc0, !PT ;  /* 0x000000084c4f7812 */ /* 0x000fe200078ec0ff */
[----:B------:R-:W-:Y:S01]  /*4560*/  VIADD R76, R78, 0x4 ;  /* 0x000000044e4c7836 */ /* 0x000fe20000000000 */
[----:B------:R-:W-:Y:S02]  /*4570*/  LOP3.LUT R77, R0, 0x7, RZ, 0xc0, !PT ;  /* 0x00000007004d7812 */ /* 0x000fe400078ec0ff */
[C---:B------:R-:W-:Y:S02]  /*4580*/  LOP3.LUT R163, R79.reuse, 0xf3c0, R6, 0xf8, !PT ;  /* 0x0000f3c04fa37812 */ /* 0x040fe400078ef806 */
[----:B------:R-:W-:Y:S01]  /*4590*/  LOP3.LUT R84, R79, 0x27, R0, 0xf8, !PT ;  /* 0x000000274f547812 */ /* 0x000fe200078ef800 */
[----:B------:R-:W-:Y:S01]  /*45a0*/  IMAD.SHL.U32 R79, R78, 0x40, RZ ;  /* 0x000000404e4f7824 */ /* 0x000fe200078e00ff */
[----:B------:R-:W-:-:S02]  /*45b0*/  LOP3.LUT R76, R76, R77, RZ, 0x3c, !PT ;  /* 0x0000004d4c4c7212 */ /* 0x000fc400078e3cff */
[----:B------:R-:W-:Y:S02]  /*45c0*/  LOP3.LUT R87, R0, 0x8, RZ, 0xc0, !PT ;  /* 0x0000000800577812 */ /* 0x000fe400078ec0ff */
[----:B------:R-:W-:Y:S01]  /*45d0*/  LOP3.LUT R6, R78, R77, RZ, 0x3c, !PT ;  /* 0x0000004d4e067212 */ /* 0x000fe200078e3cff */
[----:B------:R-:W-:Y:S01]  /*45e0*/  IMAD R86, R76, 0x8, R79 ;  /* 0x000000084c567824 */ /* 0x000fe200078e024f */
[----:B------:R-:W-:Y:S01]  /*45f0*/  SEL R76, RZ, 0x3000, P2 ;  /* 0x00003000ff4c7807 */ /* 0x000fe20001000000 */
[----:B------:R-:W-:Y:S01]  /*4600*/  IMAD R87, R84, 0x40, R87 ;  /* 0x0000004054577824 */ /* 0x000fe200078e0257 */
[----:B------:R-:W-:Y:S01]  /*4610*/  LOP3.LUT R77, R160, 0x3e00, RZ, 0xc0, !PT ;  /* 0x00003e00a04d7812 */ /* 0x000fe200078ec0ff */
[----:B------:R-:W-:Y:S01]  /*4620*/  IMAD R84, R6, 0x8, R79 ;  /* 0x0000000806547824 */ /* 0x000fe200078e024f */
[----:B------:R-:W-:Y:S01]  /*4630*/  IADD3 R6, PT, PT, -R136, -0x2, RZ ;  /* 0xfffffffe88067810 */ /* 0x000fe20007ffe1ff */
[--C-:B------:R-:W-:Y:S02]  /*4640*/  IMAD.IADD R163, R163, 0x1, R76.reuse ;  /* 0x00000001a3a37824 */ /* 0x100fe400078e024c */
[----:B------:R-:W-:Y:S01]  /*4650*/  IMAD.IADD R161, R87, 0x1, R76 ;  /* 0x0000000157a17824 */ /* 0x000fe200078e024c */
[----:B------:R-:W-:Y:S01]  /*4660*/  LOP3.LUT R6, R6, 0x1, RZ, 0xc0, !PT ;  /* 0x0000000106067812 */ /* 0x000fe200078ec0ff */
[--C-:B------:R-:W-:Y:S01]  /*4670*/  IMAD.IADD R79, R84, 0x1, R77.reuse ;  /* 0x00000001544f7824 */ /* 0x100fe200078e024d */
[----:B------:R-:W-:Y:S01]  /*4680*/  IADD3 R77, PT, PT, R86, 0x100, R77 ;  /* 0x00000100564d7810 */ /* 0x000fe20007ffe04d */
[----:B------:R-:W-:-:S02]  /*4690*/  IMAD.SHL.U32 R76, R0, 0x8, RZ ;  /* 0x00000008004c7824 */ /* 0x000fc400078e00ff */
[----:B------:R-:W-:Y:S02]  /*46a0*/  VIADD R84, R188, 0x4000 ;  /* 0x00004000bc547836 */ /* 0x000fe40000000000 */
[----:B------:R-:W-:Y:S01]  /*46b0*/  IMAD R77, R6, 0x3000, R77 ;  /* 0x00003000064d7824 */ /* 0x000fe200078e024d */
[----:B------:R-:W-:Y:S01]  /*46c0*/  LOP3.LUT R87, R76, 0x38, RZ, 0xc0, !PT ;  /* 0x000000384c577812 */ /* 0x000fe200078ec0ff */
[----:B--2---:R-:W-:Y:S02]  /*46d0*/  IMAD R76, R78, R85, RZ ;  /* 0x000000554e4c7224 */ /* 0x004fe400078e02ff */
[----:B------:R-:W-:Y:S02]  /*46e0*/  IMAD R167, R77, 0x2, R84 ;  /* 0x000000024da77824 */ /* 0x000fe400078e0254 */
[----:B------:R-:W-:Y:S01]  /*46f0*/  IMAD R86, R85, 0x4, R76 ;  /* 0x0000000455567824 */ /* 0x000fe200078e024c */
[----:B------:R-:W-:Y:S01]  /*4700*/  IADD3 R77, P2, PT, R87, R76, RZ ;  /* 0x0000004c574d7210 */ /* 0x000fe20007f5e0ff */
[----:B------:R-:W-:-:S02]  /*4710*/  IMAD R79, R6, 0x3000, R79 ;  /* 0x00003000064f7824 */ /* 0x000fc400078e024f */
[--C-:B------:R-:W-:Y:S01]  /*4720*/  IMAD R161, R161, 0x2, R84.reuse ;  /* 0x00000002a1a17824 */ /* 0x100fe200078e0254 */
[----:B------:R-:W-:Y:S01]  /*4730*/  LEA.HI.X.SX32 R76, R76, RZ, 0x1, P2 ;  /* 0x000000ff4c4c7211 */ /* 0x000fe200010f0eff */
[----:B------:R-:W-:Y:S01]  /*4740*/  IMAD R145, R79, 0x2, R84 ;  /* 0x000000024f917824 */ /* 0x000fe200078e0254 */
[----:B------:R-:W-:Y:S01]  /*4750*/  IADD3 R120, P3, PT, R87, R86, RZ ;  /* 0x0000005657787210 */ /* 0x000fe20007f7e0ff */
[----:B------:R-:W-:Y:S01]  /*4760*/  IMAD.WIDE R78, R9, 0x2, R196 ;  /* 0x00000002094e7825 */ /* 0x000fe200078e02c4 */
[C---:B------:R-:W-:Y:S02]  /*4770*/  SHF.L.U64.HI R87, R77.reuse, 0x1, R76 ;  /* 0x000000014d577819 */ /* 0x040fe4000001024c */
[----:B------:R-:W-:Y:S01]  /*4780*/  ISETP.LT.U32.AND P2, PT, R0, 0x100, !P0 ;  /* 0x000001000000780c */ /* 0x000fe20004741070 */
[----:B------:R-:W-:Y:S01]  /*4790*/  IMAD.SHL.U32 R77, R77, 0x2, RZ ;  /* 0x000000024d4d7824 */ /* 0x000fe200078e00ff */
[----:B------:R-:W-:Y:S01]  /*47a0*/  LEA.HI.X.SX32 R121, R86, RZ, 0x1, P3 ;  /* 0x000000ff56797211 */ /* 0x000fe200018f0eff */
[----:B------:R-:W-:Y:S01]  /*47b0*/  IMAD.SHL.U32 R139, R120, 0x2, RZ ;  /* 0x00000002788b7824 */ /* 0x000fe200078e00ff */
[----:B------:R-:W-:Y:S01]  /*47c0*/  ISETP.LT.U32.AND P0, PT, R0, 0x80, !P0 ;  /* 0x000000800000780c */ /* 0x000fe20004701070 */
[----:B------:R-:W-:Y:S01]  /*47d0*/  IMAD.WIDE R84, R9, 0x2, R194 ;  /* 0x0000000209547825 */ /* 0x000fe200078e02c2 */
[----:B------:R-:W-:-:S02]  /*47e0*/  IADD3 R76, P3, PT, R78, R77, RZ ;  /* 0x0000004d4e4c7210 */ /* 0x000fc40007f7e0ff */
[----:B------:R-:W-:Y:S01]  /*47f0*/  SHF.L.U64.HI R121, R120, 0x1, R121 ;  /* 0x0000000178797819 */ /* 0x000fe20000010279 */
[----:B------:R-:W-:Y:S01]  /*4800*/  IMAD R163, R163, 0x2, R188 ;  /* 0x00000002a3a37824 */ /* 0x000fe200078e02bc */
[----:B------:R-:W-:Y:S02]  /*4810*/  IADD3 R78, P4, PT, R78, R139, RZ ;  /* 0x0000008b4e4e7210 */ /* 0x000fe40007f9e0ff */
[C---:B------:R-:W-:Y:S01]  /*4820*/  IADD3 R136, P5, PT, R84.reuse, R77, RZ ;  /* 0x0000004d54887210 */ /* 0x040fe20007fbe0ff */
[C---:B------:R-:W-:Y:S01]  /*4830*/  IMAD.X R77, R79.reuse, 0x1, R87, P3 ;  /* 0x000000014f4d7824 */ /* 0x040fe200018e0657 */
[----:B------:R-:W-:Y:S01]  /*4840*/  IADD3 R138, P6, PT, R84, R139, RZ ;  /* 0x0000008b548a7210 */ /* 0x000fe20007fde0ff */
[----:B------:R-:W-:Y:S01]  /*4850*/  IMAD.X R79, R79, 0x1, R121, P4 ;  /* 0x000000014f4f7824 */ /* 0x000fe200020e0679 */
[--C-:B------:R-:W-:Y:S01]  /*4860*/  LOP3.LUT R162, R163, 0x70, R160.reuse, 0x78, !PT ;  /* 0x00000070a3a27812 */ /* 0x100fe200078e78a0 */
[----:B------:R-:W-:Y:S01]  /*4870*/  IMAD.X R137, R85, 0x1, R87, P5 ;  /* 0x0000000155897824 */ /* 0x000fe200028e0657 */
[----:B------:R-:W-:Y:S01]  /*4880*/  LOP3.LUT R164, R161, 0x70, R160, 0x78, !PT ;  /* 0x00000070a1a47812 */ /* 0x000fe200078e78a0 */
[----:B------:R-:W-:Y:S01]  /*4890*/  IMAD.X R139, R85, 0x1, R121, P6 ;  /* 0x00000001558b7824 */ /* 0x000fe200030e0679 */
[----:B------:R-:W-:Y:S01]  /*48a0*/  @!PT LDS RZ, [RZ] ;  /* 0x00000000fffff984 */ /* 0x000fe20000000800 */
[----:B------:R-:W-:Y:S01]  /*48b0*/  @!PT LDS RZ, [RZ] ;  /* 0x00000000fffff984 */ /* 0x000fe20000000800 */
[----:B------:R-:W-:Y:S01]  /*48c0*/  @!PT LDS RZ, [RZ] ;  /* 0x00000000fffff984 */ /* 0x000fe20000000800 */
[----:B------:R1:W-:Y:S04]  /*48d0*/  @P2 LDGSTS.E.BYPASS.128 [R145], desc[UR6][R76.64] ;  /* 0x000000004c912fae */ /* 0x0003e8000b981806 */
[----:B------:R2:W-:Y:S04]  /*48e0*/  @P2 LDGSTS.E.BYPASS.128 [R167], desc[UR6][R78.64] ;  /* 0x000000004ea72fae */ /* 0x0005e8000b981806 */
[----:B------:R3:W-:Y:S04]  /*48f0*/  @P0 LDGSTS.E.BYPASS.128 [R145+0x1000], desc[UR6][R136.64] ;  /* 0x0100000088910fae */ /* 0x0007e8000b981806 */
[----:B------:R4:W-:Y:S01]  /*4900*/  @P0 LDGSTS.E.BYPASS.128 [R167+0x1000], desc[UR6][R138.64] ;  /* 0x010000008aa70fae */ /* 0x0009e2000b981806 */
[----:B-1----:R-:W-:Y:S01]  /*4910*/  VIADD R77, R163, 0x20 ;  /* 0x00000020a34d7836 */ /* 0x002fe20000000000 */
[----:B------:R-:W-:-:S02]  /*4920*/  ISETP.GE.AND P0, PT, R5, 0x1, PT ;  /* 0x000000010500780c */ /* 0x000fc40003f06270 */
[----:B------:R-:W-:Y:S01]  /*4930*/  LDSM.16.M88.4 R132, [R162] ;  /* 0x00000000a284783b */ /* 0x000fe20000000200 */
[----:B--2---:R-:W-:Y:S01]  /*4940*/  VIADD R79, R161, 0x20 ;  /* 0x00000020a14f7836 */ /* 0x004fe20000000000 */
[--C-:B------:R-:W-:Y:S02]  /*4950*/  LOP3.LUT R165, R77, 0x70, R160.reuse, 0x78, !PT ;  /* 0x000000704da57812 */ /* 0x100fe400078e78a0 */
[----:B------:R-:W1:Y:S02]  /*4960*/  LDSM.16.M88.4 R148, [R164] ;  /* 0x00000000a494783b */ /* 0x000e640000000200 */
[----:B------:R-:W-:Y:S02]  /*4970*/  LOP3.LUT R166, R79, 0x70, R160, 0x78, !PT ;  /* 0x000000704fa67812 */ /* 0x000fe400078e78a0 */
[----:B------:R-:W2:Y:S04]  /*4980*/  LDSM.16.M88.4 R84, [R164+0x800] ;  /* 0x00080000a454783b */ /* 0x000ea80000000200 */
[----:B------:R-:W2:Y:S04]  /*4990*/  LDSM.16.M88.4 R120, [R162+0x800] ;  /* 0x00080000a278783b */ /* 0x000ea80000000200 */
[----:B------:R-:W2:Y:S04]  /*49a0*/  LDSM.16.M88.4 R152, [R162+0x1000] ;  /* 0x00100000a298783b */ /* 0x000ea80000000200 */
[----:B---3--:R-:W3:Y:S04]  /*49b0*/  LDSM.16.M88.4 R144, [R162+0x1800] ;  /* 0x00180000a290783b */ /* 0x008ee80000000200 */
[----:B------:R-:W-:Y:S04]  /*49c0*/  LDSM.16.M88.4 R76, [R165] ;  /* 0x00000000a54c783b */ /* 0x000fe80000000200 */
[----:B----4-:R-:W4:Y:S04]  /*49d0*/  LDSM.16.M88.4 R136, [R166] ;  /* 0x00000000a688783b */ /* 0x010f280000000200 */
[----:B------:R-:W4:Y:S04]  /*49e0*/  LDSM.16.M88.4 R176, [R166+0x800] ;  /* 0x00080000a6b0783b */ /* 0x000f280000000200 */
[----:B------:R-:W0:Y:S01]  /*49f0*/  LDGDEPBAR ;  /* 0x00000000000079af */ /* 0x000e220000000000 */
[C---:B-1----:R-:W-:Y:S08]  /*4a00*/  HMMA.16816.F32 R180, R132.reuse, R148, R180 ;  /* 0x0000009484b4723c */ /* 0x042ff000000018b4 */
[C---:B------:R-:W-:Y:S08]  /*4a10*/  HMMA.16816.F32 R184, R132.reuse, R150, R184 ;  /* 0x0000009684b8723c */ /* 0x040ff000000018b8 */
[C---:B--2---:R-:W-:Y:S08]  /*4a20*/  HMMA.16816.F32 R116, R132.reuse, R84, R116 ;  /* 0x000000548474723c */ /* 0x044ff00000001874 */
[----:B------:R-:W-:Y:S01]  /*4a30*/  HMMA.16816.F32 R80, R132, R86, R80 ;  /* 0x000000568450723c */ /* 0x000fe20000001850 */
[----:B------:R-:W1:Y:S07]  /*4a40*/  LDSM.16.M88.4 R132, [R165+0x800] ;  /* 0x00080000a584783b */ /* 0x000e6e0000000200 */
[C---:B------:R-:W-:Y:S08]  /*4a50*/  HMMA.16816.F32 R88, R120.reuse, R148, R88 ;  /* 0x000000947858723c */ /* 0x040ff00000001858 */
[C---:B------:R-:W-:Y:S08]  /*4a60*/  HMMA.16816.F32 R92, R120.reuse, R150, R92 ;  /* 0x00000096785c723c */ /* 0x040ff0000000185c */
[C---:B------:R-:W-:Y:S08]  /*4a70*/  HMMA.16816.F32 R96, R120.reuse, R84, R96 ;  /* 0x000000547860723c */ /* 0x040ff00000001860 */
[----:B------:R-:W-:Y:S01]  /*4a80*/  HMMA.16816.F32 R100, R120, R86, R100 ;  /* 0x000000567864723c */ /* 0x000fe20000001864 */
[----:B------:R-:W2:Y:S07]  /*4a90*/  LDSM.16.M88.4 R120, [R165+0x1000] ;  /* 0x00100000a578783b */ /* 0x000eae0000000200 */
[C---:B------:R-:W-:Y:S08]  /*4aa0*/  HMMA.16816.F32 R104, R152.reuse, R148, R104 ;  /* 0x000000949868723c */ /* 0x040ff00000001868 */
[C---:B------:R-:W-:Y:S08]  /*4ab0*/  HMMA.16816.F32 R108, R152.reuse, R150, R108 ;  /* 0x00000096986c723c */ /* 0x040ff0000000186c */
[C---:B------:R-:W-:Y:S08]  /*4ac0*/  HMMA.16816.F32 R112, R152.reuse, R84, R112 ;  /* 0x000000549870723c */ /* 0x040ff00000001870 */
[----:B------:R-:W-:Y:S01]  /*4ad0*/  HMMA.16816.F32 R128, R152, R86, R128 ;  /* 0x000000569880723c */ /* 0x000fe20000001880 */
[----:B------:R-:W2:Y:S07]  /*4ae0*/  LDSM.16.M88.4 R152, [R165+0x1800] ;  /* 0x00180000a598783b */ /* 0x000eae0000000200 */
[----:B---3--:R-:W-:Y:S01]  /*4af0*/  HMMA.16816.F32 R172, R144, R84, R172 ;  /* 0x0000005490ac723c */ /* 0x008fe200000018ac */
[----:B------:R-:W-:-:S02]  /*4b00*/  VIADD R85, R163, 0x40 ;  /* 0x00000040a3557836 */ /* 0x000fc40000000000 */
[----:B------:R-:W-:-:S03]  /*4b10*/  VIADD R163, R163, 0x60 ;  /* 0x00000060a3a37836 */ /* 0x000fc60000000000 */
[--C-:B------:R-:W-:Y:S02]  /*4b20*/  LOP3.LUT R198, R85, 0x70, R160.reuse, 0x78, !PT ;  /* 0x0000007055c67812 */ /* 0x100fe400078e78a0 */
[----:B------:R-:W-:Y:S01]  /*4b30*/  HMMA.16816.F32 R156, R144, R86, R156 ;  /* 0x00000056909c723c */ /* 0x000fe2000000189c */
[----:B------:R-:W-:Y:S01]  /*4b40*/  VIADD R87, R161, 0x40 ;  /* 0x00000040a1577836 */ /* 0x000fe20000000000 */
[----:B------:R-:W-:Y:S01]  /*4b50*/  LOP3.LUT R199, R163, 0x70, R160, 0x78, !PT ;  /* 0x00000070a3c77812 */ /* 0x000fe200078e78a0 */
[----:B------:R-:W-:-:S03]  /*4b60*/  VIADD R161, R161, 0x60 ;  /* 0x00000060a1a17836 */ /* 0x000fc60000000000 */
[--C-:B------:R-:W-:Y:S01]  /*4b70*/  LOP3.LUT R164, R87, 0x70, R160.reuse, 0x78, !PT ;  /* 0x0000007057a47812 */ /* 0x100fe200078e78a0 */
[----:B------:R-:W-:Y:S01]  /*4b80*/  LDSM.16.M88.4 R168, [R199+0x800] ;  /* 0x00080000c7a8783b */ /* 0x000fe20000000200 */
[----:B------:R-:W-:Y:S01]  /*4b90*/  HMMA.16816.F32 R124, R144, R148, R124 ;  /* 0x00000094907c723c */ /* 0x000fe2000000187c */
[----:B------:R-:W-:Y:S02]  /*4ba0*/  LOP3.LUT R200, R161, 0x70, R160, 0x78, !PT ;  /* 0x00000070a1c87812 */ /* 0x000fe400078e78a0 */
[----:B------:R-:W-:Y:S04]  /*4bb0*/  LDSM.16.M88.4 R84, [R164] ;  /* 0x00000000a454783b */ /* 0x000fe80000000200 */
[----:B------:R-:W-:Y:S01]  /*4bc0*/  LDSM.16.M88.4 R160, [R199] ;  /* 0x00000000c7a0783b */ /* 0x000fe20000000200 */
[C---:B----4-:R-:W-:Y:S08]  /*4bd0*/  HMMA.16816.F32 R180, R76.reuse, R136, R180 ;  /* 0x000000884cb4723c */ /* 0x050ff000000018b4 */
[C---:B------:R-:W-:Y:S08]  /*4be0*/  HMMA.16816.F32 R184, R76.reuse, R138, R184 ;  /* 0x0000008a4cb8723c */ /* 0x040ff000000018b8 */
[----:B------:R-:W-:Y:S08]  /*4bf0*/  HMMA.16816.F32 R116, R76, R176, R116 ;  /* 0x000000b04c74723c */ /* 0x000ff00000001874 */
[----:B------:R-:W-:Y:S01]  /*4c00*/  HMMA.16816.F32 R140, R144, R150, R140 ;  /* 0x00000096908c723c */ /* 0x000fe2000000188c */
[----:B------:R-:W-:Y:S04]  /*4c10*/  LDSM.16.M88.4 R148, [R198+0x1000] ;  /* 0x00100000c694783b */ /* 0x000fe80000000200 */
[----:B------:R-:W-:Y:S03]  /*4c20*/  LDSM.16.M88.4 R144, [R198+0x1800] ;  /* 0x00180000c690783b */ /* 0x000fe60000000200 */
[----:B------:R-:W-:Y:S01]  /*4c30*/  HMMA.16816.F32 R76, R76, R178, R80 ;  /* 0x000000b24c4c723c */ /* 0x000fe20000001850 */
[----:B------:R-:W3:Y:S07]  /*4c40*/  LDSM.16.M88.4 R80, [R198] ;  /* 0x00000000c650783b */ /* 0x000eee0000000200 */
[C---:B-1----:R-:W-:Y:S08]  /*4c50*/  HMMA.16816.F32 R88, R132.reuse, R136, R88 ;  /* 0x000000888458723c */ /* 0x042ff00000001858 */
[C---:B------:R-:W-:Y:S08]  /*4c60*/  HMMA.16816.F32 R92, R132.reuse, R138, R92 ;  /* 0x0000008a845c723c */ /* 0x040ff0000000185c */
[C---:B------:R-:W-:Y:S08]  /*4c70*/  HMMA.16816.F32 R96, R132.reuse, R176, R96 ;  /* 0x000000b08460723c */ /* 0x040ff00000001860 */
[----:B------:R-:W-:Y:S01]  /*4c80*/  HMMA.16816.F32 R100, R132, R178, R100 ;  /* 0x000000b28464723c */ /* 0x000fe20000001864 */
[----:B------:R-:W1:Y:S07]  /*4c90*/  LDSM.16.M88.4 R132, [R198+0x800] ;  /* 0x00080000c684783b */ /* 0x000e6e0000000200 */
[C---:B--2---:R-:W-:Y:S08]  /*4ca0*/  HMMA.16816.F32 R104, R120.reuse, R136, R104 ;  /* 0x000000887868723c */ /* 0x044ff00000001868 */
[C---:B------:R-:W-:Y:S08]  /*4cb0*/  HMMA.16816.F32 R108, R120.reuse, R138, R108 ;  /* 0x0000008a786c723c */ /* 0x040ff0000000186c */
[C---:B------:R-:W-:Y:S08]  /*4cc0*/  HMMA.16816.F32 R112, R120.reuse, R176, R112 ;  /* 0x000000b07870723c */ /* 0x040ff00000001870 */
[----:B------:R-:W-:Y:S01]  /*4cd0*/  HMMA.16816.F32 R120, R120, R178, R128 ;  /* 0x000000b27878723c */ /* 0x000fe20000001880 */
[----:B------:R-:W2:Y:S04]  /*4ce0*/  LDSM.16.M88.4 R128, [R164+0x800] ;  /* 0x00080000a480783b */ /* 0x000ea80000000200 */
[----:B------:R-:W-:Y:S03]  /*4cf0*/  LDSM.16.M88.4 R164, [R199+0x1000] ;  /* 0x00100000c7a4783b */ /* 0x000fe60000000200 */
[C---:B------:R-:W-:Y:S08]  /*4d00*/  HMMA.16816.F32 R124, R152.reuse, R136, R124 ;  /* 0x00000088987c723c */ /* 0x040ff0000000187c */
[C---:B------:R-:W-:Y:S08]  /*4d10*/  HMMA.16816.F32 R172, R152.reuse, R176, R172 ;  /* 0x000000b098ac723c */ /* 0x040ff000000018ac */
[C---:B------:R-:W-:Y:S01]  /*4d20*/  HMMA.16816.F32 R136, R152.reuse, R138, R140 ;  /* 0x0000008a9888723c */ /* 0x040fe2000000188c */
[----:B------:R-:W4:Y:S07]  /*4d30*/  LDSM.16.M88.4 R140, [R200] ;  /* 0x00000000c88c783b */ /* 0x000f2e0000000200 */
[----:B------:R-:W-:Y:S01]  /*4d40*/  HMMA.16816.F32 R176, R152, R178, R156 ;  /* 0x000000b298b0723c */ /* 0x000fe2000000189c */
[----:B------:R-:W4:Y:S04]  /*4d50*/  LDSM.16.M88.4 R156, [R199+0x1800] ;  /* 0x00180000c79c783b */ /* 0x000f280000000200 */
[----:B------:R-:W4:Y:S01]  /*4d60*/  LDSM.16.M88.4 R152, [R200+0x800] ;  /* 0x00080000c898783b */ /* 0x000f220000000200 */
[----:B------:R-:W-:-:S04]  /*4d70*/  DEPBAR.LE SB0, 0x1 ;  /* 0x000080400000791a */ /* 0x000fc80000000000 */
[C---:B---3--:R-:W-:Y:S08]  /*4d80*/  HMMA.16816.F32 R180, R80.reuse, R84, R180 ;  /* 0x0000005450b4723c */ /* 0x048ff000000018b4 */
[----:B------:R-:W-:Y:S08]  /*4d90*/  HMMA.16816.F32 R184, R80, R86, R184 ;  /* 0x0000005650b8723c */ /* 0x000ff000000018b8 */
[C---:B-1----:R-:W-:Y:S08]  /*4da0*/  HMMA.16816.F32 R88, R132.reuse, R84, R88 ;  /* 0x000000548458723c */ /* 0x042ff00000001858 */
[----:B------:R-:W-:Y:S08]  /*4db0*/  HMMA.16816.F32 R92, R132, R86, R92 ;  /* 0x00000056845c723c */ /* 0x000ff0000000185c */
[C---:B------:R-:W-:Y:S08]  /*4dc0*/  HMMA.16816.F32 R104, R148.reuse, R84, R104 ;  /* 0x000000549468723c */ /* 0x040ff00000001868 */
[----:B------:R-:W-:Y:S08]  /*4dd0*/  HMMA.16816.F32 R108, R148, R86, R108 ;  /* 0x00000056946c723c */ /* 0x000ff0000000186c */
[C---:B------:R-:W-:Y:S08]  /*4de0*/  HMMA.16816.F32 R124, R144.reuse, R84, R124 ;  /* 0x00000054907c723c */ /* 0x040ff0000000187c */
[C---:B------:R-:W-:Y:S08]  /*4df0*/  HMMA.16816.F32 R136, R144.reuse, R86, R136 ;  /* 0x000000569088723c */ /* 0x040ff00000001888 */
[-C--:B--2---:R-:W-:Y:S08]  /*4e00*/  HMMA.16816.F32 R172, R144, R128.reuse, R172 ;  /* 0x0000008090ac723c */ /* 0x084ff000000018ac */
[C---:B------:R-:W-:Y:S08]  /*4e10*/  HMMA.16816.F32 R116, R80.reuse, R128, R116 ;  /* 0x000000805074723c */ /* 0x040ff00000001874 */
[----:B------:R-:W-:Y:S08]  /*4e20*/  HMMA.16816.F32 R76, R80, R130, R76 ;  /* 0x00000082504c723c */ /* 0x000ff0000000184c */
[C---:B------:R-:W-:Y:S08]  /*4e30*/  HMMA.16816.F32 R96, R132.reuse, R128, R96 ;  /* 0x000000808460723c */ /* 0x040ff00000001860 */
[----:B------:R-:W-:Y:S08]  /*4e40*/  HMMA.16816.F32 R100, R132, R130, R100 ;  /* 0x000000828464723c */ /* 0x000ff00000001864 */
[C---:B------:R-:W-:Y:S08]  /*4e50*/  HMMA.16816.F32 R112, R148.reuse, R128, R112 ;  /* 0x000000809470723c */ /* 0x040ff00000001870 */
[-C--:B------:R-:W-:Y:S08]  /*4e60*/  HMMA.16816.F32 R120, R148, R130.reuse, R120 ;  /* 0x000000829478723c */ /* 0x080ff00000001878 */
[----:B------:R-:W-:Y:S08]  /*4e70*/  HMMA.16816.F32 R176, R144, R130, R176 ;  /* 0x0000008290b0723c */ /* 0x000ff000000018b0 */
[C---:B----4-:R-:W-:Y:S08]  /*4e80*/  HMMA.16816.F32 R180, R160.reuse, R140, R180 ;  /* 0x0000008ca0b4723c */ /* 0x050ff000000018b4 */
[----:B------:R-:W-:Y:S08]  /*4e90*/  HMMA.16816.F32 R184, R160, R142, R184 ;  /* 0x0000008ea0b8723c */ /* 0x000ff000000018b8 */
[C---:B------:R-:W-:Y:S08]  /*4ea0*/  HMMA.16816.F32 R88, R168.reuse, R140, R88 ;  /* 0x0000008ca858723c */ /* 0x040ff00000001858 */
[----:B------:R-:W-:Y:S08]  /*4eb0*/  HMMA.16816.F32 R92, R168, R142, R92 ;  /* 0x0000008ea85c723c */ /* 0x000ff0000000185c */
[C---:B------:R-:W-:Y:S08]  /*4ec0*/  HMMA.16816.F32 R104, R164.reuse, R140, R104 ;  /* 0x0000008ca468723c */ /* 0x040ff00000001868 */
[----:B------:R-:W-:Y:S08]  /*4ed0*/  HMMA.16816.F32 R108, R164, R142, R108 ;  /* 0x0000008ea46c723c */ /* 0x000ff0000000186c */
[C---:B------:R-:W-:Y:S08]  /*4ee0*/  HMMA.16816.F32 R124, R156.reuse, R140, R124 ;  /* 0x0000008c9c7c723c */ /* 0x040ff0000000187c */
[C---:B------:R-:W-:Y:S08]  /*4ef0*/  HMMA.16816.F32 R140, R156.reuse, R142, R136 ;  /* 0x0000008e9c8c723c */ /* 0x040ff00000001888 */
[-C--:B------:R-:W-:Y:S08]  /*4f00*/  HMMA.16816.F32 R172, R156, R152.reuse, R172 ;  /* 0x000000989cac723c */ /* 0x080ff000000018ac */
[C---:B------:R-:W-:Y:S08]  /*4f10*/  HMMA.16816.F32 R116, R160.reuse, R152, R116 ;  /* 0x00000098a074723c */ /* 0x040ff00000001874 */
[----:B------:R-:W-:Y:S08]  /*4f20*/  HMMA.16816.F32 R80, R160, R154, R76 ;  /* 0x0000009aa050723c */ /* 0x000ff0000000184c */
[C---:B------:R-:W-:Y:S08]  /*4f30*/  HMMA.16816.F32 R96, R168.reuse, R152, R96 ;  /* 0x00000098a860723c */ /* 0x040ff00000001860 */
[----:B------:R-:W-:Y:S08]  /*4f40*/  HMMA.16816.F32 R100, R168, R154, R100 ;  /* 0x0000009aa864723c */ /* 0x000ff00000001864 */
[C---:B------:R-:W-:Y:S08]  /*4f50*/  HMMA.16816.F32 R112, R164.reuse, R152, R112 ;  /* 0x00000098a470723c */ /* 0x040ff00000001870 */
[-C--:B------:R-:W-:Y:S08]  /*4f60*/  HMMA.16816.F32 R128, R164, R154.reuse, R120 ;  /* 0x0000009aa480723c */ /* 0x080ff00000001878 */
[----:B------:R-:W-:Y:S01]  /*4f70*/  HMMA.16816.F32 R156, R156, R154, R176 ;  /* 0x0000009a9c9c723c */ /* 0x000fe200000018b0 */
[----:B------:R-:W-:Y:S06]  /*4f80*/  BAR.SYNC.DEFER_BLOCKING 0x0 ;  /* 0x0000000000007b1d */ /* 0x000fec0000010000 */
[----:B------:R-:W-:-:S13]  /*4f90*/  @!P0 BRA `(.L_x_23) ;  /* 0x0000001000848947 */ /* 0x000fda0003800000 */
[----:B-----5:R-:W-:Y:S01]  /*4fa0*/  PRMT R77, R12, 0xbb32, RZ ;  /* 0x0000bb320c4d7816 */ /* 0x020fe200000000ff */
[----:B------:R-:W-:Y:S01]  /*4fb0*/  VIADD R84, R5, 0xffffffff ;  /* 0xffffffff05547836 */ /* 0x000fe20000000000 */
[----:B------:R-:W-:Y:S02]  /*4fc0*/  PRMT R79, R13, 0xbb32, RZ ;  /* 0x0000bb320d4f7816 */ /* 0x000fe400000000ff */
[----:B------:R-:W-:Y:S01]  /*4fd0*/  PRMT R85, R14, 0xbb32, RZ ;  /* 0x0000bb320e557816 */ /* 0x000fe200000000ff */
[C---:B------:R-:W-:Y:S01]  /*4fe0*/  IMAD R77, R6.reuse, 0x3000, R77 ;  /* 0x00003000064d7824 */ /* 0x040fe200078e024d */
[----:B------:R-:W-:Y:S01]  /*4ff0*/  PRMT R87, R15, 0xbb32, RZ ;  /* 0x0000bb320f577816 */ /* 0x000fe200000000ff */
[----:B------:R-:W-:Y:S01]  /*5000*/  IMAD R79, R6, 0x3000, R79 ;  /* 0x00003000064f7824 */ /* 0x000fe200078e024f */
[----:B------:R-:W-:Y:S01]  /*5010*/  ISETP.NE.AND P0, PT, R84, RZ, PT ;  /* 0x000000ff5400720c */ /* 0x000fe20003f05270 */
[C---:B------:R-:W-:Y:S02]  /*5020*/  IMAD R85, R6.reuse, 0x3000, R85 ;  /* 0x0000300006557824 */ /* 0x040fe400078e0255 */
[----:B------:R-:W-:-:S02]  /*5030*/  IMAD R87, R6, 0x3000, R87 ;  /* 0x0000300006577824 */ /* 0x000fc400078e0257 */
[--C-:B------:R-:W-:Y:S02]  /*5040*/  IMAD R77, R77, 0x2, R188.reuse ;  /* 0x000000024d4d7824 */ /* 0x100fe400078e02bc */
[--C-:B------:R-:W-:Y:S02]  /*5050*/  IMAD R76, R79, 0x2, R188.reuse ;  /* 0x000000024f4c7824 */ /* 0x100fe400078e02bc */
[--C-:B------:R-:W-:Y:S01]  /*5060*/  IMAD R85, R85, 0x2, R188.reuse ;  /* 0x0000000255557824 */ /* 0x100fe200078e02bc */
[----:B------:R1:W-:Y:S01]  /*5070*/  STS.U16 [R77], R12 ;  /* 0x0000000c4d007388 */ /* 0x0003e20000000400 */
[----:B------:R-:W-:-:S03]  /*5080*/  IMAD R78, R87, 0x2, R188 ;  /* 0x00000002574e7824 */ /* 0x000fc600078e02bc */
[----:B------:R1:W-:Y:S04]  /*5090*/  STS.U16 [R76], R13 ;  /* 0x0000000d4c007388 */ /* 0x0003e80000000400 */
[----:B------:R1:W-:Y:S04]  /*50a0*/  STS.U16 [R85], R14 ;  /* 0x0000000e55007388 */ /* 0x0003e80000000400 */
[----:B------:R1:W-:Y:S01]  /*50b0*/  STS.U16 [R78], R15 ;  /* 0x0000000f4e007388 */ /* 0x0003e20000000400 */
[----:B------:R-:W-:Y:S05]  /*50c0*/  @!P0 BRA `(.L_x_23) ;  /* 0x0000001000388947 */ /* 0x000fea0003800000 */
[----:B------:R-:W-:Y:S02]  /*50d0*/  PRMT R5, R16, 0xbb32, RZ ;  /* 0x0000bb3210057816 */ /* 0x000fe400000000ff */
[----:B------:R-:W-:Y:S02]  /*50e0*/  PRMT R79, R17, 0xbb32, RZ ;  /* 0x0000bb32114f7816 */ /* 0x000fe400000000ff */
[----:B-1----:R-:W-:Y:S01]  /*50f0*/  PRMT R85, R18, 0xbb32, RZ ;  /* 0x0000bb3212557816 */ /* 0x002fe200000000ff */
[C---:B------:R-:W-:Y:S01]  /*5100*/  IMAD R5, R6.reuse, 0x3000, R5 ;  /* 0x0000300006057824 */ /* 0x040fe200078e0205 */
[----:B------:R-:W-:Y:S01]  /*5110*/  PRMT R87, R19, 0xbb32, RZ ;  /* 0x0000bb3213577816 */ /* 0x000fe200000000ff */
[C---:B------:R-:W-:Y:S02]  /*5120*/  IMAD R79, R6.reuse, 0x3000, R79 ;  /* 0x00003000064f7824 */ /* 0x040fe400078e024f */
[C---:B------:R-:W-:Y:S02]  /*5130*/  IMAD R85, R6.reuse, 0x3000, R85 ;  /* 0x0000300006557824 */ /* 0x040fe400078e0255 */
[----:B------:R-:W-:-:S02]  /*5140*/  IMAD R87, R6, 0x3000, R87 ;  /* 0x0000300006577824 */ /* 0x000fc400078e0257 */
[--C-:B------:R-:W-:Y:S01]  /*5150*/  IMAD R77, R5, 0x2, R188.reuse ;  /* 0x00000002054d7824 */ /* 0x100fe200078e02bc */
[----:B------:R-:W-:Y:S01]  /*5160*/  VIMNMX.U32 R5, PT, PT, R84, 0xf, PT ;  /* 0x0000000f54057848 */ /* 0x000fe20003fe0000 */
[--C-:B------:R-:W-:Y:S02]  /*5170*/  IMAD R76, R79, 0x2, R188.reuse ;  /* 0x000000024f4c7824 */ /* 0x100fe400078e02bc */
[--C-:B------:R-:W-:Y:S01]  /*5180*/  IMAD R85, R85, 0x2, R188.reuse ;  /* 0x0000000255557824 */ /* 0x100fe200078e02bc */
[----:B------:R2:W-:Y:S01]  /*5190*/  STS.U16 [R77], R16 ;  /* 0x000000104d007388 */ /* 0x0005e20000000400 */
[----:B------:R-:W-:Y:S02]  /*51a0*/  IMAD R78, R87, 0x2, R188 ;  /* 0x00000002574e7824 */ /* 0x000fe400078e02bc */
        /* <DEDUP_REMOVED lines=9> */
[C---:B------:R-:W-:Y:S01]  /*5240*/  IMAD R77, R6.reuse, 0x3000, R77 ;  /* 0x00003000064d7824 */ /* 0x040fe200078e024d */
[----:B------:R-:W-:Y:S01]  /*5250*/  PRMT R87, R23, 0xbb32, RZ ;  /* 0x0000bb3217577816 */ /* 0x000fe200000000ff */
[C---:B------:R-:W-:Y:S01]  /*5260*/  IMAD R79, R6.reuse, 0x3000, R79 ;  /* 0x00003000064f7824 */ /* 0x040fe200078e024f */
[----:B------:R-:W-:Y:S01]  /*5270*/  ISETP.NE.AND P0, PT, R5, 0x3, PT ;  /* 0x000000030500780c */ /* 0x000fe20003f05270 */
        /* <DEDUP_REMOVED lines=228> */
[----:B-1----:R-:W-:Y:S02]  /*60c0*/  PRMT R77, R73, 0xbb32, RZ ;  /* 0x0000bb32494d7816 */ /* 0x002fe400000000ff */
[----:B------:R-:W-:Y:S01]  /*60d0*/  PRMT R79, R74, 0xbb32, RZ ;  /* 0x0000bb324a4f7816 */ /* 0x000fe200000000ff */
[C---:B------:R-:W-:Y:S01]  /*60e0*/  IMAD R5, R6.reuse, 0x3000, R5 ;  /* 0x0000300006057824 */ /* 0x040fe200078e0205 */
[----:B------:R-:W-:Y:S01]  /*60f0*/  PRMT R85, R75, 0xbb32, RZ ;  /* 0x0000bb324b557816 */ /* 0x000fe200000000ff */
[C---:B------:R-:W-:Y:S02]  /*6100*/  IMAD R77, R6.reuse, 0x3000, R77 ;  /* 0x00003000064d7824 */ /* 0x040fe400078e024d */
        /* <DEDUP_REMOVED lines=9> */
[----:B------:R1:W-:Y:S02]  /*61a0*/  STS.U16 [R76], R75 ;  /* 0x0000004b4c007388 */ /* 0x0003e40000000400 */
.L_x_23:
[----:B------:R-:W-:Y:S05]  /*61b0*/  BSYNC.RECONVERGENT B0 ;  /* 0x0000000000007941 */ /* 0x000fea0003800200 */
.L_x_22:
[----:B------:R-:W-:-:S04]  /*61c0*/  DEPBAR.LE SB0, 0x0 ;  /* 0x000080000000791a */ /* 0x000fc80000000000 */
[----:B------:R-:W-:Y:S02]  /*61d0*/  VIADD R3, R3, 0x1 ;  /* 0x0000000103037836 */ /* 0x000fe40000000000 */
[----:B------:R-:W-:Y:S01]  /*61e0*/  IMAD.MOV.U32 R136, RZ, RZ, R4 ;  /* 0x000000ffff887224 */ /* 0x000fe200078e0004 */
[----:B------:R-:W-:Y:S06]  /*61f0*/  BAR.SYNC.DEFER_BLOCKING 0x0 ;  /* 0x0000000000007b1d */ /* 0x000fec0000010000 */
[----:B------:R-:W-:Y:S05]  /*6200*/  @P1 BRA `(.L_x_24) ;  /* 0xffffffd800dc1947 */ /* 0x000fea000383ffff */
.L_x_15:
[C---:B------:R-:W-:Y:S01]  /*6210*/  IMAD.SHL.U32 R3, R0.reuse, 0x2, RZ ;  /* 0x0000000200037824 */ /* 0x040fe200078e00ff */
[----:B------:R-:W-:Y:S01]  /*6220*/  LOP3.LUT R4, R0, 0x20, RZ, 0xc0, !PT ;  /* 0x0000002000047812 */ /* 0x000fe200078ec0ff */
[----:B------:R-:W2:Y:S01]  /*6230*/  S2UR UR8, SR_CTAID.X ;  /* 0x00000000000879c3 */ /* 0x000ea20000002500 */
[--C-:B------:R-:W-:Y:S02]  /*6240*/  SHF.R.U32.HI R2, RZ, 0x2, R0.reuse ;  /* 0x00000002ff027819 */ /* 0x100fe40000011600 */
[----:B-1----:R-:W-:Y:S01]  /*6250*/  LOP3.LUT R5, R4, 0x6, R3, 0xf8, !PT ;  /* 0x0000000604057812 */ /* 0x002fe200078ef803 */
[----:B------:R-:W-:Y:S01]  /*6260*/  IMAD.SHL.U32 R4, R0, 0x4, RZ ;  /* 0x0000000400047824 */ /* 0x000fe200078e00ff */
[----:B------:R-:W-:Y:S02]  /*6270*/  LOP3.LUT R3, R2, 0x7, RZ, 0xc0, !PT ;  /* 0x0000000702037812 */ /* 0x000fe400078ec0ff */
[----:B------:R-:W-:Y:S01]  /*6280*/  SHF.R.U32.HI R9, RZ, 0x5, R0 ;  /* 0x00000005ff097819 */ /* 0x000fe20000011600 */
[----:B------:R-:W-:Y:S01]  /*6290*/  IMAD R2, R5, 0x210, R188 ;  /* 0x0000021005027824 */ /* 0x000fe200078e02bc */
[----:B------:R-:W-:-:S02]  /*62a0*/  LOP3.LUT R3, R3, 0x3c0, R0, 0xf8, !PT ;  /* 0x000003c003037812 */ /* 0x000fc400078ef800 */
[----:B------:R-:W-:Y:S01]  /*62b0*/  LOP3.LUT R5, R4, 0x7c, RZ, 0xc0, !PT ;  /* 0x0000007c04057812 */ /* 0x000fe200078ec0ff */
[----:B------:R-:W-:Y:S02]  /*62c0*/  IMAD R6, R9, 0x210, R188 ;  /* 0x0000021009067824 */ /* 0x000fe400078e02bc */
[----:B------:R-:W-:Y:S02]  /*62d0*/  IMAD R8, R3, 0x4, R2 ;  /* 0x0000000403087824 */ /* 0x000fe400078e0202 */
[----:B------:R-:W1:Y:S01]  /*62e0*/  LDC.64 R2, c[0x0][0x3a8] ;  /* 0x0000ea00ff027b82 */ /* 0x000e620000000a00 */
[----:B------:R-:W-:Y:S02]  /*62f0*/  IMAD.IADD R6, R6, 0x1, R5 ;  /* 0x0000000106067824 */ /* 0x000fe400078e0205 */
[----:B------:R-:W-:Y:S04]  /*6300*/  STS [R8], R180 ;  /* 0x000000b408007388 */ /* 0x000fe80000000800 */
[----:B------:R-:W-:Y:S01]  /*6310*/  STS [R8+0x210], R181 ;  /* 0x000210b508007388 */ /* 0x000fe20000000800 */
[----:B------:R-:W3:Y:S03]  /*6320*/  LDC.64 R4, c[0x0][0x3a0] ;  /* 0x0000e800ff047b82 */ /* 0x000ee60000000a00 */
[----:B------:R-:W-:Y:S04]  /*6330*/  STS [R8+0x20], R182 ;  /* 0x000020b608007388 */ /* 0x000fe80000000800 */
[----:B------:R-:W-:Y:S04]  /*6340*/  STS [R8+0x230], R183 ;  /* 0x000230b708007388 */ /* 0x000fe80000000800 */
[----:B------:R-:W-:Y:S04]  /*6350*/  STS [R8+0x1080], R184 ;  /* 0x001080b808007388 */ /* 0x000fe80000000800 */
[----:B------:R-:W-:Y:S01]  /*6360*/  STS [R8+0x1290], R185 ;  /* 0x001290b908007388 */ /* 0x000fe20000000800 */
[----:B-1----:R-:W-:-:S02]  /*6370*/  IMAD R10, R2, R3, RZ ;  /* 0x00000003020a7224 */ /* 0x002fc400078e02ff */
[----:B--2---:R-:W-:Y:S01]  /*6380*/  IMAD R7, R2, UR8, RZ ;  /* 0x0000000802077c24 */ /* 0x004fe2000f8e02ff */
[----:B------:R-:W-:Y:S01]  /*6390*/  STS [R8+0x10a0], R186 ;  /* 0x0010a0ba08007388 */ /* 0x000fe20000000800 */
[----:B------:R-:W-:Y:S02]  /*63a0*/  IMAD R10, R191, R10, RZ ;  /* 0x0000000abf0a7224 */ /* 0x000fe400078e02ff */
[----:B------:R-:W-:Y:S01]  /*63b0*/  IMAD.SHL.U32 R3, R190, 0x80, RZ ;  /* 0x00000080be037824 */ /* 0x000fe200078e00ff */
[----:B------:R-:W-:Y:S01]  /*63c0*/  STS [R8+0x12b0], R187 ;  /* 0x0012b0bb08007388 */ /* 0x000fe20000000800 */
[----:B------:R-:W-:Y:S02]  /*63d0*/  IMAD.SHL.U32 R7, R7, 0x40, RZ ;  /* 0x0000004007077824 */ /* 0x000fe400078e00ff */
[----:B------:R-:W-:Y:S01]  /*63e0*/  IMAD R189, R9, R2, R189 ;  /* 0x0000000209bd7224 */ /* 0x000fe200078e02bd */
[----:B------:R-:W-:Y:S02]  /*63f0*/  STS [R8+0x2100], R116 ;  /* 0x0021007408007388 */ /* 0x000fe40000000800 */
[----:B------:R-:W-:Y:S01]  /*6400*/  IADD3 R3, P0, P1, R3, R10, R7 ;  /* 0x0000000a03037210 */ /* 0x000fe2000791e007 */
[C-C-:B-----5:R-:W-:Y:S01]  /*6410*/  IMAD R12, R2.reuse, 0x4, R189.reuse ;  /* 0x00000004020c7824 */ /* 0x160fe200078e02bd */
[----:B------:R-:W-:Y:S01]  /*6420*/  STS [R8+0x2310], R117 ;  /* 0x0023107508007388 */ /* 0x000fe20000000800 */
[----:B------:R-:W-:Y:S01]  /*6430*/  SHF.R.S32.HI R10, RZ, 0x1f, R10 ;  /* 0x0000001fff0a7819 */ /* 0x000fe2000001140a */
[----:B------:R-:W-:Y:S01]  /*6440*/  IMAD R14, R2, 0x8, R189 ;  /* 0x00000008020e7824 */ /* 0x000fe200078e02bd */
[----:B------:R-:W-:Y:S01]  /*6450*/  SHF.R.S32.HI R7, RZ, 0x1f, R7 ;  /* 0x0000001fff077819 */ /* 0x000fe20000011407 */
[----:B------:R-:W-:Y:S03]  /*6460*/  STS [R8+0x2120], R118 ;  /* 0x0021207608007388 */ /* 0x000fe60000000800 */
[----:B------:R-:W-:Y:S01]  /*6470*/  IADD3.X R7, PT, PT, RZ, R10, R7, P0, P1 ;  /* 0x0000000aff077210 */ /* 0x000fe200007e2407 */
[----:B------:R-:W-:Y:S01]  /*6480*/  STS [R8+0x2330], R119 ;  /* 0x0023307708007388 */ /* 0x000fe20000000800 */
[----:B------:R-:W-:-:S02]  /*6490*/  IADD3 R11, P0, PT, R189, R3, RZ ;  /* 0x00000003bd0b7210 */ /* 0x000fc40007f1e0ff */
[C---:B------:R-:W-:Y:S01]  /*64a0*/  IADD3 R9, P1, PT, R12.reuse, R3, RZ ;  /* 0x000000030c097210 */ /* 0x040fe20007f3e0ff */
[----:B------:R-:W-:Y:S01]  /*64b0*/  STS [R8+0x3180], R80 ;  /* 0x0031805008007388 */ /* 0x000fe20000000800 */
[-C--:B------:R-:W-:Y:S02]  /*64c0*/  LEA.HI.X.SX32 R16, R189, R7.reuse, 0x1, P0 ;  /* 0x00000007bd107211 */ /* 0x080fe400000f0eff */
[CC--:B---3--:R-:W-:Y:S01]  /*64d0*/  LEA R10, P0, R11.reuse, R4.reuse, 0x1 ;  /* 0x000000040b0a7211 */ /* 0x0c8fe200078008ff */
[----:B------:R-:W-:Y:S01]  /*64e0*/  STS [R8+0x3390], R81 ;  /* 0x0033905108007388 */ /* 0x000fe20000000800 */
[----:B------:R-:W-:Y:S02]  /*64f0*/  LEA.HI.X.SX32 R18, R12, R7, 0x1, P1 ;  /* 0x000000070c127211 */ /* 0x000fe400008f0eff */
[----:B------:R-:W-:Y:S01]  /*6500*/  LEA.HI.X R11, R11, R5, R16, 0x1, P0 ;  /* 0x000000050b0b7211 */ /* 0x000fe200000f0c10 */
[----:B------:R-:W-:Y:S01]  /*6510*/  STS [R8+0x31a0], R82 ;  /* 0x0031a05208007388 */ /* 0x000fe20000000800 */
[CC--:B------:R-:W-:Y:S01]  /*6520*/  LEA R12, P1, R9.reuse, R4.reuse, 0x1 ;  /* 0x00000004090c7211 */ /* 0x0c0fe200078208ff */
[----:B------:R-:W-:Y:S01]  /*6530*/  IMAD R16, R2, 0x4, R14 ;  /* 0x0000000402107824 */ /* 0x000fe200078e020e */
[----:B------:R-:W-:Y:S01]  /*6540*/  IADD3 R15, P0, PT, R14, R3, RZ ;  /* 0x000000030e0f7210 */ /* 0x000fe20007f1e0ff */
[----:B------:R-:W-:Y:S01]  /*6550*/  STS [R8+0x33b0], R83 ;  /* 0x0033b05308007388 */ /* 0x000fe20000000800 */
[----:B------:R-:W-:Y:S01]  /*6560*/  LEA.HI.X R13, R9, R5, R18, 0x1, P1 ;  /* 0x00000005090d7211 */ /* 0x000fe200008f0c12 */
[----:B------:R-:W-:Y:S01]  /*6570*/  IMAD R9, R2, 0x10, R189 ;  /* 0x0000001002097824 */ /* 0x000fe200078e02bd */
[----:B------:R-:W-:Y:S01]  /*6580*/  IADD3 R17, P1, PT, R16, R3, RZ ;  /* 0x0000000310117210 */ /* 0x000fe20007f3e0ff */
[----:B------:R-:W-:Y:S01]  /*6590*/  STS [R8+0x40], R88 ;  /* 0x0000405808007388 */ /* 0x000fe20000000800 */
[----:B------:R-:W-:Y:S01]  /*65a0*/  LEA.HI.X.SX32 R18, R14, R7, 0x1, P0 ;  /* 0x000000070e127211 */ /* 0x000fe200000f0eff */
[C---:B------:R-:W-:Y:S01]  /*65b0*/  IMAD R20, R2.reuse, 0x8, R9 ;  /* 0x0000000802147824 */ /* 0x040fe200078e0209 */
[-C--:B------:R-:W-:Y:S01]  /*65c0*/  LEA R14, P0, R15, R4.reuse, 0x1 ;  /* 0x000000040f0e7211 */ /* 0x080fe200078008ff */
[----:B------:R-:W-:Y:S01]  /*65d0*/  STS [R8+0x250], R89 ;  /* 0x0002505908007388 */ /* 0x000fe20000000800 */
[----:B------:R-:W-:Y:S01]  /*65e0*/  IADD3 R19, P2, PT, R9, R3, RZ ;  /* 0x0000000309137210 */ /* 0x000fe20007f5e0ff */
[C---:B------:R-:W-:Y:S01]  /*65f0*/  IMAD R189, R2.reuse, 0x20, R189 ;  /* 0x0000002002bd7824 */ /* 0x040fe200078e02bd */
[----:B------:R-:W-:Y:S01]  /*6600*/  LEA.HI.X R15, R15, R5, R18, 0x1, P0 ;  /* 0x000000050f0f7211 */ /* 0x000fe200000f0c12 */
[----:B------:R-:W-:Y:S01]  /*6610*/  STS [R8+0x60], R90 ;  /* 0x0000605a08007388 */ /* 0x000fe20000000800 */
[----:B------:R-:W-:Y:S01]  /*6620*/  LEA.HI.X.SX32 R22, R9, R7, 0x1, P2 ;  /* 0x0000000709167211 */ /* 0x000fe200010f0eff */
[----:B------:R-:W-:Y:S01]  /*6630*/  IMAD R24, R2, 0x4, R20 ;  /* 0x0000000402187824 */ /* 0x000fe200078e0214 */
[C---:B------:R-:W-:Y:S01]  /*6640*/  LEA R18, P0, R19.reuse, R4, 0x1 ;  /* 0x0000000413127211 */ /* 0x040fe200078008ff */
[----:B------:R-:W-:Y:S03]  /*6650*/  STS [R8+0x270], R91 ;  /* 0x0002705b08007388 */ /* 0x000fe60000000800 */
[----:B------:R-:W-:Y:S01]  /*6660*/  LEA.HI.X R19, R19, R5, R22, 0x1, P0 ;  /* 0x0000000513137211 */ /* 0x000fe200000f0c16 */
[----:B------:R-:W-:Y:S01]  /*6670*/  STS [R8+0x10c0], R92 ;  /* 0x0010c05c08007388 */ /* 0x000fe20000000800 */
[----:B------:R-:W-:-:S03]  /*6680*/  IADD3 R25, P2, PT, R24, R3, RZ ;  /* 0x0000000318197210 */ /* 0x000fc60007f5e0ff */
[----:B------:R-:W-:Y:S01]  /*6690*/  STS [R8+0x12d0], R93 ;  /* 0x0012d05d08007388 */ /* 0x000fe20000000800 */
[----:B------:R-:W-:Y:S02]  /*66a0*/  LEA.HI.X.SX32 R38, R24, R7, 0x1, P2 ;  /* 0x0000000718267211 */ /* 0x000fe400010f0eff */
[C---:B------:R-:W-:Y:S01]  /*66b0*/  LEA R24, P2, R25.reuse, R4, 0x1 ;  /* 0x0000000419187211 */ /* 0x040fe200078408ff */
[----:B------:R-:W-:Y:S03]  /*66c0*/  STS [R8+0x10e0], R94 ;  /* 0x0010e05e08007388 */ /* 0x000fe60000000800 */
[----:B------:R-:W-:Y:S01]  /*66d0*/  LEA.HI.X R25, R25, R5, R38, 0x1, P2 ;  /* 0x0000000519197211 */ /* 0x000fe200010f0c26 */
        /* <DEDUP_REMOVED lines=42> */
[----:B-1----:R-:W-:-:S02]  /*6980*/  LEA.HI.X.SX32 R8, R16, R7, 0x1, P1 ;  /* 0x0000000710087211 */ /* 0x002fc400008f0eff */
[----:B------:R-:W-:-:S04]  /*6990*/  LEA R16, P1, R17, R4, 0x1 ;  /* 0x0000000411107211 */ /* 0x000fc800078208ff */
[----:B------:R-:W-:Y:S01]  /*69a0*/  LEA.HI.X R17, R17, R5, R8, 0x1, P1 ;  /* 0x0000000511117211 */ /* 0x000fe200008f0c08 */
[----:B------:R-:W-:Y:S01]  /*69b0*/  IMAD R8, R2, 0x4, R9 ;  /* 0x0000000402087824 */ /* 0x000fe200078e0209 */
[-C--:B------:R-:W-:Y:S02]  /*69c0*/  IADD3 R23, P1, PT, R20, R3.reuse, RZ ;  /* 0x0000000314177210 */ /* 0x080fe40007f3e0ff */
[-C--:B------:R-:W-:Y:S02]  /*69d0*/  IADD3 R9, P3, PT, R189, R3.reuse, RZ ;  /* 0x00000003bd097210 */ /* 0x080fe40007f7e0ff */
[----:B------:R-:W-:Y:S02]  /*69e0*/  IADD3 R21, P0, PT, R8, R3, RZ ;  /* 0x0000000308157210 */ /* 0x000fe40007f1e0ff */
[-C--:B------:R-:W-:Y:S02]  /*69f0*/  LEA.HI.X.SX32 R40, R20, R7.reuse, 0x1, P1 ;  /* 0x0000000714287211 */ /* 0x080fe400008f0eff */
[----:B------:R-:W-:Y:S01]  /*6a00*/  LEA.HI.X.SX32 R42, R8, R7, 0x1, P0 ;  /* 0x00000007082a7211 */ /* 0x000fe200000f0eff */
[----:B----4-:R-:W1:Y:S01]  /*6a10*/  LDS R28, [R6+0x100] ;  /* 0x00010000061c7984 */ /* 0x010e620000000800 */
[----:B------:R-:W-:-:S02]  /*6a20*/  LEA R20, P0, R21, R4, 0x1 ;  /* 0x0000000415147211 */ /* 0x000fc400078008ff */
[-C--:B------:R-:W-:Y:S01]  /*6a30*/  LEA R22, P1, R23, R4.reuse, 0x1 ;  /* 0x0000000417167211 */ /* 0x080fe200078208ff */
[----:B------:R-:W2:Y:S01]  /*6a40*/  LDS R26, [R6] ;  /* 0x00000000061a7984 */ /* 0x000ea20000000800 */
[----:B------:R-:W-:Y:S02]  /*6a50*/  LEA.HI.X.SX32 R34, R189, R7, 0x1, P3 ;  /* 0x00000007bd227211 */ /* 0x000fe400018f0eff */
[----:B------:R-:W-:Y:S01]  /*6a60*/  LEA R8, P3, R9, R4, 0x1 ;  /* 0x0000000409087211 */ /* 0x000fe200078608ff */
[----:B------:R-:W3:Y:S01]  /*6a70*/  LDS R27, [R6+0x80] ;  /* 0x00008000061b7984 */ /* 0x000ee20000000800 */
[-C--:B------:R-:W-:Y:S02]  /*6a80*/  LEA.HI.X R21, R21, R5.reuse, R42, 0x1, P0 ;  /* 0x0000000515157211 */ /* 0x080fe400000f0c2a */
[-C--:B------:R-:W-:Y:S01]  /*6a90*/  LEA.HI.X R23, R23, R5.reuse, R40, 0x1, P1 ;  /* 0x0000000517177211 */ /* 0x080fe200008f0c28 */
[----:B------:R-:W4:Y:S01]  /*6aa0*/  LDS R29, [R6+0x180] ;  /* 0x00018000061d7984 */ /* 0x000f220000000800 */
[----:B------:R-:W-:-:S02]  /*6ab0*/  LEA.HI.X R9, R9, R5, R34, 0x1, P3 ;  /* 0x0000000509097211 */ /* 0x000fc400018f0c22 */
[----:B------:R-:W-:Y:S01]  /*6ac0*/  ISETP.GE.U32.AND P0, PT, R0, 0x380, PT ;  /* 0x000003800000780c */ /* 0x000fe20003f06070 */
[----:B------:R-:W4:Y:S04]  /*6ad0*/  LDS R32, [R6+0x940] ;  /* 0x0009400006207984 */ /* 0x000f280000000800 */
[----:B------:R-:W4:Y:S04]  /*6ae0*/  LDS R30, [R6+0x840] ;  /* 0x00084000061e7984 */ /* 0x000f280000000800 */
[----:B------:R-:W4:Y:S04]  /*6af0*/  LDS R31, [R6+0x8c0] ;  /* 0x0008c000061f7984 */ /* 0x000f280000000800 */
[----:B------:R-:W4:Y:S04]  /*6b00*/  LDS R33, [R6+0x9c0] ;  /* 0x0009c00006217984 */ /* 0x000f280000000800 */
[----:B------:R-:W4:Y:S04]  /*6b10*/  LDS R36, [R6+0x1180] ;  /* 0x0011800006247984 */ /* 0x000f280000000800 */
[----:B------:R-:W4:Y:S01]  /*6b20*/  LDS R35, [R6+0x1100] ;  /* 0x0011000006237984 */ /* 0x000f220000000800 */
[----:B-1----:R-:W-:-:S03]  /*6b30*/  F2FP.F16.F32.PACK_AB R28, RZ, R28 ;  /* 0x0000001cff1c723e */ /* 0x002fc600000000ff */
[----:B------:R-:W1:Y:S01]  /*6b40*/  LDS R34, [R6+0x1080] ;  /* 0x0010800006227984 */ /* 0x000e620000000800 */
[----:B--2---:R-:W-:-:S03]  /*6b50*/  F2FP.F16.F32.PACK_AB R26, RZ, R26 ;  /* 0x0000001aff1a723e */ /* 0x004fc600000000ff */
[----:B------:R-:W2:Y:S01]  /*6b60*/  LDS R37, [R6+0x1200] ;  /* 0x0012000006257984 */ /* 0x000ea20000000800 */
[----:B------:R-:W-:Y:S02]  /*6b70*/  PRMT R41, R28, 0x7610, R41 ;  /* 0x000076101c297816 */ /* 0x000fe40000000029 */
[----:B---3--:R-:W-:Y:S01]  /*6b80*/  F2FP.F16.F32.PACK_AB R27, RZ, R27 ;  /* 0x0000001bff1b723e */ /* 0x008fe200000000ff */
[----:B------:R-:W3:Y:S01]  /*6b90*/  LDS R38, [R6+0x1940] ;  /* 0x0019400006267984 */ /* 0x000ee20000000800 */
[----:B------:R-:W-:Y:S02]  /*6ba0*/  PRMT R28, R26, 0x7610, R28 ;  /* 0x000076101a1c7816 */ /* 0x000fe4000000001c */
[----:B----4-:R-:W-:Y:S01]  /*6bb0*/  F2FP.F16.F32.PACK_AB R29, RZ, R29 ;  /* 0x0000001dff1d723e */ /* 0x010fe200000000ff */
[----:B------:R-:W4:Y:S01]  /*6bc0*/  LDS R26, [R6+0x18c0] ;  /* 0x0018c000061a7984 */ /* 0x000f220000000800 */
[----:B------:R-:W-:Y:S02]  /*6bd0*/  PRMT R40, R27, 0x7610, R40 ;  /* 0x000076101b287816 */ /* 0x000fe40000000028 */
[----:B------:R-:W-:Y:S01]  /*6be0*/  PRMT R42, R29, 0x7610, R42 ;  /* 0x000076101d2a7816 */ /* 0x000fe2000000002a */
[----:B------:R-:W4:Y:S01]  /*6bf0*/  LDS R27, [R6+0x1a40] ;  /* 0x001a4000061b7984 */ /* 0x000f220000000800 */
[----:B------:R-:W-:-:S02]  /*6c00*/  F2FP.F16.F32.PACK_AB R32, RZ, R32 ;  /* 0x00000020ff20723e */ /* 0x000fc400000000ff */
[----:B------:R-:W-:Y:S01]  /*6c10*/  F2FP.F16.F32.PACK_AB R30, RZ, R30 ;  /* 0x0000001eff1e723e */ /* 0x000fe200000000ff */
[----:B------:R1:W-:Y:S01]  /*6c20*/  STG.E.U16 desc[UR6][R10.64+0x40], R40 ;  /* 0x000040280a007986 */ /* 0x0003e2000c101506 */
[----:B------:R-:W-:-:S03]  /*6c30*/  F2FP.F16.F32.PACK_AB R31, RZ, R31 ;  /* 0x0000001fff1f723e */ /* 0x000fc600000000ff */
[----:B------:R-:W-:Y:S01]  /*6c40*/  STG.E.U16 desc[UR6][R10.64+0x80], R41 ;  /* 0x000080290a007986 */ /* 0x000fe2000c101506 */
[----:B------:R-:W-:-:S03]  /*6c50*/  F2FP.F16.F32.PACK_AB R33, RZ, R33 ;  /* 0x00000021ff21723e */ /* 0x000fc600000000ff */
[----:B------:R-:W-:Y:S01]  /*6c60*/  STG.E.U16 desc[UR6][R10.64], R28 ;  /* 0x0000001c0a007986 */ /* 0x000fe2000c101506 */
[----:B------:R-:W-:-:S03]  /*6c70*/  F2FP.F16.F32.PACK_AB R36, RZ, R36 ;  /* 0x00000024ff24723e */ /* 0x000fc600000000ff */
[----:B------:R-:W-:Y:S01]  /*6c80*/  STG.E.U16 desc[UR6][R10.64+0xc0], R42 ;  /* 0x0000c02a0a007986 */ /* 0x000fe2000c101506 */
[----:B-1----:R-:W-:Y:S02]  /*6c90*/  PRMT R40, R32, 0x7610, R40 ;  /* 0x0000761020287816 */ /* 0x002fe40000000028 */
[----:B------:R-:W-:Y:S01]  /*6ca0*/  PRMT R32, R30, 0x7610, R32 ;  /* 0x000076101e207816 */ /* 0x000fe20000000020 */
[----:B------:R-:W1:Y:S01]  /*6cb0*/  LDS R39, [R6+0x19c0] ;  /* 0x0019c00006277984 */ /* 0x000e620000000800 */
[----:B------:R-:W-:-:S03]  /*6cc0*/  F2FP.F16.F32.PACK_AB R35, RZ, R35 ;  /* 0x00000023ff23723e */ /* 0x000fc600000000ff */
[----:B------:R-:W1:Y:S01]  /*6cd0*/  LDS R28, [R6+0x2180] ;  /* 0x00218000061c7984 */ /* 0x000e620000000800 */
[----:B------:R-:W-:-:S03]  /*6ce0*/  F2FP.F16.F32.PACK_AB R34, RZ, R34 ;  /* 0x00000022ff22723e */ /* 0x000fc600000000ff */
[----:B------:R-:W1:Y:S01]  /*6cf0*/  LDS R10, [R6+0x2100] ;  /* 0x00210000060a7984 */ /* 0x000e620000000800 */
[----:B--2---:R-:W-:-:S03]  /*6d00*/  F2FP.F16.F32.PACK_AB R37, RZ, R37 ;  /* 0x00000025ff25723e */ /* 0x004fc600000000ff */
[----:B------:R-:W2:Y:S01]  /*6d10*/  LDS R11, [R6+0x2280] ;  /* 0x00228000060b7984 */ /* 0x000ea20000000800 */
[----:B---3--:R-:W-:Y:S02]  /*6d20*/  F2FP.F16.F32.PACK_AB R38, RZ, R38 ;  /* 0x00000026ff26723e */ /* 0x008fe400000000ff */
[----:B----4-:R-:W-:Y:S01]  /*6d30*/  F2FP.F16.F32.PACK_AB R26, RZ, R26 ;  /* 0x0000001aff1a723e */ /* 0x010fe200000000ff */
[----:B------:R-:W-:Y:S01]  /*6d40*/  STG.E.U16 desc[UR6][R12.64+0x40], R31 ;  /* 0x0000401f0c007986 */ /* 0x000fe2000c101506 */
[----:B------:R-:W-:-:S03]  /*6d50*/  F2FP.F16.F32.PACK_AB R27, RZ, R27 ;  /* 0x0000001bff1b723e */ /* 0x000fc600000000ff */
[----:B------:R3:W-:Y:S04]  /*6d60*/  STG.E.U16 desc[UR6][R12.64+0x80], R40 ;  /* 0x000080280c007986 */ /* 0x0007e8000c101506 */
[----:B------:R-:W-:Y:S04]  /*6d70*/  STG.E.U16 desc[UR6][R12.64], R32 ;  /* 0x000000200c007986 */ /* 0x000fe8000c101506 */
[----:B------:R-:W-:Y:S04]  /*6d80*/  STG.E.U16 desc[UR6][R12.64+0xc0], R33 ;  /* 0x0000c0210c007986 */ /* 0x000fe8000c101506 */
[----:B------:R4:W-:Y:S01]  /*6d90*/  STG.E.U16 desc[UR6][R14.64+0x80], R36 ;  /* 0x000080240e007986 */ /* 0x0009e2000c101506 */
[----:B---3--:R-:W-:-:S03]  /*6da0*/  PRMT R40, R27, 0x7610, R40 ;  /* 0x000076101b287816 */ /* 0x008fc60000000028 */
[----:B------:R-:W3:Y:S01]  /*6db0*/  LDS R29, [R6+0x2200] ;  /* 0x00220000061d7984 */ /* 0x000ee20000000800 */
[----:B-1----:R-:W-:-:S03]  /*6dc0*/  F2FP.F16.F32.PACK_AB R39, RZ, R39 ;  /* 0x00000027ff27723e */ /* 0x002fc600000000ff */
[----:B------:R-:W-:Y:S01]  /*6dd0*/  STG.E.U16 desc[UR6][R14.64+0x40], R35 ;  /* 0x000040230e007986 */ /* 0x000fe2000c101506 */
[----:B------:R-:W-:-:S03]  /*6de0*/  F2FP.F16.F32.PACK_AB R28, RZ, R28 ;  /* 0x0000001cff1c723e */ /* 0x000fc600000000ff */
[----:B------:R-:W1:Y:S01]  /*6df0*/  LDS R30, [R6+0x29c0] ;  /* 0x0029c000061e7984 */ /* 0x000e620000000800 */
[----:B----4-:R-:W-:Y:S02]  /*6e00*/  PRMT R36, R26, 0x7610, R36 ;  /* 0x000076101a247816 */ /* 0x010fe40000000024 */
[----:B------:R-:W-:Y:S01]  /*6e10*/  F2FP.F16.F32.PACK_AB R10, RZ, R10 ;  /* 0x0000000aff0a723e */ /* 0x000fe200000000ff */
[----:B------:R-:W4:Y:S01]  /*6e20*/  LDS R31, [R6+0x2a40] ;  /* 0x002a4000061f7984 */ /* 0x000f220000000800 */
[----:B--2---:R-:W-:-:S03]  /*6e30*/  F2FP.F16.F32.PACK_AB R11, RZ, R11 ;  /* 0x0000000bff0b723e */ /* 0x004fc600000000ff */
[----:B------:R-:W2:Y:S04]  /*6e40*/  LDS R32, [R6+0x2ac0] ;  /* 0x002ac00006207984 */ /* 0x000ea80000000800 */
[----:B------:R-:W-:Y:S04]  /*6e50*/  STG.E.U16 desc[UR6][R14.64], R34 ;  /* 0x000000220e007986 */ /* 0x000fe8000c101506 */
[----:B------:R-:W2:Y:S04]  /*6e60*/  LDS R12, [R6+0x2940] ;  /* 0x00294000060c7984 */ /* 0x000ea80000000800 */
[----:B------:R3:W-:Y:S04]  /*6e70*/  STG.E.U16 desc[UR6][R14.64+0xc0], R37 ;  /* 0x0000c0250e007986 */ /* 0x0007e8000c101506 */
[----:B------:R-:W2:Y:S04]  /*6e80*/  LDS R33, [R6+0x3200] ;  /* 0x0032000006217984 */ /* 0x000ea80000000800 */
[----:B------:R-:W2:Y:S04]  /*6e90*/  LDS R26, [R6+0x3280] ;  /* 0x00328000061a7984 */ /* 0x000ea80000000800 */
[----:B------:R-:W2:Y:S01]  /*6ea0*/  LDS R13, [R6+0x3180] ;  /* 0x00318000060d7984 */ /* 0x000ea20000000800 */
[----:B---3--:R-:W-:-:S02]  /*6eb0*/  PRMT R37, R28, 0x7610, R37 ;  /* 0x000076101c257816 */ /* 0x008fc40000000025 */
[----:B------:R-:W-:Y:S01]  /*6ec0*/  PRMT R28, R10, 0x7610, R28 ;  /* 0x000076100a1c7816 */ /* 0x000fe2000000001c */
[----:B------:R-:W3:Y:S01]  /*6ed0*/  LDS R14, [R6+0x3300] ;  /* 0x00330000060e7984 */ /* 0x000ee20000000800 */
[----:B------:R-:W-:-:S03]  /*6ee0*/  F2FP.F16.F32.PACK_AB R29, RZ, R29 ;  /* 0x0000001dff1d723e */ /* 0x000fc600000000ff */
[----:B------:R2:W-:Y:S01]  /*6ef0*/  STG.E.U16 desc[UR6][R16.64], R36 ;  /* 0x0000002410007986 */ /* 0x0005e2000c101506 */
[----:B-1----:R-:W-:-:S03]  /*6f00*/  F2FP.F16.F32.PACK_AB R30, RZ, R30 ;  /* 0x0000001eff1e723e */ /* 0x002fc600000000ff */
[----:B------:R-:W-:Y:S01]  /*6f10*/  STG.E.U16 desc[UR6][R16.64+0x40], R38 ;  /* 0x0000402610007986 */ /* 0x000fe2000c101506 */
[----:B----4-:R-:W-:-:S03]  /*6f20*/  F2FP.F16.F32.PACK_AB R31, RZ, R31 ;  /* 0x0000001fff1f723e */ /* 0x010fc600000000ff */
[----:B------:R-:W-:Y:S01]  /*6f30*/  STG.E.U16 desc[UR6][R16.64+0x80], R39 ;  /* 0x0000802710007986 */ /* 0x000fe2000c101506 */
[----:B--2---:R-:W-:-:S03]  /*6f40*/  F2FP.F16.F32.PACK_AB R32, RZ, R32 ;  /* 0x00000020ff20723e */ /* 0x004fc600000000ff */
[----:B------:R-:W-:Y:S01]  /*6f50*/  STG.E.U16 desc[UR6][R16.64+0xc0], R40 ;  /* 0x0000c02810007986 */ /* 0x000fe2000c101506 */
[----:B------:R-:W-:-:S03]  /*6f60*/  PRMT R36, R11, 0x7610, R36 ;  /* 0x000076100b247816 */ /* 0x000fc60000000024 */
[----:B------:R-:W1:Y:S01]  /*6f70*/  LDS R27, [R6+0x3a40] ;  /* 0x003a4000061b7984 */ /* 0x000e620000000800 */
[----:B------:R-:W-:-:S03]  /*6f80*/  F2FP.F16.F32.PACK_AB R12, RZ, R12 ;  /* 0x0000000cff0c723e */ /* 0x000fc600000000ff */
[----:B------:R-:W2:Y:S04]  /*6f90*/  LDS R34, [R6+0x3ac0] ;  /* 0x003ac00006227984 */ /* 0x000ea80000000800 */
[----:B------:R-:W4:Y:S01]  /*6fa0*/  LDS R35, [R6+0x3b40] ;  /* 0x003b400006237984 */ /* 0x000f220000000800 */
[----:B------:R-:W-:-:S03]  /*6fb0*/  F2FP.F16.F32.PACK_AB R33, RZ, R33 ;  /* 0x00000021ff21723e */ /* 0x000fc600000000ff */
[----:B------:R-:W4:Y:S01]  /*6fc0*/  LDS R15, [R6+0x39c0] ;  /* 0x0039c000060f7984 */ /* 0x000f220000000800 */
[----:B------:R-:W-:-:S03]  /*6fd0*/  F2FP.F16.F32.PACK_AB R26, RZ, R26 ;  /* 0x0000001aff1a723e */ /* 0x000fc600000000ff */
[----:B------:R-:W4:Y:S01]  /*6fe0*/  LDS R11, [R6+0x4280] ;  /* 0x00428000060b7984 */ /* 0x000f220000000800 */
[----:B------:R-:W-:-:S03]  /*6ff0*/  F2FP.F16.F32.PACK_AB R13, RZ, R13 ;  /* 0x0000000dff0d723e */ /* 0x000fc600000000ff */
[----:B------:R-:W4:Y:S01]  /*7000*/  LDS R16, [R6+0x4300] ;  /* 0x0043000006107984 */ /* 0x000f220000000800 */
[----:B---3--:R-:W-:-:S03]  /*7010*/  F2FP.F16.F32.PACK_AB R14, RZ, R14 ;  /* 0x0000000eff0e723e */ /* 0x008fc600000000ff */
[----:B------:R-:W3:Y:S04]  /*7020*/  LDS R10, [R6+0x4200] ;  /* 0x00420000060a7984 */ /* 0x000ee80000000800 */
[----:B------:R-:W3:Y:S04]  /*7030*/  LDS R17, [R6+0x4380] ;  /* 0x0043800006117984 */ /* 0x000ee80000000800 */
[----:B------:R2:W-:Y:S04]  /*7040*/  STG.E.U16 desc[UR6][R18.64+0x40], R37 ;  /* 0x0000402512007986 */ /* 0x0005e8000c101506 */
[----:B------:R3:W-:Y:S01]  /*7050*/  STG.E.U16 desc[UR6][R18.64+0x80], R29 ;  /* 0x0000801d12007986 */ /* 0x0007e2000c101506 */
[----:B-1----:R-:W-:-:S03]  /*7060*/  F2FP.F16.F32.PACK_AB R27, RZ, R27 ;  /* 0x0000001bff1b723e */ /* 0x002fc600000000ff */
[----:B------:R1:W-:Y:S01]  /*7070*/  STG.E.U16 desc[UR6][R18.64], R28 ;  /* 0x0000001c12007986 */ /* 0x0003e2000c101506 */
[----:B--2---:R-:W-:-:S03]  /*7080*/  F2FP.F16.F32.PACK_AB R34, RZ, R34 ;  /* 0x00000022ff22723e */ /* 0x004fc600000000ff */
[----:B------:R1:W-:Y:S01]  /*7090*/  STG.E.U16 desc[UR6][R18.64+0xc0], R36 ;  /* 0x0000c02412007986 */ /* 0x0003e2000c101506 */
[----:B----4-:R-:W-:-:S03]  /*70a0*/  F2FP.F16.F32.PACK_AB R35, RZ, R35 ;  /* 0x00000023ff23723e */ /* 0x010fc600000000ff */
[----:B------:R1:W-:Y:S01]  /*70b0*/  STG.E.U16 desc[UR6][R20.64+0x40], R30 ;  /* 0x0000401e14007986 */ /* 0x0003e2000c101506 */
[----:B------:R-:W-:-:S03]  /*70c0*/  F2FP.F16.F32.PACK_AB R15, RZ, R15 ;  /* 0x0000000fff0f723e */ /* 0x000fc600000000ff */
[----:B------:R1:W-:Y:S01]  /*70d0*/  STG.E.U16 desc[UR6][R20.64+0x80], R31 ;  /* 0x0000801f14007986 */ /* 0x0003e2000c101506 */
[----:B------:R-:W-:-:S03]  /*70e0*/  F2FP.F16.F32.PACK_AB R11, RZ, R11 ;  /* 0x0000000bff0b723e */ /* 0x000fc600000000ff */
[----:B------:R1:W-:Y:S01]  /*70f0*/  STG.E.U16 desc[UR6][R20.64+0xc0], R32 ;  /* 0x0000c02014007986 */ /* 0x0003e2000c101506 */
[----:B------:R-:W-:-:S03]  /*7100*/  F2FP.F16.F32.PACK_AB R16, RZ, R16 ;  /* 0x00000010ff10723e */ /* 0x000fc600000000ff */
[----:B------:R1:W-:Y:S01]  /*7110*/  STG.E.U16 desc[UR6][R20.64], R12 ;  /* 0x0000000c14007986 */ /* 0x0003e2000c101506 */
[----:B---3--:R-:W-:-:S03]  /*7120*/  F2FP.F16.F32.PACK_AB R10, RZ, R10 ;  /* 0x0000000aff0a723e */ /* 0x008fc600000000ff */
[----:B------:R1:W-:Y:S01]  /*7130*/  STG.E.U16 desc[UR6][R22.64+0x40], R33 ;  /* 0x0000402116007986 */ /* 0x0003e2000c101506 */
[----:B------:R-:W-:-:S03]  /*7140*/  F2FP.F16.F32.PACK_AB R17, RZ, R17 ;  /* 0x00000011ff11723e */ /* 0x000fc600000000ff */
[----:B------:R1:W-:Y:S04]  /*7150*/  STG.E.U16 desc[UR6][R22.64+0x80], R26 ;  /* 0x0000801a16007986 */ /* 0x0003e8000c101506 */
        /* <DEDUP_REMOVED lines=18> */
[----:B------:R-:W-:-:S04]  /*7280*/  LEA R8, P0, R9, R4, 0x1 ;  /* 0x0000000409087211 */ /* 0x000fc800078008ff */
[----:B------:R-:W-:Y:S02]  /*7290*/  LEA.HI.X R9, R9, R5, R14, 0x1, P0 ;  /* 0x0000000509097211 */ /* 0x000fe400000f0c0e */
        /* <DEDUP_REMOVED lines=94> */
[----:B------:R-:W-:-:S04]  /*7880*/  LEA R8, P1, R9, R4, 0x1 ;  /* 0x0000000409087211 */ /* 0x000fc800078208ff */
[----:B------:R-:W-:Y:S02]  /*7890*/  LEA.HI.X R9, R9, R5, R16, 0x1, P1 ;  /* 0x0000000509097211 */ /* 0x000fe400008f0c10 */
        /* <DEDUP_REMOVED lines=27> */
.L_x_25:
        /* <DEDUP_REMOVED lines=11> */
.L_x_605:


//--------------------- .text._ZN15flash_llm_utils11SpMM_KernelINS_12TilingConfigILi4ELi1ELi2ELi0EEENS_18SparseKernelConfigILi96EEEEEvPK6__halfPK5uint4PKiS7_PS5_iiii --------------------------
	.section	.text._ZN15flash_llm_utils11SpMM_KernelINS_12TilingConfigILi4ELi1ELi2ELi0EEENS_18SparseKernelConfigILi96EEEEEvPK6__halfPK5uint4PKiS7_PS5_iiii,"ax",@progbits
	.align	128
        .global         _ZN15flash_llm_utils11SpMM_KernelINS_12TilingConfigILi4ELi1ELi2ELi0EEENS_18SparseKernelConfigILi96EEEEEvPK6__halfPK5uint4PKiS7_PS5_iiii
        .type           _ZN15flash_llm_utils11SpMM_KernelINS_12TilingConfigILi4ELi1ELi2ELi0EEENS_18SparseKernelConfigILi96EEEEEvPK6__halfPK5uint4PKiS7_PS5_iiii,@function
        .size           _ZN15flash_llm_utils11SpMM_KernelINS_12TilingConfigILi4ELi1ELi2ELi0EEENS_18SparseKernelConfigILi96EEEEEvPK6__halfPK5uint4PKiS7_PS5_iiii,(.L_x_606 - _ZN15flash_llm_utils11SpMM_KernelINS_12TilingConfigILi4ELi1ELi2ELi0EEENS_18SparseKernelConfigILi96EEEEEvPK6__halfPK5uint4PKiS7_PS5_iiii)
        .other          _ZN15flash_llm_utils11SpMM_KernelINS_12TilingConfigILi4ELi1ELi2ELi0EEENS_18SparseKernelConfigILi96EEEEEvPK6__halfPK5uint4PKiS7_PS5_iiii,@"STO_CUDA_ENTRY STV_DEFAULT"
_ZN15flash_llm_utils11SpMM_KernelINS_12TilingConfigILi4ELi1ELi2ELi0EEENS_18SparseKernelConfigILi96EEEEEvPK6__halfPK5uint4PKiS7_PS5_iiii:
.text._ZN15flash_llm_utils11SpMM_KernelINS_12TilingConfigILi4ELi1ELi2ELi0EEENS_18SparseKernelConfigILi96EEEEEvPK6__halfPK5uint4PKiS7_PS5_iiii:
[----:B------:R-:W-:Y:S01]  /*0000*/  LDC R1, c[0x0][0x37c] ;  /* 0x0000df00ff017b82 */ /* 0x000fe20000000800 */
[----:B------:R-:W1:Y:S07]  /*0010*/  LDCU UR5, c[0x0][0x3a8] ;  /* 0x00007500ff0577ac */ /* 0x000e6e0008000800 */
[----:B------:R-:W2:Y:S01]  /*0020*/  S2UR UR7, SR_CTAID.Y ;  /* 0x00000000000779c3 */ /* 0x000ea20000002600 */
[----:B------:R-:W3:Y:S01]  /*0030*/  LDCU.64 UR14, c[0x0][0x3b0] ;  /* 0x00007600ff0e77ac */ /* 0x000ee20008000a00 */
[----:B------:R-:W4:Y:S01]  /*0040*/  LDCU.64 UR12, c[0x0][0x390] ;  /* 0x00007200ff0c77ac */ /* 0x000f220008000a00 */
[----:B------:R-:W5:Y:S01]  /*0050*/  LDCU.64 UR20, c[0x0][0x358] ;  /* 0x00006b00ff1477ac */ /* 0x000f620008000a00 */
[----:B-1----:R-:W-:-:S04]  /*0060*/  USHF.R.S32.HI UR4, URZ, 0x1f, UR5 ;  /* 0x0000001fff047899 */ /* 0x002fc80008011405 */
[----:B------:R-:W-:Y:S01]  /*0070*/  ULEA.HI UR4, UR4, UR5, URZ, 0x8 ;  /* 0x0000000504047291 */ /* 0x000fe2000f8f40ff */
[----:B---3--:R-:W-:Y:S01]  /*0080*/  IMAD.U32 R0, RZ, RZ, UR15 ;  /* 0x0000000fff007e24 */ /* 0x008fe2000f8e00ff */
[----:B------:R-:W-:Y:S01]  /*0090*/  USHF.R.S32.HI UR5, URZ, 0x1f, UR14 ;  /* 0x0000001fff057899 */ /* 0x000fe2000801140e */
[----:B------:R-:W-:Y:S01]  /*00a0*/  ISETP.NE.AND P1, PT, RZ, UR15, PT ;  /* 0x0000000fff007c0c */ /* 0x000fe2000bf25270 */
[----:B------:R-:W-:Y:S02]  /*00b0*/  USHF.R.S32.HI UR4, URZ, 0x8, UR4 ;  /* 0x00000008ff047899 */ /* 0x000fe40008011404 */
[----:B------:R-:W-:Y:S01]  /*00c0*/  IABS R7, R0 ;  /* 0x0000000000077213 */ /* 0x000fe20000000000 */
[----:B------:R-:W-:Y:S02]  /*00d0*/  ULEA.HI UR5, UR5, UR14, URZ, 0x6 ;  /* 0x0000000e05057291 */ /* 0x000fe4000f8f30ff */
[----:B------:R-:W-:Y:S01]  /*00e0*/  UISETP.NE.U32.AND UP2, UPT, UR4, URZ, UPT ;  /* 0x000000ff0400728c */ /* 0x000fe2000bf45070 */
[----:B------:R-:W1:Y:S01]  /*00f0*/  I2F.RP R6, R7 ;  /* 0x0000000700067306 */ /* 0x000e620000209400 */
[----:B------:R-:W-:-:S04]  /*0100*/  USHF.R.S32.HI UR10, URZ, 0x6, UR5 ;  /* 0x00000006ff0a7899 */ /* 0x000fc80008011405 */
[----:B------:R-:W-:-:S03]  /*0110*/  UIADD3 UR6, UPT, UPT, UR10, -0x1, URZ ;  /* 0xffffffff0a067890 */ /* 0x000fc6000fffe0ff */
[----:B------:R-:W3:Y:S08]  /*0120*/  I2F.U32.RP R0, UR4 ;  /* 0x0000000400007d06 */ /* 0x000ef00008209000 */
[----:B-1----:R-:W1:Y:S08]  /*0130*/  MUFU.RCP R6, R6 ;  /* 0x0000000600067308 */ /* 0x002e700000001000 */
[----:B---3--:R-:W3:Y:S01]  /*0140*/  MUFU.RCP R0, R0 ;  /* 0x0000000000007308 */ /* 0x008ee20000001000 */
[----:B-1----:R-:W-:-:S07]  /*0150*/  VIADD R2, R6, 0xffffffe ;  /* 0x0ffffffe06027836 */ /* 0x002fce0000000000 */
[----:B------:R1:W4:Y:S01]  /*0160*/  F2I.FTZ.U32.TRUNC.NTZ R3, R2 ;  /* 0x0000000200037305 */ /* 0x000322000021f000 */
[----:B---3--:R-:W-:Y:S02]  /*0170*/  VIADD R4, R0, 0xffffffe ;  /* 0x0ffffffe00047836 */ /* 0x008fe40000000000 */
[----:B------:R-:W-:Y:S01]  /*0180*/  IMAD.U32 R0, RZ, RZ, UR6 ;  /* 0x00000006ff007e24 */ /* 0x000fe2000f8e00ff */
[----:B------:R-:W-:-:S04]  /*0190*/  ULOP3.LUT UR6, UR6, UR15, URZ, 0x3c, !UPT ;  /* 0x0000000f06067292 */ /* 0x000fc8000f8e3cff */
[----:B------:R3:W5:Y:S01]  /*01a0*/  F2I.FTZ.U32.TRUNC.NTZ R5, R4 ;  /* 0x0000000400057305 */ /* 0x000762000021f000 */
[----:B-1----:R-:W-:Y:S01]  /*01b0*/  IMAD.MOV.U32 R2, RZ, RZ, RZ ;  /* 0x000000ffff027224 */ /* 0x002fe200078e00ff */
[----:B------:R-:W-:Y:S02]  /*01c0*/  IABS R0, R0 ;  /* 0x0000000000007213 */ /* 0x000fe40000000000 */
[----:B------:R-:W-:Y:S01]  /*01d0*/  ISETP.LE.AND P3, PT, RZ, UR6, PT ;  /* 0x00000006ff007c0c */ /* 0x000fe2000bf63270 */
[----:B----4-:R-:W-:Y:S02]  /*01e0*/  IMAD.MOV R6, RZ, RZ, -R3 ;  /* 0x000000ffff067224 */ /* 0x010fe400078e0a03 */
[----:B---3--:R-:W-:Y:S02]  /*01f0*/  IMAD.MOV.U32 R4, RZ, RZ, RZ ;  /* 0x000000ffff047224 */ /* 0x008fe400078e00ff */
[----:B------:R-:W-:-:S03]  /*0200*/  IMAD R9, R6, R7, RZ ;  /* 0x0000000706097224 */ /* 0x000fc600078e02ff */
[----:B------:R-:W-:Y:S01]  /*0210*/  R2UR UR8, R4 ;  /* 0x00000000040872ca */ /* 0x000fe200000e0000 */
[----:B------:R-:W-:Y:S01]  /*0220*/  IMAD R4, RZ, RZ, -UR4 ;  /* 0x80000004ff047e24 */ /* 0x000fe2000f8e02ff */
[----:B-----5:R-:W-:Y:S01]  /*0230*/  R2UR UR9, R5 ;  /* 0x00000000050972ca */ /* 0x020fe200000e0000 */
[----:B------:R-:W-:-:S04]  /*0240*/  IMAD.HI.U32 R2, R3, R9, R2 ;  /* 0x0000000903027227 */ /* 0x000fc800078e0002 */
[----:B------:R-:W-:Y:S02]  /*0250*/  IMAD R4, R4, R5, RZ ;  /* 0x0000000504047224 */ /* 0x000fe400078e02ff */
[----:B------:R-:W-:-:S04]  /*0260*/  IMAD.HI.U32 R2, R2, R0, RZ ;  /* 0x0000000002027227 */ /* 0x000fc800078e00ff */
[----:B------:R-:W-:Y:S02]  /*0270*/  IMAD.MOV R3, RZ, RZ, -R2 ;  /* 0x000000ffff037224 */ /* 0x000fe400078e0a02 */
[----:B------:R-:W-:-:S04]  /*0280*/  IMAD.HI.U32 R4, R5, R4, UR8 ;  /* 0x0000000805047e27 */ /* 0x000fc8000f8e0004 */
[----:B------:R-:W-:Y:S01]  /*0290*/  IMAD R0, R7, R3, R0 ;  /* 0x0000000307007224 */ /* 0x000fe200078e0200 */
[----:B------:R-:W-:-:S04]  /*02a0*/  R2UR UR8, R4 ;  /* 0x00000000040872ca */ /* 0x000fc800000e0000 */
[----:B------:R-:W-:-:S09]  /*02b0*/  ISETP.GT.U32.AND P2, PT, R7, R0, PT ;  /* 0x000000000700720c */ /* 0x000fd20003f44070 */
[----:B--2---:R-:W-:-:S04]  /*02c0*/  UIMAD.WIDE.U32 UR8, UR8, UR7, URZ ;  /* 0x00000007080872a5 */ /* 0x004fc8000f8e00ff */
[----:B------:R-:W-:Y:S01]  /*02d0*/  UIADD3 UR5, UPT, UPT, -UR9, URZ, URZ ;  /* 0x000000ff09057290 */ /* 0x000fe2000fffe1ff */
[----:B------:R-:W-:Y:S02]  /*02e0*/  @!P2 IMAD.IADD R0, R0, 0x1, -R7 ;  /* 0x000000010000a824 */ /* 0x000fe400078e0a07 */
[----:B------:R-:W-:Y:S01]  /*02f0*/  @!P2 VIADD R2, R2, 0x1 ;  /* 0x000000010202a836 */ /* 0x000fe20000000000 */
[----:B------:R-:W-:Y:S02]  /*0300*/  UIMAD UR5, UR4, UR5, UR7 ;  /* 0x00000005040572a4 */ /* 0x000fe4000f8e0207 */
[----:B------:R-:W-:Y:S02]  /*0310*/  ISETP.GE.U32.AND P0, PT, R0, R7, PT ;  /* 0x000000070000720c */ /* 0x000fe40003f06070 */
[----:B------:R-:W-:Y:S01]  /*0320*/  UISETP.GE.U32.AND UP0, UPT, UR5, UR4, UPT ;  /* 0x000000040500728c */ /* 0x000fe2000bf06070 */
[----:B------:R-:W-:-:S10]  /*0330*/  @!P1 LOP3.LUT R0, RZ, UR15, RZ, 0x33, !PT ;  /* 0x0000000fff009c12 */ /* 0x000fd4000f8e33ff */
[----:B------:R-:W-:Y:S01]  /*0340*/  @UP0 UIADD3 UR5, UPT, UPT, -UR4, UR5, URZ ;  /* 0x0000000504050290 */ /* 0x000fe2000fffe1ff */
[----:B------:R-:W-:Y:S01]  /*0350*/  @P0 VIADD R2, R2, 0x1 ;  /* 0x0000000102020836 */ /* 0x000fe20000000000 */
[----:B------:R-:W-:Y:S02]  /*0360*/  @UP0 UIADD3 UR9, UPT, UPT, UR9, 0x1, URZ ;  /* 0x0000000109090890 */ /* 0x000fe4000fffe0ff */
[----:B------:R-:W-:Y:S01]  /*0370*/  UISETP.GE.U32.AND UP1, UPT, UR5, UR4, UPT ;  /* 0x000000040500728c */ /* 0x000fe2000bf26070 */
[----:B------:R-:W-:-:S05]  /*0380*/  @!P3 IMAD.MOV R2, RZ, RZ, -R2 ;  /* 0x000000ffff02b224 */ /* 0x000fca00078e0a02 */
[----:B------:R-:W-:Y:S02]  /*0390*/  R2UR UR26, R2 ;  /* 0x00000000021a72ca */ /* 0x000fe400000e0000 */
[----:B------:R-:W-:-:S03]  /*03a0*/  @!P1 R2UR UR26, R0 ;  /* 0x00000000001a92ca */ /* 0x000fc600000e0000 */
[----:B------:R-:W-:Y:S02]  /*03b0*/  @UP1 UIADD3 UR9, UPT, UPT, UR9, 0x1, URZ ;  /* 0x0000000109091890 */ /* 0x000fe4000fffe0ff */
[----:B------:R-:W-:-:S04]  /*03c0*/  @!UP2 ULOP3.LUT UR9, URZ, UR4, URZ, 0x33, !UPT ;  /* 0x00000004ff09a292 */ /* 0x000fc8000f8e33ff */
[----:B------:R-:W-:-:S04]  /*03d0*/  UIADD3 UR8, UPT, UPT, -UR9, URZ, URZ ;  /* 0x000000ff09087290 */ /* 0x000fc8000fffe1ff */
[----:B------:R-:W-:Y:S02]  /*03e0*/  UIMAD UR8, UR4, UR8, UR7 ;  /* 0x00000008040872a4 */ /* 0x000fe4000f8e0207 */
[----:B------:R-:W-:Y:S02]  /*03f0*/  UIMAD UR11, UR9, UR26, UR9 ;  /* 0x0000001a090b72a4 */ /* 0x000fe4000f8e0209 */
[----:B------:R-:W-:Y:S02]  /*0400*/  UIMAD UR4, UR8, UR10, URZ ;  /* 0x0000000a080472a4 */ /* 0x000fe4000f8e02ff */
[----:B------:R-:W-:Y:S02]  /*0410*/  USHF.R.S32.HI UR6, URZ, 0x1f, UR11 ;  /* 0x0000001fff067899 */ /* 0x000fe4000801140b */
[----:B------:R-:W-:-:S04]  /*0420*/  USHF.L.U32 UR4, UR4, 0x1, URZ ;  /* 0x0000000104047899 */ /* 0x000fc800080006ff */
[----:B------:R-:W-:Y:S02]  /*0430*/  UIADD3 UR5, UPT, UPT, UR10, UR4, URZ ;  /* 0x000000040a057290 */ /* 0x000fe4000fffe0ff */
[----:B------:R-:W-:Y:S02]  /*0440*/  UIADD3 UR16, UP0, UPT, UR4, UR11, URZ ;  /* 0x0000000b04107290 */ /* 0x000fe4000ff1e0ff */
[----:B------:R-:W-:Y:S02]  /*0450*/  UIADD3 UR7, UP1, UPT, UR11, UR5, URZ ;  /* 0x000000050b077290 */ /* 0x000fe4000ff3e0ff */
[----:B------:R-:W-:Y:S02]  /*0460*/  ULEA.HI.X.SX32 UR4, UR4, UR6, 0x1, UP0 ;  /* 0x0000000604047291 */ /* 0x000fe400080f0eff */
[----:B------:R-:W-:Y:S02]  /*0470*/  ULEA.HI.X.SX32 UR5, UR5, UR6, 0x1, UP1 ;  /* 0x0000000605057291 */ /* 0x000fe400088f0eff */
[----:B------:R-:W-:-:S02]  /*0480*/  ULEA UR6, UP1, UR7, UR12, 0x2 ;  /* 0x0000000c07067291 */ /* 0x000fc4000f8210ff */
[----:B------:R-:W-:Y:S02]  /*0490*/  ULEA UR22, UP0, UR16, UR12, 0x2 ;  /* 0x0000000c10167291 */ /* 0x000fe4000f8010ff */
[----:B------:R-:W-:Y:S02]  /*04a0*/  ULEA.HI.X UR7, UR7, UR13, UR5, 0x2, UP1 ;  /* 0x0000000d07077291 */ /* 0x000fe400088f1405 */
[----:B------:R-:W-:Y:S01]  /*04b0*/  ULEA.HI.X UR23, UR16, UR13, UR4, 0x2, UP0 ;  /* 0x0000000d10177291 */ /* 0x000fe200080f1404 */
[----:B------:R-:W-:Y:S02]  /*04c0*/  IMAD.U32 R6, RZ, RZ, UR6 ;  /* 0x00000006ff067e24 */ /* 0x000fe4000f8e00ff */
[----:B------:R-:W-:Y:S02]  /*04d0*/  IMAD.U32 R2, RZ, RZ, UR22 ;  /* 0x00000016ff027e24 */ /* 0x000fe4000f8e00ff */
[----:B------:R-:W-:Y:S02]  /*04e0*/  IMAD.U32 R9, RZ, RZ, UR7 ;  /* 0x00000007ff097e24 */ /* 0x000fe4000f8e00ff */
[----:B------:R-:W-:-:S02]  /*04f0*/  IMAD.U32 R3, RZ, RZ, UR23 ;  /* 0x00000017ff037e24 */ /* 0x000fc4000f8e00ff */
[----:B------:R-:W-:Y:S02]  /*0500*/  IMAD.U32 R4, RZ, RZ, UR22 ;  /* 0x00000016ff047e24 */ /* 0x000fe4000f8e00ff */
[----:B------:R-:W-:Y:S01]  /*0510*/  IMAD.U32 R5, RZ, RZ, UR23 ;  /* 0x00000017ff057e24 */ /* 0x000fe2000f8e00ff */
[----:B------:R-:W2:Y:S01]  /*0520*/  LDG.E R2, desc[UR20][R2.64+0x4] ;  /* 0x0000041402027981 */ /* 0x000ea2000c1e1900 */
[----:B------:R-:W-:Y:S02]  /*0530*/  IMAD.U32 R7, RZ, RZ, UR7 ;  /* 0x00000007ff077e24 */ /* 0x000fe4000f8e00ff */
[----:B------:R-:W-:Y:S01]  /*0540*/  IMAD.U32 R8, RZ, RZ, UR6 ;  /* 0x00000006ff087e24 */ /* 0x000fe2000f8e00ff */
[----:B------:R-:W2:Y:S04]  /*0550*/  LDG.E R15, desc[UR20][R4.64] ;  /* 0x00000014040f7981 */ /* 0x000ea8000c1e1900 */
[----:B------:R-:W3:Y:S04]  /*0560*/  LDG.E R6, desc[UR20][R6.64+0x4] ;  /* 0x0000041406067981 */ /* 0x000ee8000c1e1900 */
[----:B------:R-:W3:Y:S01]  /*0570*/  LDG.E R9, desc[UR20][R8.64] ;  /* 0x0000001408097981 */ /* 0x000ee2000c1e1900 */
[----:B------:R-:W1:Y:S01]  /*0580*/  S2R R0, SR_TID.X ;  /* 0x0000000000007919 */ /* 0x000e620000002100 */
[----:B------:R-:W-:-:S04]  /*0590*/  UIADD3 UR4, UPT, UPT, UR15, -0x1, URZ ;  /* 0xffffffff0f047890 */ /* 0x000fc8000fffe0ff */
[----:B------:R-:W-:Y:S02]  /*05a0*/  UISETP.NE.AND UP0, UPT, UR9, UR4, UPT ;  /* 0x000000040900728c */ /* 0x000fe4000bf05270 */
[----:B------:R-:W-:-:S04]  /*05b0*/  UIMAD UR4, UR26, UR15, UR15 ;  /* 0x0000000f1a0472a4 */ /* 0x000fc8000f8e020f */
[----:B------:R-:W-:-:S04]  /*05c0*/  UIADD3 UR4, UPT, UPT, UR10, -UR4, URZ ;  /* 0x800000040a047290 */ /* 0x000fc8000fffe0ff */
[----:B------:R-:W-:Y:S01]  /*05d0*/  USEL UR17, UR4, URZ, !UP0 ;  /* 0x000000ff04117287 */ /* 0x000fe2000c000000 */
[----:B------:R-:W-:Y:S03]  /*05e0*/  BSSY.RECONVERGENT B0, `(.L_x_26) ;  /* 0x00000c9000007945 */ /* 0x000fe60003800200 */
[----:B------:R-:W-:Y:S01]  /*05f0*/  UIADD3 UR30, UPT, UPT, UR26, 0x1, UR17 ;  /* 0x000000011a1e7890 */ /* 0x000fe2000fffe011 */
[----:B--2---:R-:W-:Y:S02]  /*0600*/  IMAD.IADD R105, R2, 0x1, -R15 ;  /* 0x0000000102697824 */ /* 0x004fe400078e0a0f */
[----:B---3--:R-:W-:-:S03]  /*0610*/  IMAD.IADD R95, R6, 0x1, -R9 ;  /* 0x00000001065f7824 */ /* 0x008fc600078e0a09 */
[----:B------:R-:W-:Y:S02]  /*0620*/  SHF.R.S32.HI R10, RZ, 0x1f, R105 ;  /* 0x0000001fff0a7819 */ /* 0x000fe40000011469 */
[----:B------:R-:W-:Y:S02]  /*0630*/  SHF.R.S32.HI R11, RZ, 0x1f, R95 ;  /* 0x0000001fff0b7819 */ /* 0x000fe4000001145f */
[----:B------:R-:W-:Y:S02]  /*0640*/  LEA.HI R10, R10, R105, RZ, 0x7 ;  /* 0x000000690a0a7211 */ /* 0x000fe400078f38ff */
[----:B------:R-:W-:Y:S02]  /*0650*/  LEA.HI R11, R11, R95, RZ, 0x7 ;  /* 0x0000005f0b0b7211 */ /* 0x000fe400078f38ff */
[----:B------:R-:W-:Y:S02]  /*0660*/  LOP3.LUT R2, R10, 0xffffff80, RZ, 0xc0, !PT ;  /* 0xffffff800a027812 */ /* 0x000fe400078ec0ff */
[----:B------:R-:W-:-:S02]  /*0670*/  LOP3.LUT R4, R11, 0xffffff80, RZ, 0xc0, !PT ;  /* 0xffffff800b047812 */ /* 0x000fc400078ec0ff */
[C---:B------:R-:W-:Y:S01]  /*0680*/  VIMNMX R107, PT, PT, R105.reuse, R95, !PT ;  /* 0x0000005f696b7248 */ /* 0x040fe20007fe0100 */
[----:B------:R-:W-:Y:S02]  /*0690*/  IMAD.IADD R3, R105, 0x1, -R2 ;  /* 0x0000000169037824 */ /* 0x000fe400078e0a02 */
[----:B------:R-:W-:Y:S01]  /*06a0*/  IMAD.IADD R5, R95, 0x1, -R4 ;  /* 0x000000015f057824 */ /* 0x000fe200078e0a04 */
[C---:B-1----:R-:W-:Y:S02]  /*06b0*/  ISETP.GE.AND P2, PT, R0.reuse, R107, PT ;  /* 0x0000006b0000720c */ /* 0x042fe40003f46270 */
[C---:B------:R-:W-:Y:S02]  /*06c0*/  ISETP.GE.U32.AND P0, PT, R0.reuse, R3, PT ;  /* 0x000000030000720c */ /* 0x040fe40003f06070 */
[----:B------:R-:W-:Y:S02]  /*06d0*/  ISETP.GE.U32.AND P1, PT, R0, R5, PT ;  /* 0x000000050000720c */ /* 0x000fe40003f26070 */
[----:B------:R-:W-:-:S02]  /*06e0*/  SHF.R.S32.HI R4, RZ, 0x7, R10 ;  /* 0x00000007ff047819 */ /* 0x000fc4000001140a */
[----:B------:R-:W-:Y:S02]  /*06f0*/  SHF.R.S32.HI R5, RZ, 0x7, R11 ;  /* 0x00000007ff057819 */ /* 0x000fe4000001140b */
[----:B------:R-:W-:Y:S02]  /*0700*/  LEA.HI.SX32 R2, R10, 0x1, 0x19 ;  /* 0x000000010a027811 */ /* 0x000fe400078fcaff */
[----:B------:R-:W-:-:S03]  /*0710*/  LEA.HI.SX32 R3, R11, 0x1, 0x19 ;  /* 0x000000010b037811 */ /* 0x000fc600078fcaff */
[----:B------:R-:W-:Y:S02]  /*0720*/  @P0 IMAD.MOV R2, RZ, RZ, R4 ;  /* 0x000000ffff020224 */ /* 0x000fe400078e0204 */
[----:B------:R-:W-:Y:S01]  /*0730*/  @P1 IMAD.MOV R3, RZ, RZ, R5 ;  /* 0x000000ffff031224 */ /* 0x000fe200078e0205 */
[----:B------:R-:W-:Y:S06]  /*0740*/  @P2 BRA `(.L_x_27) ;  /* 0x0000000800c82947 */ /* 0x000fec0003800000 */
[----:B------:R-:W1:Y:S01]  /*0750*/  LDCU.64 UR4, c[0x0][0x388] ;  /* 0x00007100ff0477ac */ /* 0x000e620008000a00 */
[CC--:B------:R-:W-:Y:S02]  /*0760*/  IADD3 R12, P3, PT, R9.reuse, R0.reuse, RZ ;  /* 0x00000000090c7210 */ /* 0x0c0fe40007f7e0ff */
[C---:B------:R-:W-:Y:S02]  /*0770*/  ISETP.GE.AND P1, PT, R0.reuse, R95, PT ;  /* 0x0000005f0000720c */ /* 0x040fe40003f26270 */
[----:B------:R-:W-:Y:S02]  /*0780*/  LEA.HI.X.SX32 R13, R9, RZ, 0x1, P3 ;  /* 0x000000ff090d7211 */ /* 0x000fe400018f0eff */
[C---:B------:R-:W-:Y:S02]  /*0790*/  IADD3 R14, P2, PT, R15.reuse, R0, RZ ;  /* 0x000000000f0e7210 */ /* 0x040fe40007f5e0ff */
[----:B------:R-:W-:Y:S02]  /*07a0*/  ISETP.GE.AND P0, PT, R0, R105, PT ;  /* 0x000000690000720c */ /* 0x000fe40003f06270 */
[----:B------:R-:W-:-:S02]  /*07b0*/  LEA.HI.X.SX32 R15, R15, RZ, 0x1, P2 ;  /* 0x000000ff0f0f7211 */ /* 0x000fc400010f0eff */
[----:B-1----:R-:W-:Y:S02]  /*07c0*/  LEA R92, P3, R12, UR4, 0x4 ;  /* 0x000000040c5c7c11 */ /* 0x002fe4000f8620ff */
[----:B------:R-:W-:Y:S02]  /*07d0*/  LEA R100, P2, R14, UR4, 0x4 ;  /* 0x000000040e647c11 */ /* 0x000fe4000f8420ff */
[----:B------:R-:W-:Y:S02]  /*07e0*/  LEA.HI.X R93, R12, UR5, R13, 0x4, P3 ;  /* 0x000000050c5d7c11 */ /* 0x000fe400098f240d */
[----:B------:R-:W-:-:S03]  /*07f0*/  LEA.HI.X R101, R14, UR5, R15, 0x4, P2 ;  /* 0x000000050e657c11 */ /* 0x000fc600090f240f */
[----:B------:R1:W5:Y:S01]  /*0800*/  @!P1 LDG.E.128 R8, desc[UR20][R92.64] ;  /* 0x000000145c089981 */ /* 0x000362000c1e1d00 */
[----:B------:R-:W-:-:S03]  /*0810*/  VIADD R12, R0, 0x80 ;  /* 0x00000080000c7836 */ /* 0x000fc60000000000 */
[----:B------:R1:W5:Y:S02]  /*0820*/  @!P0 LDG.E.128 R4, desc[UR20][R100.64] ;  /* 0x0000001464048981 */ /* 0x000364000c1e1d00 */
[----:B------:R-:W-:-:S13]  /*0830*/  ISETP.GE.U32.AND P0, PT, R12, R107, PT ;  /* 0x0000006b0c00720c */ /* 0x000fda0003f06070 */
[----:B-1----:R-:W-:Y:S05]  /*0840*/  @P0 BRA `(.L_x_27) ;  /* 0x0000000800880947 */ /* 0x002fea0003800000 */
[C---:B------:R-:W-:Y:S02]  /*0850*/  ISETP.GE.AND P1, PT, R12.reuse, R95, PT ;  /* 0x0000005f0c00720c */ /* 0x040fe40003f26270 */
[----:B------:R-:W-:-:S11]  /*0860*/  ISETP.GE.AND P0, PT, R12, R105, PT ;  /* 0x000000690c00720c */ /* 0x000fd60003f06270 */
        /* <DEDUP_REMOVED lines=43> */
[----:B------:R-:W-:-:S03]  /*0b20*/  LOP3.LUT R68, R0, 0x400, RZ, 0xfc, !PT ;  /* 0x0000040000447812 */ /* 0x000fc600078efcff */
[----:B------:R1:W5:Y:S01]  /*0b30*/  @!P0 LDG.E.128 R60, desc[UR20][R100.64+0x3800] ;  /* 0x00380014643c8981 */ /* 0x000362000c1e1d00 */
        /* <DEDUP_REMOVED lines=25> */
[----:B------:R-:W5:Y:S01]  /*0cd0*/  @!P1 LDG.E.128 R92, desc[UR20][R92.64+0x5800] ;  /* 0x005800145c5c9981 */ /* 0x000f62000c1e1d00 */
[----:B------:R-:W-:-:S03]  /*0ce0*/  VIADD R102, R0, 0x600 ;  /* 0x0000060000667836 */ /* 0x000fc60000000000 */
[----:B------:R1:W5:Y:S02]  /*0cf0*/  @!P0 LDG.E.128 R96, desc[UR20][R100.64+0x5800] ;  /* 0x0058001464608981 */ /* 0x000364000c1e1d00 */
[----:B------:R-:W-:-:S13]  /*0d00*/  ISETP.GE.U32.AND P0, PT, R102, R107, PT ;  /* 0x0000006b6600720c */ /* 0x000fda0003f06070 */
[----:B-1----:R-:W-:Y:S05]  /*0d10*/  @P0 BRA `(.L_x_27) ;  /* 0x0000000400540947 */ /* 0x002fea0003800000 */
[----:B------:R-:W-:Y:S01]  /*0d20*/  ISETP.GE.AND P0, PT, R102, R105, PT ;  /* 0x000000696600720c */ /* 0x000fe20003f06270 */
[----:B------:R-:W-:Y:S01]  /*0d30*/  VIADD R103, R0, 0x680 ;  /* 0x0000068000677836 */ /* 0x000fe20000000000 */
[----:B------:R-:W-:Y:S04]  /*0d40*/  BSSY.RECONVERGENT B1, `(.L_x_28) ;  /* 0x0000004000017945 */ /* 0x000fe80003800200 */
[----:B------:R-:W-:-:S07]  /*0d50*/  ISETP.GE.U32.AND P1, PT, R103, R107, PT ;  /* 0x0000006b6700720c */ /* 0x000fce0003f26070 */
[----:B------:R-:W-:Y:S06]  /*0d60*/  @P0 BRA `(.L_x_29) ;  /* 0x0000000000040947 */ /* 0x000fec0003800000 */
[----:B-----5:R1:W5:Y:S02]  /*0d70*/  LDG.E.128 R8, desc[UR20][R100.64+0x6000] ;  /* 0x0060001464087981 */ /* 0x020364000c1e1d00 */
.L_x_29:
[----:B------:R-:W-:Y:S05]  /*0d80*/  BSYNC.RECONVERGENT B1 ;  /* 0x0000000000017941 */ /* 0x000fea0003800200 */
.L_x_28:
[----:B------:R-:W-:Y:S05]  /*0d90*/  @P1 BRA `(.L_x_27) ;  /* 0x0000000400341947 */ /* 0x000fea0003800000 */
[----:B------:R-:W-:Y:S01]  /*0da0*/  ISETP.GE.AND P0, PT, R103, R105, PT ;  /* 0x000000696700720c */ /* 0x000fe20003f06270 */
[----:B------:R-:W-:Y:S01]  /*0db0*/  VIADD R102, R0, 0x700 ;  /* 0x0000070000667836 */ /* 0x000fe20000000000 */
[----:B------:R-:W-:Y:S04]  /*0dc0*/  BSSY.RECONVERGENT B1, `(.L_x_30) ;  /* 0x0000004000017945 */ /* 0x000fe80003800200 */
[----:B------:R-:W-:-:S07]  /*0dd0*/  ISETP.GE.U32.AND P1, PT, R102, R107, PT ;  /* 0x0000006b6600720c */ /* 0x000fce0003f26070 */
[----:B------:R-:W-:Y:S06]  /*0de0*/  @P0 BRA `(.L_x_31) ;  /* 0x0000000000040947 */ /* 0x000fec0003800000 */
[----:B-----5:R2:W5:Y:S02]  /*0df0*/  LDG.E.128 R16, desc[UR20][R100.64+0x6800] ;  /* 0x0068001464107981 */ /* 0x020564000c1e1d00 */
.L_x_31:
[----:B------:R-:W-:Y:S05]  /*0e00*/  BSYNC.RECONVERGENT B1 ;  /* 0x0000000000017941 */ /* 0x000fea0003800200 */
.L_x_30:
[----:B------:R-:W-:Y:S05]  /*0e10*/  @P1 BRA `(.L_x_27) ;  /* 0x0000000400141947 */ /* 0x000fea0003800000 */
[----:B------:R-:W-:Y:S01]  /*0e20*/  ISETP.GE.AND P0, PT, R102, R105, PT ;  /* 0x000000696600720c */ /* 0x000fe20003f06270 */
[----:B------:R-:W-:Y:S01]  /*0e30*/  VIADD R103, R0, 0x780 ;  /* 0x0000078000677836 */ /* 0x000fe20000000000 */
[----:B------:R-:W-:Y:S04]  /*0e40*/  BSSY.RECONVERGENT B1, `(.L_x_32) ;  /* 0x0000004000017945 */ /* 0x000fe80003800200 */
[----:B------:R-:W-:-:S07]  /*0e50*/  ISETP.GE.U32.AND P1, PT, R103, R107, PT ;  /* 0x0000006b6700720c */ /* 0x000fce0003f26070 */
[----:B------:R-:W-:Y:S06]  /*0e60*/  @P0 BRA `(.L_x_33) ;  /* 0x0000000000040947 */ /* 0x000fec0003800000 */
[----:B-----5:R3:W5:Y:S02]  /*0e70*/  LDG.E.128 R24, desc[UR20][R100.64+0x7000] ;  /* 0x0070001464187981 */ /* 0x020764000c1e1d00 */
.L_x_33:
[----:B------:R-:W-:Y:S05]  /*0e80*/  BSYNC.RECONVERGENT B1 ;  /* 0x0000000000017941 */ /* 0x000fea0003800200 */
.L_x_32:
[----:B------:R-:W-:Y:S05]  /*0e90*/  @P1 BRA `(.L_x_27) ;  /* 0x0000000000f41947 */ /* 0x000fea0003800000 */
[----:B------:R-:W-:Y:S01]  /*0ea0*/  ISETP.GE.AND P0, PT, R103, R105, PT ;  /* 0x000000696700720c */ /* 0x000fe20003f06270 */
[----:B------:R-:W-:Y:S01]  /*0eb0*/  BSSY.RECONVERGENT B1, `(.L_x_34) ;  /* 0x0000005000017945 */ /* 0x000fe20003800200 */
[----:B------:R-:W-:-:S04]  /*0ec0*/  LOP3.LUT R102, R0, 0x800, RZ, 0xfc, !PT ;  /* 0x0000080000667812 */ /* 0x000fc800078efcff */
[----:B------:R-:W-:-:S07]  /*0ed0*/  ISETP.GE.U32.AND P1, PT, R102, R107, PT ;  /* 0x0000006b6600720c */ /* 0x000fce0003f26070 */
[----:B------:R-:W-:Y:S06]  /*0ee0*/  @P0 BRA `(.L_x_35) ;  /* 0x0000000000040947 */ /* 0x000fec0003800000 */
[----:B-----5:R4:W5:Y:S02]  /*0ef0*/  LDG.E.128 R32, desc[UR20][R100.64+0x7800] ;  /* 0x0078001464207981 */ /* 0x020964000c1e1d00 */
.L_x_35:
[----:B------:R-:W-:Y:S05]  /*0f00*/  BSYNC.RECONVERGENT B1 ;  /* 0x0000000000017941 */ /* 0x000fea0003800200 */
.L_x_34:
[----:B------:R-:W-:Y:S05]  /*0f10*/  @P1 BRA `(.L_x_27) ;  /* 0x0000000000d41947 */ /* 0x000fea0003800000 */
[----:B------:R-:W-:Y:S01]  /*0f20*/  ISETP.GE.AND P0, PT, R102, R105, PT ;  /* 0x000000696600720c */ /* 0x000fe20003f06270 */
[----:B------:R-:W-:Y:S01]  /*0f30*/  VIADD R103, R0, 0x880 ;  /* 0x0000088000677836 */ /* 0x000fe20000000000 */
[----:B------:R-:W-:Y:S04]  /*0f40*/  BSSY.RECONVERGENT B1, `(.L_x_36) ;  /* 0x0000004000017945 */ /* 0x000fe80003800200 */
[----:B------:R-:W-:-:S07]  /*0f50*/  ISETP.GE.U32.AND P1, PT, R103, R107, PT ;  /* 0x0000006b6700720c */ /* 0x000fce0003f26070 */
[----:B------:R-:W-:Y:S06]  /*0f60*/  @P0 BRA `(.L_x_37) ;  /* 0x0000000000040947 */ /* 0x000fec0003800000 */
[----:B-----5:R1:W5:Y:S02]  /*0f70*/  LDG.E.128 R40, desc[UR20][R100.64+0x8000] ;  /* 0x0080001464287981 */ /* 0x020364000c1e1d00 */
.L_x_37:
[----:B------:R-:W-:Y:S05]  /*0f80*/  BSYNC.RECONVERGENT B1 ;  /* 0x0000000000017941 */ /* 0x000fea0003800200 */
.L_x_36:
[----:B------:R-:W-:Y:S05]  /*0f90*/  @P1 BRA `(.L_x_27) ;  /* 0x0000000000b41947 */ /* 0x000fea0003800000 */
[----:B------:R-:W-:Y:S01]  /*0fa0*/  ISETP.GE.AND P0, PT, R103, R105, PT ;  /* 0x000000696700720c */ /* 0x000fe20003f06270 */
[----:B------:R-:W-:Y:S01]  /*0fb0*/  VIADD R102, R0, 0x900 ;  /* 0x0000090000667836 */ /* 0x000fe20000000000 */
[----:B------:R-:W-:Y:S04]  /*0fc0*/  BSSY.RECONVERGENT B1, `(.L_x_38) ;  /* 0x0000004000017945 */ /* 0x000fe80003800200 */
[----:B------:R-:W-:-:S07]  /*0fd0*/  ISETP.GE.U32.AND P1, PT, R102, R107, PT ;  /* 0x0000006b6600720c */ /* 0x000fce0003f26070 */
[----:B------:R-:W-:Y:S06]  /*0fe0*/  @P0 BRA `(.L_x_39) ;  /* 0x0000000000040947 */ /* 0x000fec0003800000 */
[----:B-----5:R1:W5:Y:S02]  /*0ff0*/  LDG.E.128 R48, desc[UR20][R100.64+0x8800] ;  /* 0x0088001464307981 */ /* 0x020364000c1e1d00 */
.L_x_39:
[----:B------:R-:W-:Y:S05]  /*1000*/  BSYNC.RECONVERGENT B1 ;  /* 0x0000000000017941 */ /* 0x000fea0003800200 */
.L_x_38:
[----:B------:R-:W-:Y:S05]  /*1010*/  @P1 BRA `(.L_x_27) ;  /* 0x0000000000941947 */ /* 0x000fea0003800000 */
[----:B------:R-:W-:Y:S01]  /*1020*/  ISETP.GE.AND P0, PT, R102, R105, PT ;  /* 0x000000696600720c */ /* 0x000fe20003f06270 */
[----:B------:R-:W-:Y:S01]  /*1030*/  VIADD R103, R0, 0x980 ;  /* 0x0000098000677836 */ /* 0x000fe20000000000 */
[----:B------:R-:W-:Y:S04]  /*1040*/  BSSY.RECONVERGENT B1, `(.L_x_40) ;  /* 0x0000004000017945 */ /* 0x000fe80003800200 */
[----:B------:R-:W-:-:S07]  /*1050*/  ISETP.GE.U32.AND P1, PT, R103, R107, PT ;  /* 0x0000006b6700720c */ /* 0x000fce0003f26070 */
[----:B------:R-:W-:Y:S06]  /*1060*/  @P0 BRA `(.L_x_41) ;  /* 0x0000000000040947 */ /* 0x000fec0003800000 */
[----:B-----5:R1:W5:Y:S02]  /*1070*/  LDG.E.128 R56, desc[UR20][R100.64+0x9000] ;  /* 0x0090001464387981 */ /* 0x020364000c1e1d00 */
.L_x_41:
[----:B------:R-:W-:Y:S05]  /*1080*/  BSYNC.RECONVERGENT B1 ;  /* 0x0000000000017941 */ /* 0x000fea0003800200 */
.L_x_40:
[----:B------:R-:W-:Y:S05]  /*1090*/  @P1 BRA `(.L_x_27) ;  /* 0x0000000000741947 */ /* 0x000fea0003800000 */
[----:B------:R-:W-:Y:S01]  /*10a0*/  ISETP.GE.AND P0, PT, R103, R105, PT ;  /* 0x000000696700720c */ /* 0x000fe20003f06270 */
[----:B------:R-:W-:Y:S01]  /*10b0*/  VIADD R102, R0, 0xa00 ;  /* 0x00000a0000667836 */ /* 0x000fe20000000000 */
[----:B------:R-:W-:Y:S04]  /*10c0*/  BSSY.RECONVERGENT B1, `(.L_x_42) ;  /* 0x0000004000017945 */ /* 0x000fe80003800200 */
[----:B------:R-:W-:-:S07]  /*10d0*/  ISETP.GE.U32.AND P1, PT, R102, R107, PT ;  /* 0x0000006b6600720c */ /* 0x000fce0003f26070 */
[----:B------:R-:W-:Y:S06]  /*10e0*/  @P0 BRA `(.L_x_43) ;  /* 0x0000000000040947 */ /* 0x000fec0003800000 */
[----:B-----5:R1:W5:Y:S02]  /*10f0*/  LDG.E.128 R64, desc[UR20][R100.64+0x9800] ;  /* 0x0098001464407981 */ /* 0x020364000c1e1d00 */
.L_x_43:
[----:B------:R-:W-:Y:S05]  /*1100*/  BSYNC.RECONVERGENT B1 ;  /* 0x0000000000017941 */ /* 0x000fea0003800200 */
.L_x_42:
[----:B------:R-:W-:Y:S05]  /*1110*/  @P1 BRA `(.L_x_27) ;  /* 0x0000000000541947 */ /* 0x000fea0003800000 */
[----:B------:R-:W-:Y:S01]  /*1120*/  ISETP.GE.AND P0, PT, R102, R105, PT ;  /* 0x000000696600720c */ /* 0x000fe20003f06270 */
[----:B------:R-:W-:Y:S01]  /*1130*/  VIADD R103, R0, 0xa80 ;  /* 0x00000a8000677836 */ /* 0x000fe20000000000 */
[----:B------:R-:W-:Y:S04]  /*1140*/  BSSY.RECONVERGENT B1, `(.L_x_44) ;  /* 0x0000004000017945 */ /* 0x000fe80003800200 */
[----:B------:R-:W-:-:S07]  /*1150*/  ISETP.GE.U32.AND P1, PT, R103, R107, PT ;  /* 0x0000006b6700720c */ /* 0x000fce0003f26070 */
[----:B------:R-:W-:Y:S06]  /*1160*/  @P0 BRA `(.L_x_45) ;  /* 0x0000000000040947 */ /* 0x000fec0003800000 */
[----:B-----5:R1:W5:Y:S02]  /*1170*/  LDG.E.128 R72, desc[UR20][R100.64+0xa000] ;  /* 0x00a0001464487981 */ /* 0x020364000c1e1d00 */
.L_x_45:
[----:B------:R-:W-:Y:S05]  /*1180*/  BSYNC.RECONVERGENT B1 ;  /* 0x0000000000017941 */ /* 0x000fea0003800200 */
.L_x_44:
[----:B------:R-:W-:Y:S05]  /*1190*/  @P1 BRA `(.L_x_27) ;  /* 0x0000000000341947 */ /* 0x000fea0003800000 */
[----:B------:R-:W-:Y:S01]  /*11a0*/  ISETP.GE.AND P0, PT, R103, R105, PT ;  /* 0x000000696700720c */ /* 0x000fe20003f06270 */
[----:B------:R-:W-:Y:S01]  /*11b0*/  VIADD R102, R0, 0xb00 ;  /* 0x00000b0000667836 */ /* 0x000fe20000000000 */
[----:B------:R-:W-:Y:S04]  /*11c0*/  BSSY.RECONVERGENT B1, `(.L_x_46) ;  /* 0x0000004000017945 */ /* 0x000fe80003800200 */
[----:B------:R-:W-:-:S07]  /*11d0*/  ISETP.GE.U32.AND P1, PT, R102, R107, PT ;  /* 0x0000006b6600720c */ /* 0x000fce0003f26070 */
[----:B------:R-:W-:Y:S06]  /*11e0*/  @P0 BRA `(.L_x_47) ;  /* 0x0000000000040947 */ /* 0x000fec0003800000 */
[----:B-----5:R1:W5:Y:S02]  /*11f0*/  LDG.E.128 R80, desc[UR20][R100.64+0xa800] ;  /* 0x00a8001464507981 */ /* 0x020364000c1e1d00 */
.L_x_47:
[----:B------:R-:W-:Y:S05]  /*1200*/  BSYNC.RECONVERGENT B1 ;  /* 0x0000000000017941 */ /* 0x000fea0003800200 */
.L_x_46:
[----:B------:R-:W-:Y:S05]  /*1210*/  @P1 BRA `(.L_x_27) ;  /* 0x0000000000141947 */ /* 0x000fea0003800000 */
[----:B------:R-:W-:Y:S01]  /*1220*/  VIADD R103, R0, 0xb80 ;  /* 0x00000b8000677836 */ /* 0x000fe20000000000 */
[----:B------:R-:W-:-:S04]  /*1230*/  ISETP.GE.AND P0, PT, R102, R105, PT ;  /* 0x000000696600720c */ /* 0x000fc80003f06270 */
[----:B------:R-:W-:-:S09]  /*1240*/  ISETP.GE.AND P1, PT, R103, R105, PT ;  /* 0x000000696700720c */ /* 0x000fd20003f26270 */
[----:B-----5:R1:W5:Y:S04]  /*1250*/  @!P0 LDG.E.128 R88, desc[UR20][R100.64+0xb000] ;  /* 0x00b0001464588981 */ /* 0x020368000c1e1d00 */
[----:B------:R1:W5:Y:S02]  /*1260*/  @!P1 LDG.E.128 R92, desc[UR20][R100.64+0xb800] ;  /* 0x00b80014645c9981 */ /* 0x000364000c1e1d00 */
.L_x_27:
[----:B------:R-:W-:Y:S05]  /*1270*/  BSYNC.RECONVERGENT B0 ;  /* 0x0000000000007941 */ /* 0x000fea0003800200 */
.L_x_26:
[----:B------:R-:W1:Y:S02]  /*1280*/  S2UR UR10, SR_CgaCtaId ;  /* 0x00000000000a79c3 */ /* 0x000e640000008800 */
[C---:B-1234-:R-:W-:Y:S01]  /*1290*/  IMAD.SHL.U32 R100, R0.reuse, 0x80, RZ ;  /* 0x0000008000647824 */ /* 0x05efe200078e00ff */
[----:B------:R-:W-:Y:S01]  /*12a0*/  UMOV UR4, 0x400 ;  /* 0x0000040000047882 */ /* 0x000fe20000000000 */
[C---:B------:R-:W-:Y:S01]  /*12b0*/  IMAD.SHL.U32 R105, R0.reuse, 0x8, RZ ;  /* 0x0000000800697824 */ /* 0x040fe200078e00ff */
[----:B------:R-:W-:Y:S01]  /*12c0*/  LOP3.LUT R214, R0, 0x1f, RZ, 0xc0, !PT ;  /* 0x0000001f00d67812 */ /* 0x000fe200078ec0ff */
[----:B------:R-:W1:Y:S01]  /*12d0*/  LDCU.64 UR12, c[0x0][0x398] ;  /* 0x00007300ff0c77ac */ /* 0x000e620008000a00 */
[----:B------:R-:W-:Y:S01]  /*12e0*/  LOP3.LUT R100, R100, 0x1f000, RZ, 0xc0, !PT ;  /* 0x0001f00064647812 */ /* 0x000fe200078ec0ff */
[----:B------:R-:W-:Y:S01]  /*12f0*/  IMAD.U32 R109, RZ, RZ, UR11 ;  /* 0x0000000bff6d7e24 */ /* 0x000fe2000f8e00ff */
[----:B------:R-:W2:Y:S01]  /*1300*/  S2UR UR5, SR_CTAID.X ;  /* 0x00000000000579c3 */ /* 0x000ea20000002500 */
[----:B------:R-:W-:-:S02]  /*1310*/  SHF.R.U32.HI R215, RZ, 0x5, R0 ;  /* 0x00000005ffd77819 */ /* 0x000fc40000011600 */
[----:B------:R-:W-:Y:S02]  /*1320*/  CS2R R112, SRZ ;  /* 0x0000000000707805 */ /* 0x000fe4000001ff00 */
[----:B------:R-:W-:Y:S02]  /*1330*/  LOP3.LUT R102, R100, 0xf8, R105, 0xf8, !PT ;  /* 0x000000f864667812 */ /* 0x000fe400078ef869 */
[----:B------:R-:W-:Y:S02]  /*1340*/  CS2R R100, SRZ ;  /* 0x0000000000647805 */ /* 0x000fe4000001ff00 */
[----:B------:R-:W-:Y:S01]  /*1350*/  SHF.R.U32.HI R107, RZ, 0x3, R214 ;  /* 0x00000003ff6b7819 */ /* 0x000fe200000116d6 */
[----:B------:R-:W-:Y:S01]  /*1360*/  IMAD.SHL.U32 R109, R109, 0x40, RZ ;  /* 0x000000406d6d7824 */ /* 0x000fe200078e00ff */
[----:B------:R-:W-:Y:S02]  /*1370*/  CS2R R114, SRZ ;  /* 0x0000000000727805 */ /* 0x000fe4000001ff00 */
[----:B------:R-:W-:-:S02]  /*1380*/  CS2R R116, SRZ ;  /* 0x0000000000747805 */ /* 0x000fc4000001ff00 */
[C---:B------:R-:W-:Y:S01]  /*1390*/  LOP3.LUT R104, R107.reuse, 0x7, R0, 0x78, !PT ;  /* 0x000000076b687812 */ /* 0x040fe200078e7800 */
[----:B------:R-:W-:Y:S01]  /*13a0*/  VIADD R103, R107, 0x4 ;  /* 0x000000046b677836 */ /* 0x000fe20000000000 */
[----:B------:R-:W-:Y:S02]  /*13b0*/  SHF.R.S32.HI R111, RZ, 0x1f, R109 ;  /* 0x0000001fff6f7819 */ /* 0x000fe4000001146d */
[----:B------:R-:W-:Y:S02]  /*13c0*/  CS2R R118, SRZ ;  /* 0x0000000000767805 */ /* 0x000fe4000001ff00 */
[----:B------:R-:W-:Y:S01]  /*13d0*/  CS2R R120, SRZ ;  /* 0x0000000000787805 */ /* 0x000fe2000001ff00 */
[----:B------:R-:W-:Y:S01]  /*13e0*/  BSSY.RECONVERGENT B0, `(.L_x_48) ;  /* 0x00002b7000007945 */ /* 0x000fe20003800200 */
[----:B------:R-:W-:-:S06]  /*13f0*/  ULEA UR10, UR10, UR4, 0x18 ;  /* 0x000000040a0a7291 */ /* 0x000fcc000f8ec0ff */
[----:B------:R-:W-:Y:S01]  /*1400*/  LEA R123, R102, UR10, 0x1 ;  /* 0x0000000a667b7c11 */ /* 0x000fe2000f8e08ff */
[----:B------:R-:W-:Y:S01]  /*1410*/  IMAD R102, R215, UR14, RZ ;  /* 0x0000000ed7667c24 */ /* 0x000fe2000f8e02ff */
[----:B--2---:R-:W-:-:S03]  /*1420*/  UIMAD UR4, UR5, UR14, URZ ;  /* 0x0000000e050472a4 */ /* 0x004fc6000f8e02ff */
[----:B------:R-:W-:Y:S01]  /*1430*/  IMAD.SHL.U32 R102, R102, 0x8, RZ ;  /* 0x0000000866667824 */ /* 0x000fe200078e00ff */
[----:B------:R-:W-:Y:S01]  /*1440*/  USHF.L.U32 UR4, UR4, 0x5, URZ ;  /* 0x0000000504047899 */ /* 0x000fe200080006ff */
[----:B------:R-:W-:Y:S01]  /*1450*/  @!PT LDS RZ, [RZ] ;  /* 0x00000000fffff984 */ /* 0x000fe20000000800 */
[----:B------:R-:W-:Y:S01]  /*1460*/  @!PT LDS RZ, [RZ] ;  /* 0x00000000fffff984 */ /* 0x000fe20000000800 */
[----:B------:R-:W-:Y:S01]  /*1470*/  @!PT LDS RZ, [RZ] ;  /* 0x00000000fffff984 */ /* 0x000fe20000000800 */
[----:B------:R2:W-:Y:S03]  /*1480*/  LDGSTS.E.BYPASS.128 [R123], desc[UR20][R100.64], !PT ;  /* 0x00000000647b7fae */ /* 0x0005e6000f981814 */
[----:B------:R-:W-:Y:S02]  /*1490*/  USHF.R.S32.HI UR5, URZ, 0x1f, UR4 ;  /* 0x0000001fff057899 */ /* 0x000fe40008011404 */
[----:B------:R-:W-:Y:S02]  /*14a0*/  IADD3 R106, P0, P1, R102, UR4, R109 ;  /* 0x00000004666a7c10 */ /* 0x000fe4000f91e06d */
[----:B------:R-:W-:-:S04]  /*14b0*/  SHF.R.S32.HI R102, RZ, 0x1f, R102 ;  /* 0x0000001fff667819 */ /* 0x000fc80000011466 */
[----:B------:R-:W-:Y:S01]  /*14c0*/  IADD3.X R111, PT, PT, R102, UR5, R111, P0, P1 ;  /* 0x00000005666f7c10 */ /* 0x000fe200087e246f */
[----:B--2---:R-:W-:Y:S01]  /*14d0*/  IMAD.SHL.U32 R101, R107, 0x40, RZ ;  /* 0x000000406b657824 */ /* 0x004fe200078e00ff */
[----:B------:R-:W-:Y:S01]  /*14e0*/  LOP3.LUT R100, R103, 0x7, R0, 0x78, !PT ;  /* 0x0000000767647812 */ /* 0x000fe200078e7800 */
[----:B------:R-:W-:Y:S01]  /*14f0*/  IMAD R107, R107, UR14, RZ ;  /* 0x0000000e6b6b7c24 */ /* 0x000fe2000f8e02ff */
[----:B-1----:R-:W-:Y:S01]  /*1500*/  LEA R218, P0, R106, UR12, 0x1 ;  /* 0x0000000c6ada7c11 */ /* 0x002fe2000f8008ff */
[----:B------:R-:W-:Y:S01]  /*1510*/  IMAD R122, R104, 0x8, R101 ;  /* 0x00000008687a7824 */ /* 0x000fe200078e0265 */
[----:B------:R-:W-:Y:S01]  /*1520*/  CS2R R102, SRZ ;  /* 0x0000000000667805 */ /* 0x000fe2000001ff00 */
[----:B------:R-:W-:Y:S01]  /*1530*/  IMAD.U32 R104, RZ, RZ, UR14 ;  /* 0x0000000eff687e24 */ /* 0x000fe2000f8e00ff */
[----:B------:R-:W-:Y:S01]  /*1540*/  LEA.HI.X R219, R106, UR13, R111, 0x1, P0 ;  /* 0x0000000d6adb7c11 */ /* 0x000fe200080f0c6f */
[----:B------:R-:W-:Y:S01]  /*1550*/  IMAD R124, R100, 0x8, R101 ;  /* 0x00000008647c7824 */ /* 0x000fe200078e0265 */
[----:B------:R-:W-:Y:S01]  /*1560*/  LOP3.LUT R100, R105, 0x38, RZ, 0xc0, !PT ;  /* 0x0000003869647812 */ /* 0x000fe200078ec0ff */
[----:B------:R-:W-:Y:S01]  /*1570*/  IMAD R101, R104, 0x4, R107 ;  /* 0x0000000468657824 */ /* 0x000fe200078e026b */
[----:B------:R1:W-:Y:S01]  /*1580*/  LDGSTS.E.BYPASS.128 [R123+0x200], desc[UR20][R102.64], !PT ;  /* 0x00200000667b7fae */ /* 0x0003e2000f981814 */
[----:B------:R-:W-:-:S02]  /*1590*/  CS2R R104, SRZ ;  /* 0x0000000000687805 */ /* 0x000fc4000001ff00 */
[C---:B------:R-:W-:Y:S01]  /*15a0*/  IADD3 R109, P1, PT, R100.reuse, R107, RZ ;  /* 0x0000006b646d7210 */ /* 0x040fe20007f3e0ff */
[C---:B------:R-:W-:Y:S01]  /*15b0*/  IMAD R124, R215.reuse, 0x200, R124 ;  /* 0x00000200d77c7824 */ /* 0x040fe200078e027c */
[----:B------:R-:W-:Y:S01]  /*15c0*/  IADD3 R111, P2, PT, R100, R101, RZ ;  /* 0x00000065646f7210 */ /* 0x000fe20007f5e0ff */
[----:B------:R-:W-:Y:S01]  /*15d0*/  IMAD R122, R215, 0x200, R122 ;  /* 0x00000200d77a7824 */ /* 0x000fe200078e027a */
[----:B------:R-:W-:Y:S01]  /*15e0*/  LEA.HI.X.SX32 R107, R107, RZ, 0x1, P1 ;  /* 0x000000ff6b6b7211 */ /* 0x000fe200008f0eff */
[----:B------:R2:W-:Y:S01]  /*15f0*/  LDGSTS.E.BYPASS.128 [R123+0x400], desc[UR20][R104.64], !PT ;  /* 0x00400000687b7fae */ /* 0x0005e2000f981814 */
[-C--:B------:R-:W-:Y:S02]  /*1600*/  LEA R100, P0, R109, R218.reuse, 0x1 ;  /* 0x000000da6d647211 */ /* 0x080fe400078008ff */
[----:B------:R-:W-:Y:S02]  /*1610*/  LEA.HI.X.SX32 R110, R101, RZ, 0x1, P2 ;  /* 0x000000ff656e7211 */ /* 0x000fe400010f0eff */
[----:B-1----:R-:W-:-:S02]  /*1620*/  LEA R102, P1, R111, R218, 0x1 ;  /* 0x000000da6f667211 */ /* 0x002fc400078208ff */
[-C--:B------:R-:W-:Y:S02]  /*1630*/  LEA.HI.X R101, R109, R219.reuse, R107, 0x1, P0 ;  /* 0x000000db6d657211 */ /* 0x080fe400000f0c6b */
[----:B------:R-:W-:Y:S02]  /*1640*/  CS2R R106, SRZ ;  /* 0x00000000006a7805 */ /* 0x000fe4000001ff00 */
[----:B------:R-:W-:Y:S02]  /*1650*/  CS2R R108, SRZ ;  /* 0x00000000006c7805 */ /* 0x000fe4000001ff00 */
[----:B------:R-:W-:Y:S02]  /*1660*/  LEA.HI.X R103, R111, R219, R110, 0x1, P1 ;  /* 0x000000db6f677211 */ /* 0x000fe400008f0c6e */
[----:B------:R-:W-:Y:S02]  /*1670*/  CS2R R110, SRZ ;  /* 0x00000000006e7805 */ /* 0x000fe4000001ff00 */
[----:B--2---:R-:W-:Y:S01]  /*1680*/  CS2R R104, SRZ ;  /* 0x0000000000687805 */ /* 0x004fe2000001ff00 */
[----:B------:R1:W-:Y:S01]  /*1690*/  LDGSTS.E.BYPASS.128 [R123+0x600], desc[UR20][R106.64], !PT ;  /* 0x006000006a7b7fae */ /* 0x0003e2000f981814 */
[----:B------:R-:W-:-:S02]  /*16a0*/  ISETP.GE.U32.AND P0, PT, R0, 0x80, PT ;  /* 0x000000800000780c */ /* 0x000fc40003f06070 */
[----:B------:R-:W-:Y:S01]  /*16b0*/  LEA R124, R124, 0x200, 0x1 ;  /* 0x000002007c7c7811 */ /* 0x000fe200078e08ff */
[----:B------:R2:W-:Y:S04]  /*16c0*/  LDGSTS.E.BYPASS.128 [R123+0x800], desc[UR20][R108.64], !PT ;  /* 0x008000006c7b7fae */ /* 0x0005e8000f981814 */
[----:B------:R3:W-:Y:S04]  /*16d0*/  LDGSTS.E.BYPASS.128 [R123+0xa00], desc[UR20][R110.64], !PT ;  /* 0x00a000006e7b7fae */ /* 0x0007e8000f981814 */
[----:B------:R4:W-:Y:S01]  /*16e0*/  LDGSTS.E.BYPASS.128 [R123+0xc00], desc[UR20][R112.64], !PT ;  /* 0x00c00000707b7fae */ /* 0x0009e2000f981814 */
[----:B-1----:R-:W-:-:S03]  /*16f0*/  CS2R R106, SRZ ;  /* 0x00000000006a7805 */ /* 0x002fc6000001ff00 */
[----:B------:R1:W-:Y:S01]  /*1700*/  LDGSTS.E.BYPASS.128 [R123+0xe00], desc[UR20][R104.64], !PT ;  /* 0x00e00000687b7fae */ /* 0x0003e2000f981814 */
[----:B--2---:R-:W-:-:S03]  /*1710*/  CS2R R108, SRZ ;  /* 0x00000000006c7805 */ /* 0x004fc6000001ff00 */
[----:B------:R2:W-:Y:S01]  /*1720*/  LDGSTS.E.BYPASS.128 [R123+0x1000], desc[UR20][R114.64], !PT ;  /* 0x01000000727b7fae */ /* 0x0005e2000f981814 */
[----:B---3--:R-:W-:-:S03]  /*1730*/  CS2R R110, SRZ ;  /* 0x00000000006e7805 */ /* 0x008fc6000001ff00 */
[----:B------:R-:W-:Y:S01]  /*1740*/  LDGSTS.E.BYPASS.128 [R123+0x1200], desc[UR20][R116.64], !PT ;  /* 0x01200000747b7fae */ /* 0x000fe2000f981814 */
[----:B----4-:R-:W-:Y:S01]  /*1750*/  VIADD R113, R124, UR10 ;  /* 0x0000000a7c717c36 */ /* 0x010fe20008000000 */
[----:B-1----:R-:W-:Y:S02]  /*1760*/  CS2R R104, SRZ ;  /* 0x0000000000687805 */ /* 0x002fe4000001ff00 */
[----:B------:R-:W-:Y:S01]  /*1770*/  LDGSTS.E.BYPASS.128 [R123+0x1400], desc[UR20][R118.64], !PT ;  /* 0x01400000767b7fae */ /* 0x000fe2000f981814 */
[----:B--2---:R-:W-:-:S03]  /*1780*/  LEA R115, R122, UR10, 0x1 ;  /* 0x0000000a7a737c11 */ /* 0x004fc6000f8e08ff */
[----:B------:R-:W-:Y:S04]  /*1790*/  LDGSTS.E.BYPASS.128 [R123+0x1600], desc[UR20][R120.64], !PT ;  /* 0x01600000787b7fae */ /* 0x000fe8000f981814 */
[----:B------:R1:W-:Y:S04]  /*17a0*/  LDGSTS.E.BYPASS.128 [R123+0x1800], desc[UR20][R106.64], !PT ;  /* 0x018000006a7b7fae */ /* 0x0003e8000f981814 */
[----:B------:R2:W-:Y:S04]  /*17b0*/  LDGSTS.E.BYPASS.128 [R123+0x1a00], desc[UR20][R108.64], !PT ;  /* 0x01a000006c7b7fae */ /* 0x0005e8000f981814 */
[----:B------:R2:W-:Y:S04]  /*17c0*/  LDGSTS.E.BYPASS.128 [R123+0x1c00], desc[UR20][R104.64], !PT ;  /* 0x01c00000687b7fae */ /* 0x0005e8000f981814 */
[----:B------:R2:W-:Y:S01]  /*17d0*/  LDGSTS.E.BYPASS.128 [R123+0x1e00], desc[UR20][R110.64], !PT ;  /* 0x01e000006e7b7fae */ /* 0x0005e2000f981814 */
[----:B-1----:R-:W-:-:S03]  /*17e0*/  VIMNMX.U32 R106, PT, PT, R2, R3, !PT ;  /* 0x00000003026a7248 */ /* 0x002fc60007fe0000 */
[----:B------:R-:W0:Y:S04]  /*17f0*/  LDGDEPBAR ;  /* 0x00000000000079af */ /* 0x000e280000000000 */
[----:B------:R2:W-:Y:S04]  /*1800*/  @!P0 LDGSTS.E.BYPASS.128 [R115+0x8000], desc[UR20][R100.64] ;  /* 0x0800000064738fae */ /* 0x0005e8000b981814 */
[----:B------:R2:W-:Y:S01]  /*1810*/  @!P0 LDGSTS.E.BYPASS.128 [R113+0x8000], desc[UR20][R102.64] ;  /* 0x0800000066718fae */ /* 0x0005e2000b981814 */
[----:B------:R-:W-:-:S03]  /*1820*/  ISETP.GE.AND P0, PT, R106, 0x1, PT ;  /* 0x000000016a00780c */ /* 0x000fc60003f06270 */
[----:B------:R-:W0:Y:S01]  /*1830*/  LDGDEPBAR ;  /* 0x00000000000079af */ /* 0x000e220000000000 */
[----:B------:R-:W-:-:S04]  /*1840*/  DEPBAR.LE SB0, 0x1 ;  /* 0x000080400000791a */ /* 0x000fc80000000000 */
[----:B------:R-:W-:Y:S06]  /*1850*/  BAR.SYNC.DEFER_BLOCKING 0x0 ;  /* 0x0000000000007b1d */ /* 0x000fec0000010000 */
[----:B--2---:R-:W-:Y:S05]  /*1860*/  @!P0 BRA `(.L_x_49) ;  /* 0x0000002400b88947 */ /* 0x004fea0003800000 */
[----:B------:R-:W-:Y:S01]  /*1870*/  ISETP.NE.AND P0, PT, R2, RZ, PT ;  /* 0x000000ff0200720c */ /* 0x000fe20003f05270 */
[----:B------:R-:W-:Y:S01]  /*1880*/  VIADD R100, R106, 0xffffffff ;  /* 0xffffffff6a647836 */ /* 0x000fe20000000000 */
[----:B------:R-:W-:Y:S01]  /*1890*/  BSSY.RECONVERGENT B1, `(.L_x_50) ;  /* 0x0000011000017945 */ /* 0x000fe20003800200 */
[----:B------:R-:W-:-:S03]  /*18a0*/  ISETP.NE.AND P1, PT, R3, RZ, PT ;  /* 0x000000ff0300720c */ /* 0x000fc60003f25270 */
[C---:B------:R-:W-:Y:S02]  /*18b0*/  ISETP.NE.AND P2, PT, R100.reuse, RZ, PT ;  /* 0x000000ff6400720c */ /* 0x040fe40003f45270 */
[----:B------:R-:W-:-:S05]  /*18c0*/  VIMNMX.U32 R100, PT, PT, R100, 0x17, PT ;  /* 0x0000001764647848 */ /* 0x000fca0003fe0000 */
[----:B------:R-:W-:Y:S06]  /*18d0*/  @!P0 BRA `(.L_x_51) ;  /* 0x0000000000308947 */ /* 0x000fec0003800000 */
[----:B-----5:R-:W-:Y:S02]  /*18e0*/  PRMT R101, R4, 0xbb32, RZ ;  /* 0x0000bb3204657816 */ /* 0x020fe400000000ff */
        /* <DEDUP_REMOVED lines=11> */
.L_x_51:
[----:B------:R-:W-:Y:S05]  /*19a0*/  BSYNC.RECONVERGENT B1 ;  /* 0x0000000000017941 */ /* 0x000fea0003800200 */
.L_x_50:
[----:B------:R-:W-:Y:S04]  /*19b0*/  BSSY.RECONVERGENT B1, `(.L_x_52) ;  /* 0x000000e000017945 */ /* 0x000fe80003800200 */
[----:B------:R-:W-:Y:S05]  /*19c0*/  @!P1 BRA `(.L_x_53) ;  /* 0x0000000000309947 */ /* 0x000fea0003800000 */
[----:B-1---5:R-:W-:Y:S02]  /*19d0*/  PRMT R101, R8, 0xbb32, RZ ;  /* 0x0000bb3208657816 */ /* 0x022fe400000000ff */
[----:B------:R-:W-:Y:S02]  /*19e0*/  PRMT R102, R9, 0xbb32, RZ ;  /* 0x0000bb3209667816 */ /* 0x000fe400000000ff */
[----:B------:R-:W-:Y:S02]  /*19f0*/  PRMT R103, R10, 0xbb32, RZ ;  /* 0x0000bb320a677816 */ /* 0x000fe400000000ff */
[----:B------:R-:W-:Y:S02]  /*1a00*/  PRMT R104, R11, 0xbb32, RZ ;  /* 0x0000bb320b687816 */ /* 0x000fe400000000ff */
[----:B------:R-:W-:Y:S02]  /*1a10*/  LEA R101, R101, UR10, 0x1 ;  /* 0x0000000a65657c11 */ /* 0x000fe4000f8e08ff */
[----:B------:R-:W-:-:S02]  /*1a20*/  LEA R102, R102, UR10, 0x1 ;  /* 0x0000000a66667c11 */ /* 0x000fc4000f8e08ff */
[----:B------:R-:W-:Y:S01]  /*1a30*/  LEA R103, R103, UR10, 0x1 ;  /* 0x0000000a67677c11 */ /* 0x000fe2000f8e08ff */
[----:B------:R2:W-:Y:S01]  /*1a40*/  STS.U16 [R101+0x4000], R8 ;  /* 0x0040000865007388 */ /* 0x0005e20000000400 */
[----:B------:R-:W-:-:S03]  /*1a50*/  LEA R104, R104, UR10, 0x1 ;  /* 0x0000000a68687c11 */ /* 0x000fc6000f8e08ff */
[----:B------:R2:W-:Y:S04]  /*1a60*/  STS.U16 [R102+0x4000], R9 ;  /* 0x0040000966007388 */ /* 0x0005e80000000400 */
[----:B------:R2:W-:Y:S04]  /*1a70*/  STS.U16 [R103+0x4000], R10 ;  /* 0x0040000a67007388 */ /* 0x0005e80000000400 */
[----:B------:R2:W-:Y:S02]  /*1a80*/  STS.U16 [R104+0x4000], R11 ;  /* 0x0040000b68007388 */ /* 0x0005e40000000400 */
.L_x_53:
[----:B------:R-:W-:Y:S05]  /*1a90*/  BSYNC.RECONVERGENT B1 ;  /* 0x0000000000017941 */ /* 0x000fea0003800200 */
.L_x_52:
[----:B------:R-:W-:Y:S01]  /*1aa0*/  VIADD R100, R100, 0x1 ;  /* 0x0000000164647836 */ /* 0x000fe20000000000 */
[----:B------:R-:W-:Y:S06]  /*1ab0*/  @!P2 BRA `(.L_x_49) ;  /* 0x000000240024a947 */ /* 0x000fec0003800000 */
[----:B------:R-:W-:Y:S01]  /*1ac0*/  ISETP.GE.U32.AND P0, PT, R2, 0x2, PT ;  /* 0x000000020200780c */ /* 0x000fe20003f06070 */
[----:B------:R-:W-:Y:S01]  /*1ad0*/  BSSY.RECONVERGENT B1, `(.L_x_54) ;  /* 0x0000010000017945 */ /* 0x000fe20003800200 */
[----:B------:R-:W-:Y:S02]  /*1ae0*/  ISETP.GE.U32.AND P1, PT, R3, 0x2, PT ;  /* 0x000000020300780c */ /* 0x000fe40003f26070 */
[----:B------:R-:W-:-:S09]  /*1af0*/  ISETP.NE.AND P2, PT, R100, 0x2, PT ;  /* 0x000000026400780c */ /* 0x000fd20003f45270 */
[----:B------:R-:W-:Y:S05]  /*1b00*/  @!P0 BRA `(.L_x_55) ;  /* 0x0000000000308947 */ /* 0x000fea0003800000 */
[----:B-12--5:R-:W-:Y:S02]  /*1b10*/  PRMT R101, R12, 0xbb32, RZ ;  /* 0x0000bb320c657816 */ /* 0x026fe400000000ff */
        /* <DEDUP_REMOVED lines=11> */
.L_x_55:
[----:B------:R-:W-:Y:S05]  /*1bd0*/  BSYNC.RECONVERGENT B1 ;  /* 0x0000000000017941 */ /* 0x000fea0003800200 */
.L_x_54:
[----:B------:R-:W-:Y:S04]  /*1be0*/  BSSY.RECONVERGENT B1, `(.L_x_56) ;  /* 0x000000e000017945 */ /* 0x000fe80003800200 */
[----:B------:R-:W-:Y:S05]  /*1bf0*/  @!P1 BRA `(.L_x_57) ;  /* 0x0000000000309947 */ /* 0x000fea0003800000 */
[----:B-123-5:R-:W-:Y:S02]  /*1c00*/  PRMT R101, R16, 0xbb32, RZ ;  /* 0x0000bb3210657816 */ /* 0x02efe400000000ff */
        /* <DEDUP_REMOVED lines=11> */
.L_x_57:
[----:B------:R-:W-:Y:S05]  /*1cc0*/  BSYNC.RECONVERGENT B1 ;  /* 0x0000000000017941 */ /* 0x000fea0003800200 */
.L_x_56:
[----:B------:R-:W-:Y:S05]  /*1cd0*/  @!P2 BRA `(.L_x_49) ;  /* 0x00000020009ca947 */ /* 0x000fea0003800000 */
[----:B------:R-:W-:Y:S01]  /*1ce0*/  ISETP.GE.U32.AND P0, PT, R2, 0x3, PT ;  /* 0x000000030200780c */ /* 0x000fe20003f06070 */
[----:B------:R-:W-:Y:S01]  /*1cf0*/  BSSY.RECONVERGENT B1, `(.L_x_58) ;  /* 0x0000010000017945 */ /* 0x000fe20003800200 */
[----:B------:R-:W-:Y:S02]  /*1d00*/  ISETP.GE.U32.AND P1, PT, R3, 0x3, PT ;  /* 0x000000030300780c */ /* 0x000fe40003f26070 */
[----:B------:R-:W-:-:S09]  /*1d10*/  ISETP.NE.AND P2, PT, R100, 0x3, PT ;  /* 0x000000036400780c */ /* 0x000fd20003f45270 */
[----:B------:R-:W-:Y:S05]  /*1d20*/  @!P0 BRA `(.L_x_59) ;  /* 0x0000000000308947 */ /* 0x000fea0003800000 */
[----:B-12345:R-:W-:Y:S02]  /*1d30*/  PRMT R101, R20, 0xbb32, RZ ;  /* 0x0000bb3214657816 */ /* 0x03efe400000000ff */
        /* <DEDUP_REMOVED lines=11> */
.L_x_59:
[----:B------:R-:W-:Y:S05]  /*1df0*/  BSYNC.RECONVERGENT B1 ;  /* 0x0000000000017941 */ /* 0x000fea0003800200 */
.L_x_58:
[----:B------:R-:W-:Y:S04]  /*1e00*/  BSSY.RECONVERGENT B1, `(.L_x_60) ;  /* 0x000000e000017945 */ /* 0x000fe80003800200 */
        /* <DEDUP_REMOVED lines=13> */
.L_x_61:
[----:B------:R-:W-:Y:S05]  /*1ee0*/  BSYNC.RECONVERGENT B1 ;  /* 0x0000000000017941 */ /* 0x000fea0003800200 */
.L_x_60:
        /* <DEDUP_REMOVED lines=18> */
.L_x_63:
[----:B------:R-:W-:Y:S05]  /*2010*/  BSYNC.RECONVERGENT B1 ;  /* 0x0000000000017941 */ /* 0x000fea0003800200 */
.L_x_62:
        /* <DEDUP_REMOVED lines=14> */
.L_x_65:
[----:B------:R-:W-:Y:S05]  /*2100*/  BSYNC.RECONVERGENT B1 ;  /* 0x0000000000017941 */ /* 0x000fea0003800200 */
.L_x_64:
        /* <DEDUP_REMOVED lines=18> */
.L_x_67:
[----:B------:R-:W-:Y:S05]  /*2230*/  BSYNC.RECONVERGENT B1 ;  /* 0x0000000000017941 */ /* 0x000fea0003800200 */
.L_x_66:
        /* <DEDUP_REMOVED lines=14> */
.L_x_69:
[----:B------:R-:W-:Y:S05]  /*2320*/  BSYNC.RECONVERGENT B1 ;  /* 0x0000000000017941 */ /* 0x000fea0003800200 */
.L_x_68:
        /* <DEDUP_REMOVED lines=18> */
.L_x_71:
[----:B------:R-:W-:Y:S05]  /*2450*/  BSYNC.RECONVERGENT B1 ;  /* 0x0000000000017941 */ /* 0x000fea0003800200 */
.L_x_70:
        /* <DEDUP_REMOVED lines=14> */
.L_x_73:
[----:B------:R-:W-:Y:S05]  /*2540*/  BSYNC.RECONVERGENT B1 ;  /* 0x0000000000017941 */ /* 0x000fea0003800200 */
.L_x_72:
        /* <DEDUP_REMOVED lines=18> */
.L_x_75:
[----:B------:R-:W-:Y:S05]  /*2670*/  BSYNC.RECONVERGENT B1 ;  /* 0x0000000000017941 */ /* 0x000fea0003800200 */
.L_x_74:
        /* <DEDUP_REMOVED lines=14> */
.L_x_77:
[----:B------:R-:W-:Y:S05]  /*2760*/  BSYNC.RECONVERGENT B1 ;  /* 0x0000000000017941 */ /* 0x000fea0003800200 */
.L_x_76:
        /* <DEDUP_REMOVED lines=18> */
.L_x_79:
[----:B------:R-:W-:Y:S05]  /*2890*/  BSYNC.RECONVERGENT B1 ;  /* 0x0000000000017941 */ /* 0x000fea0003800200 */
.L_x_78:
        /* <DEDUP_REMOVED lines=14> */
.L_x_81:
[----:B------:R-:W-:Y:S05]  /*2980*/  BSYNC.RECONVERGENT B1 ;  /* 0x0000000000017941 */ /* 0x000fea0003800200 */
.L_x_80:
        /* <DEDUP_REMOVED lines=18> */
.L_x_83:
[----:B------:R-:W-:Y:S05]  /*2ab0*/  BSYNC.RECONVERGENT B1 ;  /* 0x0000000000017941 */ /* 0x000fea0003800200 */
.L_x_82:
        /* <DEDUP_REMOVED lines=14> */
.L_x_85:
[----:B------:R-:W-:Y:S05]  /*2ba0*/  BSYNC.RECONVERGENT B1 ;  /* 0x0000000000017941 */ /* 0x000fea0003800200 */
.L_x_84:
        /* <DEDUP_REMOVED lines=18> */
.L_x_87:
[----:B------:R-:W-:Y:S05]  /*2cd0*/  BSYNC.RECONVERGENT B1 ;  /* 0x0000000000017941 */ /* 0x000fea0003800200 */
.L_x_86:
        /* <DEDUP_REMOVED lines=14> */
.L_x_89:
[----:B------:R-:W-:Y:S05]  /*2dc0*/  BSYNC.RECONVERGENT B1 ;  /* 0x0000000000017941 */ /* 0x000fea0003800200 */
.L_x_88:
        /* <DEDUP_REMOVED lines=18> */
.L_x_91:
[----:B------:R-:W-:Y:S05]  /*2ef0*/  BSYNC.RECONVERGENT B1 ;  /* 0x0000000000017941 */ /* 0x000fea0003800200 */
.L_x_90:
        /* <DEDUP_REMOVED lines=14> */
.L_x_93:
[----:B------:R-:W-:Y:S05]  /*2fe0*/  BSYNC.RECONVERGENT B1 ;  /* 0x0000000000017941 */ /* 0x000fea0003800200 */
.L_x_92:
[----:B------:R-:W-:Y:S05]  /*2ff0*/  @!P2 BRA `(.L_x_49) ;  /* 0x0000000c00d4a947 */ /* 0x000fea0003800000 */
[----:B------:R-:W-:Y:S01]  /*3000*/  ISETP.GE.U32.AND P0, PT, R2, 0xc, PT ;  /* 0x0000000c0200780c */ /* 0x000fe20003f06070 */
[----:B------:R-:W-:Y:S01]  /*3010*/  BSSY.RECONVERGENT B1, `(.L_x_94) ;  /* 0x0000010000017945 */ /* 0x000fe20003800200 */
[----:B------:R-:W-:Y:S02]  /*3020*/  ISETP.GE.U32.AND P1, PT, R3, 0xc, PT ;  /* 0x0000000c0300780c */ /* 0x000fe40003f26070 */
[----:B------:R-:W-:-:S09]  /*3030*/  ISETP.NE.AND P2, PT, R100, 0xc, PT ;  /* 0x0000000c6400780c */ /* 0x000fd20003f45270 */
[----:B------:R-:W-:Y:S05]  /*3040*/  @!P0 BRA `(.L_x_95) ;  /* 0x0000000000308947 */ /* 0x000fea0003800000 */
[----:B-----5:R-:W-:Y:S02]  /*3050*/  PRMT R3, R96, 0xbb32, RZ ;  /* 0x0000bb3260037816 */ /* 0x020fe400000000ff */
[----:B-1234-:R-:W-:Y:S02]  /*3060*/  PRMT R102, R97, 0xbb32, RZ ;  /* 0x0000bb3261667816 */ /* 0x01efe400000000ff */
        /* <DEDUP_REMOVED lines=10> */
.L_x_95:
[----:B------:R-:W-:Y:S05]  /*3110*/  BSYNC.RECONVERGENT B1 ;  /* 0x0000000000017941 */ /* 0x000fea0003800200 */
.L_x_94:
[----:B------:R-:W-:Y:S04]  /*3120*/  BSSY.RECONVERGENT B1, `(.L_x_96) ;  /* 0x000000e000017945 */ /* 0x000fe80003800200 */
[----:B------:R-:W-:Y:S05]  /*3130*/  @!P1 BRA `(.L_x_97) ;  /* 0x0000000000309947 */ /* 0x000fea0003800000 */
[----:B-1---5:R-:W-:Y:S02]  /*3140*/  PRMT R3, R92, 0xbb32, RZ ;  /* 0x0000bb325c037816 */ /* 0x022fe400000000ff */
[----:B--234-:R-:W-:Y:S02]  /*3150*/  PRMT R101, R93, 0xbb32, RZ ;  /* 0x0000bb325d657816 */ /* 0x01cfe400000000ff */
        /* <DEDUP_REMOVED lines=10> */
.L_x_97:
[----:B------:R-:W-:Y:S05]  /*3200*/  BSYNC.RECONVERGENT B1 ;  /* 0x0000000000017941 */ /* 0x000fea0003800200 */
.L_x_96:
[----:B------:R-:W-:Y:S05]  /*3210*/  @!P2 BRA `(.L_x_49) ;  /* 0x0000000c004ca947 */ /* 0x000fea0003800000 */
[----:B------:R-:W-:Y:S01]  /*3220*/  ISETP.GE.U32.AND P0, PT, R2, 0xd, PT ;  /* 0x0000000d0200780c */ /* 0x000fe20003f06070 */
[----:B------:R-:W-:Y:S01]  /*3230*/  BSSY.RECONVERGENT B1, `(.L_x_98) ;  /* 0x000000f000017945 */ /* 0x000fe20003800200 */
[----:B------:R-:W-:-:S11]  /*3240*/  ISETP.NE.AND P1, PT, R100, 0xd, PT ;  /* 0x0000000d6400780c */ /* 0x000fd60003f25270 */
        /* <DEDUP_REMOVED lines=13> */
.L_x_99:
[----:B------:R-:W-:Y:S05]  /*3320*/  BSYNC.RECONVERGENT B1 ;  /* 0x0000000000017941 */ /* 0x000fea0003800200 */
.L_x_98:
        /* <DEDUP_REMOVED lines=17> */
.L_x_101:
[----:B------:R-:W-:Y:S05]  /*3440*/  BSYNC.RECONVERGENT B1 ;  /* 0x0000000000017941 */ /* 0x000fea0003800200 */
.L_x_100:
        /* <DEDUP_REMOVED lines=17> */
.L_x_103:
[----:B------:R-:W-:Y:S05]  /*3560*/  BSYNC.RECONVERGENT B1 ;  /* 0x0000000000017941 */ /* 0x000fea0003800200 */
.L_x_102:
        /* <DEDUP_REMOVED lines=17> */
.L_x_105:
[----:B------:R-:W-:Y:S05]  /*3680*/  BSYNC.RECONVERGENT B1 ;  /* 0x0000000000017941 */ /* 0x000fea0003800200 */
.L_x_104:
        /* <DEDUP_REMOVED lines=17> */
.L_x_107:
[----:B------:R-:W-:Y:S05]  /*37a0*/  BSYNC.RECONVERGENT B1 ;  /* 0x0000000000017941 */ /* 0x000fea0003800200 */
.L_x_106:
        /* <DEDUP_REMOVED lines=17> */
.L_x_109:
[----:B------:R-:W-:Y:S05]  /*38c0*/  BSYNC.RECONVERGENT B1 ;  /* 0x0000000000017941 */ /* 0x000fea0003800200 */
.L_x_108:
        /* <DEDUP_REMOVED lines=17> */
.L_x_111:
[----:B------:R-:W-:Y:S05]  /*39e0*/  BSYNC.RECONVERGENT B1 ;  /* 0x0000000000017941 */ /* 0x000fea0003800200 */
.L_x_110:
        /* <DEDUP_REMOVED lines=17> */
.L_x_113:
[----:B------:R-:W-:Y:S05]  /*3b00*/  BSYNC.RECONVERGENT B1 ;  /* 0x0000000000017941 */ /* 0x000fea0003800200 */
.L_x_112:
        /* <DEDUP_REMOVED lines=17> */
.L_x_115:
[----:B------:R-:W-:Y:S05]  /*3c20*/  BSYNC.RECONVERGENT B1 ;  /* 0x0000000000017941 */ /* 0x000fea0003800200 */
.L_x_114:
        /* <DEDUP_REMOVED lines=17> */
.L_x_117:
[----:B------:R-:W-:Y:S05]  /*3d40*/  BSYNC.RECONVERGENT B1 ;  /* 0x0000000000017941 */ /* 0x000fea0003800200 */
.L_x_116:
[----:B------:R-:W-:Y:S05]  /*3d50*/  @!P1 BRA `(.L_x_49) ;  /* 0x00000000007c9947 */ /* 0x000fea0003800000 */
[C---:B------:R-:W-:Y:S01]  /*3d60*/  ISETP.GE.U32.AND P1, PT, R2.reuse, 0x17, PT ;  /* 0x000000170200780c */ /* 0x040fe20003f26070 */
[----:B------:R-:W-:Y:S01]  /*3d70*/  BSSY.RECONVERGENT B1, `(.L_x_118) ;  /* 0x0000010000017945 */ /* 0x000fe20003800200 */
[----:B------:R-:W-:-:S04]  /*3d80*/  ISETP.GE.U32.AND P0, PT, R2, 0x18, PT ;  /* 0x000000180200780c */ /* 0x000fc80003f06070 */
[----:B------:R-:W-:-:S07]  /*3d90*/  ISETP.EQ.OR P0, PT, R100, 0x17, !P0 ;  /* 0x000000176400780c */ /* 0x000fce0004702670 */
[----:B------:R-:W-:Y:S06]  /*3da0*/  @!P1 BRA `(.L_x_119) ;  /* 0x0000000000309947 */ /* 0x000fec0003800000 */
[----:B-----5:R-:W-:Y:S02]  /*3db0*/  PRMT R2, R88, 0xbb32, RZ ;  /* 0x0000bb3258027816 */ /* 0x020fe400000000ff */
[----:B------:R-:W-:Y:S02]  /*3dc0*/  PRMT R100, R89, 0xbb32, RZ ;  /* 0x0000bb3259647816 */ /* 0x000fe400000000ff */
[----:B-1234-:R-:W-:Y:S02]  /*3dd0*/  PRMT R101, R90, 0xbb32, RZ ;  /* 0x0000bb325a657816 */ /* 0x01efe400000000ff */
        /* <DEDUP_REMOVED lines=9> */
.L_x_119:
[----:B------:R-:W-:Y:S05]  /*3e70*/  BSYNC.RECONVERGENT B1 ;  /* 0x0000000000017941 */ /* 0x000fea0003800200 */
.L_x_118:
[----:B------:R-:W-:Y:S05]  /*3e80*/  @P0 BRA `(.L_x_49) ;  /* 0x0000000000300947 */ /* 0x000fea0003800000 */
[----:B-----5:R-:W-:Y:S02]  /*3e90*/  PRMT R2, R92, 0xbb32, RZ ;  /* 0x0000bb325c027816 */ /* 0x020fe400000000ff */
[----:B-1----:R-:W-:Y:S02]  /*3ea0*/  PRMT R100, R93, 0xbb32, RZ ;  /* 0x0000bb325d647816 */ /* 0x002fe400000000ff */
[----:B--234-:R-:W-:Y:S02]  /*3eb0*/  PRMT R101, R94, 0xbb32, RZ ;  /* 0x0000bb325e657816 */ /* 0x01cfe400000000ff */
        /* <DEDUP_REMOVED lines=9> */
.L_x_49:
[----:B------:R-:W-:Y:S05]  /*3f50*/  BSYNC.RECONVERGENT B0 ;  /* 0x0000000000007941 */ /* 0x000fea0003800200 */
.L_x_48:
[----:B------:R-:W-:-:S04]  /*3f60*/  DEPBAR.LE SB0, 0x0 ;  /* 0x000080000000791a */ /* 0x000fc80000000000 */
[----:B------:R-:W-:Y:S01]  /*3f70*/  UISETP.GE.AND UP0, UPT, UR30, 0x1, UPT ;  /* 0x000000011e00788c */ /* 0x000fe2000bf06270 */
        /* <DEDUP_REMOVED lines=13> */
[----:B-1234-:R-:W-:Y:S02]  /*4050*/  CS2R R104, SRZ ;  /* 0x0000000000687805 */ /* 0x01efe4000001ff00 */
        /* <DEDUP_REMOVED lines=19> */
[----:B------:R-:W-:Y:S05]  /*4190*/  BRA.U !UP0, `(.L_x_120) ;  /* 0x0000004508ac7547 */ /* 0x000fea000b800000 */
[----:B------:R-:W-:Y:S02]  /*41a0*/  IMAD.U32 R105, RZ, RZ, UR7 ;  /* 0x00000007ff697e24 */ /* 0x000fe4000f8e00ff */
[----:B------:R-:W-:Y:S02]  /*41b0*/  IMAD.U32 R100, RZ, RZ, UR6 ;  /* 0x00000006ff647e24 */ /* 0x000fe4000f8e00ff */
[----:B------:R-:W-:Y:S02]  /*41c0*/  IMAD.U32 R101, RZ, RZ, UR7 ;  /* 0x00000007ff657e24 */ /* 0x000fe4000f8e00ff */
[----:B------:R-:W-:Y:S02]  /*41d0*/  IMAD.U32 R104, RZ, RZ, UR6 ;  /* 0x00000006ff687e24 */ /* 0x000fe4000f8e00ff */
[----:B------:R-:W-:Y:S01]  /*41e0*/  IMAD.U32 R102, RZ, RZ, UR22 ;  /* 0x00000016ff667e24 */ /* 0x000fe2000f8e00ff */
[----:B------:R-:W2:Y:S01]  /*41f0*/  LDG.E R212, desc[UR20][R100.64+0x4] ;  /* 0x0000041464d47981 */ /* 0x000ea2000c1e1900 */
[----:B------:R-:W-:-:S02]  /*4200*/  IMAD.U32 R2, RZ, RZ, UR22 ;  /* 0x00000016ff027e24 */ /* 0x000fc4000f8e00ff */
[----:B------:R-:W-:Y:S01]  /*4210*/  IMAD.U32 R3, RZ, RZ, UR23 ;  /* 0x00000017ff037e24 */ /* 0x000fe2000f8e00ff */
[----:B------:R-:W2:Y:S01]  /*4220*/  LDG.E R105, desc[UR20][R104.64+0x8] ;  /* 0x0000081468697981 */ /* 0x000ea2000c1e1900 */
[----:B------:R-:W-:Y:S01]  /*4230*/  IMAD.U32 R103, RZ, RZ, UR23 ;  /* 0x00000017ff677e24 */ /* 0x000fe2000f8e00ff */
[----:B------:R-:W1:Y:S01]  /*4240*/  S2UR UR5, SR_CgaCtaId ;  /* 0x00000000000579c3 */ /* 0x000e620000008800 */
[----:B------:R-:W-:Y:S01]  /*4250*/  UMOV UR4, 0x400 ;  /* 0x0000040000047882 */ /* 0x000fe20000000000 */
[----:B------:R-:W3:Y:S01]  /*4260*/  LDG.E R213, desc[UR20][R2.64+0x4] ;  /* 0x0000041402d57981 */ /* 0x000ee2000c1e1900 */
[----:B------:R-:W-:Y:S01]  /*4270*/  UIADD3 UR27, UPT, UPT, URZ, -UR26, -UR17 ;  /* 0x8000001aff1b7290 */ /* 0x000fe2000fffe811 */
[----:B------:R-:W-:Y:S02]  /*4280*/  UMOV UR13, 0xffffffff ;  /* 0xffffffff000d7882 */ /* 0x000fe40000000000 */
        /* <DEDUP_REMOVED lines=30> */
[----:B------:R-:W-:Y:S01]  /*4470*/  CS2R R204, SRZ ;  /* 0x0000000000cc7805 */ /* 0x000fe2000001ff00 */
[----:B-1----:R-:W-:Y:S01]  /*4480*/  ULEA UR10, UR5, UR4, 0x18 ;  /* 0x00000004050a7291 */ /* 0x002fe2000f8ec0ff */
[----:B------:R-:W1:Y:S02]  /*4490*/  LDCU.64 UR24, c[0x0][0x388] ;  /* 0x00007100ff1877ac */ /* 0x000e640008000a00 */
[----:B------:R-:W-:Y:S01]  /*44a0*/  UMOV UR4, URZ ;  /* 0x000000ff00047c82 */ /* 0x000fe20008000000 */
[----:B------:R-:W-:Y:S01]  /*44b0*/  UMOV UR5, URZ ;  /* 0x000000ff00057c82 */ /* 0x000fe20008000000 */
[----:B--2---:R-:W-:-:S05]  /*44c0*/  IMAD.IADD R0, R105, 0x1, -R212 ;  /* 0x0000000169007824 */ /* 0x004fca00078e0ad4 */
[----:B------:R-:W-:Y:S02]  /*44d0*/  R2UR UR11, R0 ;  /* 0x00000000000b72ca */ /* 0x000fe400000e0000 */
[----:B------:R-:W2:Y:S01]  /*44e0*/  S2R R0, SR_TID.X ;  /* 0x0000000000007919 */ /* 0x000ea20000002100 */
[----:B---3--:R-:W-:Y:S01]  /*44f0*/  IMAD.IADD R106, R102, 0x1, -R213 ;  /* 0x00000001666a7824 */ /* 0x008fe200078e0ad5 */
[----:B------:R-:W-:-:S04]  /*4500*/  CS2R R104, SRZ ;  /* 0x0000000000687805 */ /* 0x000fc8000001ff00 */
[----:B------:R-:W-:Y:S02]  /*4510*/  R2UR UR12, R106 ;  /* 0x000000006a0c72ca */ /* 0x000fe400000e0000 */
[----:B-1----:R-:W-:-:S13]  /*4520*/  CS2R R106, SRZ ;  /* 0x00000000006a7805 */ /* 0x002fda000001ff00 */
.L_x_215:
[----:B------:R-:W-:Y:S01]  /*4530*/  UIADD3 UR14, UPT, UPT, UR13, 0x1, URZ ;  /* 0x000000010d0e7890 */ /* 0x000fe2000fffe0ff */
[C---:B-12---:R-:W-:Y:S01]  /*4540*/  IMAD.SHL.U32 R2, R0.reuse, 0x80, RZ ;  /* 0x0000008000027824 */ /* 0x046fe200078e00ff */
[----:B---34-:R-:W-:Y:S01]  /*4550*/  CS2R R102, SRZ ;  /* 0x0000000000667805 */ /* 0x018fe2000001ff00 */
[----:B------:R-:W-:Y:S01]  /*4560*/  IMAD.SHL.U32 R100, R0, 0x8, RZ ;  /* 0x0000000800647824 */ /* 0x000fe200078e00ff */
[----:B------:R-:W-:Y:S01]  /*4570*/  ULOP3.LUT UR15, UR14, 0x1, URZ, 0xc, !UPT ;  /* 0x000000010e0f7892 */ /* 0x000fe2000f8e0cff */
[----:B------:R-:W-:Y:S02]  /*4580*/  CS2R R108, SRZ ;  /* 0x00000000006c7805 */ /* 0x000fe4000001ff00 */
[----:B------:R-:W-:Y:S02]  /*4590*/  LOP3.LUT R3, R2, 0x1f000, RZ, 0xc0, !PT ;  /* 0x0001f00002037812 */ /* 0x000fe400078ec0ff */
[----:B------:R-:W-:Y:S01]  /*45a0*/  CS2R R110, SRZ ;  /* 0x00000000006e7805 */ /* 0x000fe2000001ff00 */
[----:B------:R-:W-:Y:S01]  /*45b0*/  UIMAD UR15, UR15, 0x9000, UR10 ;  /* 0x000090000f0f78a4 */ /* 0x000fe2000f8e020a */
[----:B------:R-:W-:-:S02]  /*45c0*/  CS2R R144, SRZ ;  /* 0x0000000000907805 */ /* 0x000fc4000001ff00 */
[----:B------:R-:W-:Y:S02]  /*45d0*/  LOP3.LUT R101, R3, 0xf8, R100, 0xf8, !PT ;  /* 0x000000f803657812 */ /* 0x000fe400078ef864 */
[----:B------:R-:W-:Y:S02]  /*45e0*/  CS2R R2, SRZ ;  /* 0x0000000000027805 */ /* 0x000fe4000001ff00 */
[----:B------:R-:W-:Y:S02]  /*45f0*/  CS2R R146, SRZ ;  /* 0x0000000000927805 */ /* 0x000fe4000001ff00 */
[----:B------:R-:W-:Y:S02]  /*4600*/  CS2R R156, SRZ ;  /* 0x00000000009c7805 */ /* 0x000fe4000001ff00 */
[----:B------:R-:W-:Y:S02]  /*4610*/  LEA R101, R101, UR15, 0x1 ;  /* 0x0000000f65657c11 */ /* 0x000fe4000f8e08ff */
[----:B------:R-:W-:Y:S01]  /*4620*/  CS2R R158, SRZ ;  /* 0x00000000009e7805 */ /* 0x000fe2000001ff00 */
[----:B------:R-:W-:Y:S01]  /*4630*/  UIMAD.WIDE.U32 UR18, UR5, 0x4, UR22 ;  /* 0x00000004051278a5 */ /* 0x000fe2000f8e0016 */
[----:B------:R-:W-:Y:S01]  /*4640*/  IMAD.MOV.U32 R161, RZ, RZ, R213 ;  /* 0x000000ffffa17224 */ /* 0x000fe200078e00d5 */
[----:B------:R-:W-:Y:S01]  /*4650*/  UIMAD.WIDE.U32 UR28, UR5, 0x4, UR6 ;  /* 0x00000004051c78a5 */ /* 0x000fe2000f8e0006 */
[----:B------:R-:W-:Y:S01]  /*4660*/  @!PT LDS RZ, [RZ] ;  /* 0x00000000fffff984 */ /* 0x000fe20000000800 */
[----:B------:R-:W-:Y:S01]  /*4670*/  @!PT LDS RZ, [RZ] ;  /* 0x00000000fffff984 */ /* 0x000fe20000000800 */
[----:B------:R-:W-:Y:S01]  /*4680*/  @!PT LDS RZ, [RZ] ;  /* 0x00000000fffff984 */ /* 0x000fe20000000800 */
[----:B------:R1:W-:Y:S04]  /*4690*/  LDGSTS.E.BYPASS.128 [R101], desc[UR20][R2.64], !PT ;  /* 0x0000000002657fae */ /* 0x0003e8000f981814 */
        /* <DEDUP_REMOVED lines=8> */
[----:B------:R3:W-:Y:S01]  /*4720*/  LDGSTS.E.BYPASS.128 [R101+0xc00], desc[UR20][R156.64], !PT ;  /* 0x00c000009c657fae */ /* 0x0007e2000f981814 */
[----:B----4-:R-:W-:-:S03]  /*4730*/  CS2R R110, SRZ ;  /* 0x00000000006e7805 */ /* 0x010fc6000001ff00 */
        /* <DEDUP_REMOVED lines=9> */
[----:B-1----:R-:W-:Y:S02]  /*47d0*/  IMAD.U32 R2, RZ, RZ, UR18 ;  /* 0x00000012ff027e24 */ /* 0x002fe4000f8e00ff */
[----:B------:R-:W-:Y:S01]  /*47e0*/  IMAD.U32 R3, RZ, RZ, UR19 ;  /* 0x00000013ff037e24 */ /* 0x000fe2000f8e00ff */
[----:B------:R1:W-:Y:S01]  /*47f0*/  LDGSTS.E.BYPASS.128 [R101+0x1800], desc[UR20][R144.64], !PT ;  /* 0x0180000090657fae */ /* 0x0003e2000f981814 */
[----:B--2---:R-:W-:Y:S02]  /*4800*/  IMAD.U32 R102, RZ, RZ, UR18 ;  /* 0x00000012ff667e24 */ /* 0x004fe4000f8e00ff */
[----:B------:R-:W-:Y:S01]  /*4810*/  IMAD.U32 R103, RZ, RZ, UR19 ;  /* 0x00000013ff677e24 */ /* 0x000fe2000f8e00ff */
[----:B------:R-:W2:Y:S01]  /*4820*/  LDG.E R213, desc[UR20][R2.64+0x8] ;  /* 0x0000081402d57981 */ /* 0x000ea2000c1e1900 */
[----:B---3--:R-:W-:Y:S02]  /*4830*/  IMAD.U32 R108, RZ, RZ, UR28 ;  /* 0x0000001cff6c7e24 */ /* 0x008fe4000f8e00ff */
[----:B------:R-:W-:Y:S01]  /*4840*/  IMAD.U32 R109, RZ, RZ, UR29 ;  /* 0x0000001dff6d7e24 */ /* 0x000fe2000f8e00ff */
[----:B------:R-:W2:Y:S01]  /*4850*/  LDG.E R102, desc[UR20][R102.64+0xc] ;  /* 0x00000c1466667981 */ /* 0x000ea2000c1e1900 */
[----:B----4-:R-:W-:-:S02]  /*4860*/  IMAD.U32 R111, RZ, RZ, UR29 ;  /* 0x0000001dff6f7e24 */ /* 0x010fc4000f8e00ff */
[----:B------:R-:W-:Y:S01]  /*4870*/  IMAD.U32 R110, RZ, RZ, UR28 ;  /* 0x0000001cff6e7e24 */ /* 0x000fe2000f8e00ff */
[----:B------:R-:W-:Y:S01]  /*4880*/  USHF.R.S32.HI UR15, URZ, 0x1f, UR12 ;  /* 0x0000001fff0f7899 */ /* 0x000fe2000801140c */
[----:B-1----:R-:W-:Y:S01]  /*4890*/  IMAD.MOV.U32 R145, RZ, RZ, R212 ;  /* 0x000000ffff917224 */ /* 0x002fe200078e00d4 */
[----:B------:R-:W-:Y:S01]  /*48a0*/  USHF.R.S32.HI UR16, URZ, 0x1f, UR11 ;  /* 0x0000001fff107899 */ /* 0x000fe2000801140b */
[----:B------:R-:W3:Y:S04]  /*48b0*/  LDG.E R212, desc[UR20][R108.64+0x8] ;  /* 0x000008146cd47981 */ /* 0x000ee8000c1e1900 */
[----:B------:R-:W3:Y:S01]  /*48c0*/  LDG.E R111, desc[UR20][R110.64+0xc] ;  /* 0x00000c146e6f7981 */ /* 0x000ee2000c1e1900 */
[----:B------:R-:W-:-:S03]  /*48d0*/  IMAD.U32 R144, RZ, RZ, UR16 ;  /* 0x00000010ff907e24 */ /* 0x000fc6000f8e00ff */
[----:B------:R-:W-:Y:S04]  /*48e0*/  LDGSTS.E.BYPASS.128 [R101+0x1a00], desc[UR20][R146.64], !PT ;  /* 0x01a0000092657fae */ /* 0x000fe8000f981814 */
[----:B------:R-:W-:Y:S04]  /*48f0*/  LDGSTS.E.BYPASS.128 [R101+0x1c00], desc[UR20][R156.64], !PT ;  /* 0x01c000009c657fae */ /* 0x000fe8000f981814 */
[----:B------:R1:W-:Y:S01]  /*4900*/  LDGSTS.E.BYPASS.128 [R101+0x1e00], desc[UR20][R158.64], !PT ;  /* 0x01e000009e657fae */ /* 0x0003e2000f981814 */
[----:B------:R-:W-:Y:S01]  /*4910*/  LEA.HI R144, R144, UR11, RZ, 0x7 ;  /* 0x0000000b90907c11 */ /* 0x000fe2000f8f38ff */
[----:B------:R-:W-:-:S02]  /*4920*/  UISETP.LT.AND UP0, UPT, UR12, UR11, UPT ;  /* 0x0000000b0c00728c */ /* 0x000fc4000bf01270 */
[----:B------:R-:W-:Y:S01]  /*4930*/  ULOP3.LUT UR18, UR14, 0x1, URZ, 0xc0, !UPT ;  /* 0x000000010e127892 */ /* 0x000fe2000f8ec0ff */
[----:B-1----:R-:W-:Y:S01]  /*4940*/  IMAD.U32 R101, RZ, RZ, UR15 ;  /* 0x0000000fff657e24 */ /* 0x002fe2000f8e00ff */
[----:B------:R-:W-:Y:S01]  /*4950*/  LOP3.LUT R103, R144, 0xffffff80, RZ, 0xc0, !PT ;  /* 0xffffff8090677812 */ /* 0x000fe200078ec0ff */
[----:B------:R-:W-:Y:S01]  /*4960*/  UIADD3 UR27, UPT, UPT, UR27, 0x1, URZ ;  /* 0x000000011b1b7890 */ /* 0x000fe2000fffe0ff */
[----:B------:R-:W0:Y:S02]  /*4970*/  LDGDEPBAR ;  /* 0x00000000000079af */ /* 0x000e240000000000 */
[----:B------:R-:W-:Y:S01]  /*4980*/  LEA.HI R101, R101, UR12, RZ, 0x7 ;  /* 0x0000000c65657c11 */ /* 0x000fe2000f8f38ff */
[----:B------:R-:W-:-:S03]  /*4990*/  USEL UR28, UR12, UR11, !UP0 ;  /* 0x0000000b0c1c7287 */ /* 0x000fc6000c000000 */
[----:B------:R-:W-:Y:S02]  /*49a0*/  LOP3.LUT R2, R101, 0xffffff80, RZ, 0xc0, !PT ;  /* 0xffffff8065027812 */ /* 0x000fe400078ec0ff */
[----:B------:R-:W-:Y:S02]  /*49b0*/  IADD3 R103, PT, PT, -R103, UR11, RZ ;  /* 0x0000000b67677c10 */ /* 0x000fe4000fffe1ff */
[----:B------:R-:W-:Y:S02]  /*49c0*/  IADD3 R3, PT, PT, -R2, UR12, RZ ;  /* 0x0000000c02037c10 */ /* 0x000fe4000fffe1ff */
[C---:B------:R-:W-:Y:S02]  /*49d0*/  ISETP.GE.AND P2, PT, R0.reuse, UR28, PT ;  /* 0x0000001c00007c0c */ /* 0x040fe4000bf46270 */
[C---:B------:R-:W-:Y:S02]  /*49e0*/  ISETP.GE.U32.AND P0, PT, R0.reuse, R3, PT ;  /* 0x000000030000720c */ /* 0x040fe40003f06070 */
[----:B------:R-:W-:Y:S01]  /*49f0*/  ISETP.GE.U32.AND P1, PT, R0, R103, PT ;  /* 0x000000670000720c */ /* 0x000fe20003f26070 */
[----:B------:R-:W-:Y:S01]  /*4a00*/  UISETP.NE.U32.AND UP0, UPT, UR18, 0x1, UPT ;  /* 0x000000011200788c */ /* 0x000fe2000bf05070 */
[----:B------:R-:W-:Y:S01]  /*4a10*/  LEA.HI.SX32 R3, R101, 0x1, 0x19 ;  /* 0x0000000165037811 */ /* 0x000fe200078fcaff */
[----:B------:R-:W-:Y:S01]  /*4a20*/  UMOV UR19, UR12 ;  /* 0x0000000c00137c82 */ /* 0x000fe20008000000 */
[----:B------:R-:W-:Y:S01]  /*4a30*/  UMOV UR18, UR11 ;  /* 0x0000000b00127c82 */ /* 0x000fe20008000000 */
[----:B------:R-:W-:Y:S01]  /*4a40*/  UIADD3 UR4, UPT, UPT, UR4, 0x40, URZ ;  /* 0x0000004004047890 */ /* 0x000fe2000fffe0ff */
[----:B------:R-:W-:Y:S01]  /*4a50*/  BSSY.RECONVERGENT B0, `(.L_x_121) ;  /* 0x00000bf000007945 */ /* 0x000fe20003800200 */
[----:B------:R-:W-:Y:S01]  /*4a60*/  UISETP.NE.AND UP1, UPT, UR27, 0x1, UPT ;  /* 0x000000011b00788c */ /* 0x000fe2000bf25270 */
[----:B------:R-:W-:Y:S01]  /*4a70*/  LEA.HI.SX32 R2, R144, 0x1, 0x19 ;  /* 0x0000000190027811 */ /* 0x000fe200078fcaff */
[----:B--2---:R-:W-:-:S05]  /*4a80*/  IMAD.IADD R102, R102, 0x1, -R213 ;  /* 0x0000000166667824 */ /* 0x004fca00078e0ad5 */
[----:B------:R-:W-:Y:S01]  /*4a90*/  R2UR UR15, R102 ;  /* 0x00000000660f72ca */ /* 0x000fe200000e0000 */
[----:B---3--:R-:W-:-:S05]  /*4aa0*/  IMAD.IADD R111, R111, 0x1, -R212 ;  /* 0x000000016f6f7824 */ /* 0x008fca00078e0ad4 */
[----:B------:R-:W-:Y:S02]  /*4ab0*/  R2UR UR16, R111 ;  /* 0x000000006f1072ca */ /* 0x000fe400000e0000 */
[----:B------:R-:W-:Y:S02]  /*4ac0*/  SHF.R.S32.HI R102, RZ, 0x7, R101 ;  /* 0x00000007ff667819 */ /* 0x000fe40000011465 */
[----:B------:R-:W-:-:S03]  /*4ad0*/  SHF.R.S32.HI R101, RZ, 0x7, R144 ;  /* 0x00000007ff657819 */ /* 0x000fc60000011490 */
[----:B------:R-:W-:Y:S01]  /*4ae0*/  UMOV UR12, UR15 ;  /* 0x0000000f000c7c82 */ /* 0x000fe20008000000 */
[----:B------:R-:W-:Y:S02]  /*4af0*/  @P0 IMAD.MOV R3, RZ, RZ, R102 ;  /* 0x000000ffff030224 */ /* 0x000fe400078e0266 */
[----:B------:R-:W-:-:S03]  /*4b00*/  @P1 IMAD.MOV R2, RZ, RZ, R101 ;  /* 0x000000ffff021224 */ /* 0x000fc600078e0265 */
[----:B------:R-:W-:Y:S01]  /*4b10*/  UMOV UR11, UR16 ;  /* 0x00000010000b7c82 */ /* 0x000fe20008000000 */
[----:B------:R-:W-:Y:S05]  /*4b20*/  @P2 BRA `(.L_x_122) ;  /* 0x0000000800c42947 */ /* 0x000fea0003800000 */
[C---:B------:R-:W-:Y:S02]  /*4b30*/  IADD3 R101, P3, PT, R0.reuse, R145, RZ ;  /* 0x0000009100657210 */ /* 0x040fe40007f7e0ff */
[C---:B------:R-:W-:Y:S02]  /*4b40*/  ISETP.GE.AND P1, PT, R0.reuse, UR18, PT ;  /* 0x0000001200007c0c */ /* 0x040fe4000bf26270 */
[----:B------:R-:W-:Y:S02]  /*4b50*/  LEA.HI.X.SX32 R110, R145, RZ, 0x1, P3 ;  /* 0x000000ff916e7211 */ /* 0x000fe400018f0eff */
[C---:B------:R-:W-:Y:S02]  /*4b60*/  LEA R108, P3, R101.reuse, UR24, 0x4 ;  /* 0x00000018656c7c11 */ /* 0x040fe4000f8620ff */
[----:B------:R-:W-:Y:S02]  /*4b70*/  IADD3 R103, P2, PT, R0, R161, RZ ;  /* 0x000000a100677210 */ /* 0x000fe40007f5e0ff */
[----:B------:R-:W-:-:S02]  /*4b80*/  LEA.HI.X R109, R101, UR25, R110, 0x4, P3 ;  /* 0x00000019656d7c11 */ /* 0x000fc400098f246e */
[C---:B------:R-:W-:Y:S02]  /*4b90*/  ISETP.GE.AND P0, PT, R0.reuse, UR19, PT ;  /* 0x0000001300007c0c */ /* 0x040fe4000bf06270 */
[----:B------:R-:W-:Y:S01]  /*4ba0*/  LEA.HI.X.SX32 R144, R161, RZ, 0x1, P2 ;  /* 0x000000ffa1907211 */ /* 0x000fe200010f0eff */
[----:B-----5:R1:W5:Y:S01]  /*4bb0*/  @!P1 LDG.E.128 R8, desc[UR20][R108.64] ;  /* 0x000000146c089981 */ /* 0x020362000c1e1d00 */
[----:B------:R-:W-:Y:S01]  /*4bc0*/  LEA R102, P2, R103, UR24, 0x4 ;  /* 0x0000001867667c11 */ /* 0x000fe2000f8420ff */
[----:B------:R-:W-:-:S03]  /*4bd0*/  VIADD R101, R0, 0x80 ;  /* 0x0000008000657836 */ /* 0x000fc60000000000 */
[----:B------:R-:W-:-:S05]  /*4be0*/  LEA.HI.X R103, R103, UR25, R144, 0x4, P2 ;  /* 0x0000001967677c11 */ /* 0x000fca00090f2490 */
[----:B------:R1:W5:Y:S01]  /*4bf0*/  @!P0 LDG.E.128 R4, desc[UR20][R102.64] ;  /* 0x0000001466048981 */ /* 0x000362000c1e1d00 */
[----:B------:R-:W-:-:S13]  /*4c00*/  ISETP.GE.AND P0, PT, R101, UR28, PT ;  /* 0x0000001c65007c0c */ /* 0x000fda000bf06270 */
[----:B-1----:R-:W-:Y:S05]  /*4c10*/  @P0 BRA `(.L_x_122) ;  /* 0x0000000800880947 */ /* 0x002fea0003800000 */
[C---:B------:R-:W-:Y:S02]  /*4c20*/  ISETP.GE.AND P1, PT, R101.reuse, UR18, PT ;  /* 0x0000001265007c0c */ /* 0x040fe4000bf26270 */
[----:B------:R-:W-:-:S11]  /*4c30*/  ISETP.GE.AND P0, PT, R101, UR19, PT ;  /* 0x0000001365007c0c */ /* 0x000fd6000bf06270 */
[----:B------:R1:W5:Y:S01]  /*4c40*/  @!P1 LDG.E.128 R16, desc[UR20][R108.64+0x800] ;  /* 0x000800146c109981 */ /* 0x000362000c1e1d00 */
[----:B------:R-:W-:-:S03]  /*4c50*/  VIADD R101, R0, 0x100 ;  /* 0x0000010000657836 */ /* 0x000fc60000000000 */
[----:B------:R1:W5:Y:S02]  /*4c60*/  @!P0 LDG.E.128 R12, desc[UR20][R102.64+0x800] ;  /* 0x00080014660c8981 */ /* 0x000364000c1e1d00 */
        /* <DEDUP_REMOVED lines=40> */
[----:B------:R-:W-:-:S03]  /*4ef0*/  LOP3.LUT R101, R0, 0x400, RZ, 0xfc, !PT ;  /* 0x0000040000657812 */ /* 0x000fc600078efcff */
        /* <DEDUP_REMOVED lines=31> */
[----:B------:R-:W-:Y:S01]  /*50f0*/  ISETP.GE.AND P0, PT, R101, UR19, PT ;  /* 0x0000001365007c0c */ /* 0x000fe2000bf06270 */
[----:B------:R-:W-:Y:S01]  /*5100*/  VIADD R108, R0, 0x680 ;  /* 0x00000680006c7836 */ /* 0x000fe20000000000 */
[----:B------:R-:W-:Y:S04]  /*5110*/  BSSY.RECONVERGENT B1, `(.L_x_123) ;  /* 0x0000004000017945 */ /* 0x000fe80003800200 */
[----:B------:R-:W-:-:S07]  /*5120*/  ISETP.GE.AND P1, PT, R108, UR28, PT ;  /* 0x0000001c6c007c0c */ /* 0x000fce000bf26270 */
[----:B------:R-:W-:Y:S06]  /*5130*/  @P0 BRA `(.L_x_124) ;  /* 0x0000000000040947 */ /* 0x000fec0003800000 */
[----:B-----5:R1:W5:Y:S02]  /*5140*/  LDG.E.128 R8, desc[UR20][R102.64+0x6000] ;  /* 0x0060001466087981 */ /* 0x020364000c1e1d00 */
.L_x_124:
[----:B------:R-:W-:Y:S05]  /*5150*/  BSYNC.RECONVERGENT B1 ;  /* 0x0000000000017941 */ /* 0x000fea0003800200 */
.L_x_123:
[----:B------:R-:W-:Y:S05]  /*5160*/  @P1 BRA `(.L_x_122) ;  /* 0x0000000400341947 */ /* 0x000fea0003800000 */
[----:B------:R-:W-:Y:S01]  /*5170*/  ISETP.GE.AND P0, PT, R108, UR19, PT ;  /* 0x000000136c007c0c */ /* 0x000fe2000bf06270 */
[----:B------:R-:W-:Y:S01]  /*5180*/  VIADD R101, R0, 0x700 ;  /* 0x0000070000657836 */ /* 0x000fe20000000000 */
[----:B------:R-:W-:Y:S04]  /*5190*/  BSSY.RECONVERGENT B1, `(.L_x_125) ;  /* 0x0000004000017945 */ /* 0x000fe80003800200 */
[----:B------:R-:W-:-:S07]  /*51a0*/  ISETP.GE.AND P1, PT, R101, UR28, PT ;  /* 0x0000001c65007c0c */ /* 0x000fce000bf26270 */
[----:B------:R-:W-:Y:S06]  /*51b0*/  @P0 BRA `(.L_x_126) ;  /* 0x0000000000040947 */ /* 0x000fec0003800000 */
[----:B-----5:R2:W5:Y:S02]  /*51c0*/  LDG.E.128 R16, desc[UR20][R102.64+0x6800] ;  /* 0x0068001466107981 */ /* 0x020564000c1e1d00 */
.L_x_126:
[----:B------:R-:W-:Y:S05]  /*51d0*/  BSYNC.RECONVERGENT B1 ;  /* 0x0000000000017941 */ /* 0x000fea0003800200 */
.L_x_125:
[----:B------:R-:W-:Y:S05]  /*51e0*/  @P1 BRA `(.L_x_122) ;  /* 0x0000000400141947 */ /* 0x000fea0003800000 */
[----:B------:R-:W-:Y:S01]  /*51f0*/  ISETP.GE.AND P0, PT, R101, UR19, PT ;  /* 0x0000001365007c0c */ /* 0x000fe2000bf06270 */
[----:B------:R-:W-:Y:S01]  /*5200*/  VIADD R108, R0, 0x780 ;  /* 0x00000780006c7836 */ /* 0x000fe20000000000 */
[----:B------:R-:W-:Y:S04]  /*5210*/  BSSY.RECONVERGENT B1, `(.L_x_127) ;  /* 0x0000004000017945 */ /* 0x000fe80003800200 */
[----:B------:R-:W-:-:S07]  /*5220*/  ISETP.GE.AND P1, PT, R108, UR28, PT ;  /* 0x0000001c6c007c0c */ /* 0x000fce000bf26270 */
[----:B------:R-:W-:Y:S06]  /*5230*/  @P0 BRA `(.L_x_128) ;  /* 0x0000000000040947 */ /* 0x000fec0003800000 */
[----:B-----5:R3:W5:Y:S02]  /*5240*/  LDG.E.128 R24, desc[UR20][R102.64+0x7000] ;  /* 0x0070001466187981 */ /* 0x020764000c1e1d00 */
.L_x_128:
[----:B------:R-:W-:Y:S05]  /*5250*/  BSYNC.RECONVERGENT B1 ;  /* 0x0000000000017941 */ /* 0x000fea0003800200 */
.L_x_127:
[----:B------:R-:W-:Y:S05]  /*5260*/  @P1 BRA `(.L_x_122) ;  /* 0x0000000000f41947 */ /* 0x000fea0003800000 */
[----:B------:R-:W-:Y:S01]  /*5270*/  ISETP.GE.AND P0, PT, R108, UR19, PT ;  /* 0x000000136c007c0c */ /* 0x000fe2000bf06270 */
[----:B------:R-:W-:Y:S01]  /*5280*/  BSSY.RECONVERGENT B1, `(.L_x_129) ;  /* 0x0000005000017945 */ /* 0x000fe20003800200 */
[----:B------:R-:W-:-:S04]  /*5290*/  LOP3.LUT R101, R0, 0x800, RZ, 0xfc, !PT ;  /* 0x0000080000657812 */ /* 0x000fc800078efcff */
[----:B------:R-:W-:-:S07]  /*52a0*/  ISETP.GE.AND P1, PT, R101, UR28, PT ;  /* 0x0000001c65007c0c */ /* 0x000fce000bf26270 */
[----:B------:R-:W-:Y:S06]  /*52b0*/  @P0 BRA `(.L_x_130) ;  /* 0x0000000000040947 */ /* 0x000fec0003800000 */
[----:B-----5:R4:W5:Y:S02]  /*52c0*/  LDG.E.128 R32, desc[UR20][R102.64+0x7800] ;  /* 0x0078001466207981 */ /* 0x020964000c1e1d00 */
.L_x_130:
[----:B------:R-:W-:Y:S05]  /*52d0*/  BSYNC.RECONVERGENT B1 ;  /* 0x0000000000017941 */ /* 0x000fea0003800200 */
.L_x_129:
[----:B------:R-:W-:Y:S05]  /*52e0*/  @P1 BRA `(.L_x_122) ;  /* 0x0000000000d41947 */ /* 0x000fea0003800000 */
[----:B------:R-:W-:Y:S01]  /*52f0*/  ISETP.GE.AND P0, PT, R101, UR19, PT ;  /* 0x0000001365007c0c */ /* 0x000fe2000bf06270 */
[----:B------:R-:W-:Y:S01]  /*5300*/  VIADD R108, R0, 0x880 ;  /* 0x00000880006c7836 */ /* 0x000fe20000000000 */
[----:B------:R-:W-:Y:S04]  /*5310*/  BSSY.RECONVERGENT B1, `(.L_x_131) ;  /* 0x0000004000017945 */ /* 0x000fe80003800200 */
[----:B------:R-:W-:-:S07]  /*5320*/  ISETP.GE.AND P1, PT, R108, UR28, PT ;  /* 0x0000001c6c007c0c */ /* 0x000fce000bf26270 */
[----:B------:R-:W-:Y:S06]  /*5330*/  @P0 BRA `(.L_x_132) ;  /* 0x0000000000040947 */ /* 0x000fec0003800000 */
[----:B-----5:R1:W5:Y:S02]  /*5340*/  LDG.E.128 R40, desc[UR20][R102.64+0x8000] ;  /* 0x0080001466287981 */ /* 0x020364000c1e1d00 */
.L_x_132:
[----:B------:R-:W-:Y:S05]  /*5350*/  BSYNC.RECONVERGENT B1 ;  /* 0x0000000000017941 */ /* 0x000fea0003800200 */
.L_x_131:
[----:B------:R-:W-:Y:S05]  /*5360*/  @P1 BRA `(.L_x_122) ;  /* 0x0000000000b41947 */ /* 0x000fea0003800000 */
[----:B------:R-:W-:Y:S01]  /*5370*/  ISETP.GE.AND P0, PT, R108, UR19, PT ;  /* 0x000000136c007c0c */ /* 0x000fe2000bf06270 */
[----:B------:R-:W-:Y:S01]  /*5380*/  VIADD R101, R0, 0x900 ;  /* 0x0000090000657836 */ /* 0x000fe20000000000 */
[----:B------:R-:W-:Y:S04]  /*5390*/  BSSY.RECONVERGENT B1, `(.L_x_133) ;  /* 0x0000004000017945 */ /* 0x000fe80003800200 */
[----:B------:R-:W-:-:S07]  /*53a0*/  ISETP.GE.AND P1, PT, R101, UR28, PT ;  /* 0x0000001c65007c0c */ /* 0x000fce000bf26270 */
[----:B------:R-:W-:Y:S06]  /*53b0*/  @P0 BRA `(.L_x_134) ;  /* 0x0000000000040947 */ /* 0x000fec0003800000 */
[----:B-----5:R1:W5:Y:S02]  /*53c0*/  LDG.E.128 R48, desc[UR20][R102.64+0x8800] ;  /* 0x0088001466307981 */ /* 0x020364000c1e1d00 */
.L_x_134:
[----:B------:R-:W-:Y:S05]  /*53d0*/  BSYNC.RECONVERGENT B1 ;  /* 0x0000000000017941 */ /* 0x000fea0003800200 */
.L_x_133:
[----:B------:R-:W-:Y:S05]  /*53e0*/  @P1 BRA `(.L_x_122) ;  /* 0x0000000000941947 */ /* 0x000fea0003800000 */
[----:B------:R-:W-:Y:S01]  /*53f0*/  ISETP.GE.AND P0, PT, R101, UR19, PT ;  /* 0x0000001365007c0c */ /* 0x000fe2000bf06270 */
[----:B------:R-:W-:Y:S01]  /*5400*/  VIADD R108, R0, 0x980 ;  /* 0x00000980006c7836 */ /* 0x000fe20000000000 */
[----:B------:R-:W-:Y:S04]  /*5410*/  BSSY.RECONVERGENT B1, `(.L_x_135) ;  /* 0x0000004000017945 */ /* 0x000fe80003800200 */
[----:B------:R-:W-:-:S07]  /*5420*/  ISETP.GE.AND P1, PT, R108, UR28, PT ;  /* 0x0000001c6c007c0c */ /* 0x000fce000bf26270 */
[----:B------:R-:W-:Y:S06]  /*5430*/  @P0 BRA `(.L_x_136) ;  /* 0x0000000000040947 */ /* 0x000fec0003800000 */
[----:B-----5:R1:W5:Y:S02]  /*5440*/  LDG.E.128 R56, desc[UR20][R102.64+0x9000] ;  /* 0x0090001466387981 */ /* 0x020364000c1e1d00 */
.L_x_136:
[----:B------:R-:W-:Y:S05]  /*5450*/  BSYNC.RECONVERGENT B1 ;  /* 0x0000000000017941 */ /* 0x000fea0003800200 */
.L_x_135:
[----:B------:R-:W-:Y:S05]  /*5460*/  @P1 BRA `(.L_x_122) ;  /* 0x0000000000741947 */ /* 0x000fea0003800000 */
[----:B------:R-:W-:Y:S01]  /*5470*/  ISETP.GE.AND P0, PT, R108, UR19, PT ;  /* 0x000000136c007c0c */ /* 0x000fe2000bf06270 */
[----:B------:R-:W-:Y:S01]  /*5480*/  VIADD R101, R0, 0xa00 ;  /* 0x00000a0000657836 */ /* 0x000fe20000000000 */
[----:B------:R-:W-:Y:S04]  /*5490*/  BSSY.RECONVERGENT B1, `(.L_x_137) ;  /* 0x0000004000017945 */ /* 0x000fe80003800200 */
[----:B------:R-:W-:-:S07]  /*54a0*/  ISETP.GE.AND P1, PT, R101, UR28, PT ;  /* 0x0000001c65007c0c */ /* 0x000fce000bf26270 */
[----:B------:R-:W-:Y:S06]  /*54b0*/  @P0 BRA `(.L_x_138) ;  /* 0x0000000000040947 */ /* 0x000fec0003800000 */
[----:B-----5:R1:W5:Y:S02]  /*54c0*/  LDG.E.128 R64, desc[UR20][R102.64+0x9800] ;  /* 0x0098001466407981 */ /* 0x020364000c1e1d00 */
.L_x_138:
[----:B------:R-:W-:Y:S05]  /*54d0*/  BSYNC.RECONVERGENT B1 ;  /* 0x0000000000017941 */ /* 0x000fea0003800200 */
.L_x_137:
[----:B------:R-:W-:Y:S05]  /*54e0*/  @P1 BRA `(.L_x_122) ;  /* 0x0000000000541947 */ /* 0x000fea0003800000 */
[----:B------:R-:W-:Y:S01]  /*54f0*/  ISETP.GE.AND P0, PT, R101, UR19, PT ;  /* 0x0000001365007c0c */ /* 0x000fe2000bf06270 */
[----:B------:R-:W-:Y:S01]  /*5500*/  VIADD R108, R0, 0xa80 ;  /* 0x00000a80006c7836 */ /* 0x000fe20000000000 */
[----:B------:R-:W-:Y:S04]  /*5510*/  BSSY.RECONVERGENT B1, `(.L_x_139) ;  /* 0x0000004000017945 */ /* 0x000fe80003800200 */
[----:B------:R-:W-:-:S07]  /*5520*/  ISETP.GE.AND P1, PT, R108, UR28, PT ;  /* 0x0000001c6c007c0c */ /* 0x000fce000bf26270 */
[----:B------:R-:W-:Y:S06]  /*5530*/  @P0 BRA `(.L_x_140) ;  /* 0x0000000000040947 */ /* 0x000fec0003800000 */
[----:B-----5:R1:W5:Y:S02]  /*5540*/  LDG.E.128 R72, desc[UR20][R102.64+0xa000] ;  /* 0x00a0001466487981 */ /* 0x020364000c1e1d00 */
.L_x_140:
[----:B------:R-:W-:Y:S05]  /*5550*/  BSYNC.RECONVERGENT B1 ;  /* 0x0000000000017941 */ /* 0x000fea0003800200 */
.L_x_139:
[----:B------:R-:W-:Y:S05]  /*5560*/  @P1 BRA `(.L_x_122) ;  /* 0x0000000000341947 */ /* 0x000fea0003800000 */
[----:B------:R-:W-:Y:S01]  /*5570*/  ISETP.GE.AND P0, PT, R108, UR19, PT ;  /* 0x000000136c007c0c */ /* 0x000fe2000bf06270 */
[----:B------:R-:W-:Y:S01]  /*5580*/  VIADD R101, R0, 0xb00 ;  /* 0x00000b0000657836 */ /* 0x000fe20000000000 */
[----:B------:R-:W-:Y:S04]  /*5590*/  BSSY.RECONVERGENT B1, `(.L_x_141) ;  /* 0x0000004000017945 */ /* 0x000fe80003800200 */
[----:B------:R-:W-:-:S07]  /*55a0*/  ISETP.GE.AND P1, PT, R101, UR28, PT ;  /* 0x0000001c65007c0c */ /* 0x000fce000bf26270 */
[----:B------:R-:W-:Y:S06]  /*55b0*/  @P0 BRA `(.L_x_142) ;  /* 0x0000000000040947 */ /* 0x000fec0003800000 */
[----:B-----5:R1:W5:Y:S02]  /*55c0*/  LDG.E.128 R80, desc[UR20][R102.64+0xa800] ;  /* 0x00a8001466507981 */ /* 0x020364000c1e1d00 */
.L_x_142:
[----:B------:R-:W-:Y:S05]  /*55d0*/  BSYNC.RECONVERGENT B1 ;  /* 0x0000000000017941 */ /* 0x000fea0003800200 */
.L_x_141:
[----:B------:R-:W-:Y:S05]  /*55e0*/  @P1 BRA `(.L_x_122) ;  /* 0x0000000000141947 */ /* 0x000fea0003800000 */
[----:B------:R-:W-:Y:S01]  /*55f0*/  VIADD R108, R0, 0xb80 ;  /* 0x00000b80006c7836 */ /* 0x000fe20000000000 */
[----:B------:R-:W-:-:S04]  /*5600*/  ISETP.GE.AND P0, PT, R101, UR19, PT ;  /* 0x0000001365007c0c */ /* 0x000fc8000bf06270 */
[----:B------:R-:W-:-:S09]  /*5610*/  ISETP.GE.AND P1, PT, R108, UR19, PT ;  /* 0x000000136c007c0c */ /* 0x000fd2000bf26270 */
[----:B-----5:R1:W5:Y:S04]  /*5620*/  @!P0 LDG.E.128 R88, desc[UR20][R102.64+0xb000] ;  /* 0x00b0001466588981 */ /* 0x020368000c1e1d00 */
[----:B------:R1:W5:Y:S02]  /*5630*/  @!P1 LDG.E.128 R92, desc[UR20][R102.64+0xb800] ;  /* 0x00b80014665c9981 */ /* 0x000364000c1e1d00 */
.L_x_122:
[----:B------:R-:W-:Y:S05]  /*5640*/  BSYNC.RECONVERGENT B0 ;  /* 0x0000000000007941 */ /* 0x000fea0003800200 */
.L_x_121:
[----:B------:R-:W1:Y:S01]  /*5650*/  LDC R110, c[0x0][0x3b0] ;  /* 0x0000ec00ff6e7b82 */ /* 0x000e620000000800 */
[C---:B------:R-:W-:Y:S01]  /*5660*/  LOP3.LUT R214, R0.reuse, 0x1f, RZ, 0xc0, !PT ;  /* 0x0000001f00d67812 */ /* 0x040fe200078ec0ff */
[C---:B------:R-:W-:Y:S01]  /*5670*/  IMAD.SHL.U32 R101, R0.reuse, 0x40, RZ ;  /* 0x0000004000657824 */ /* 0x040fe200078e00ff */
[----:B------:R-:W-:Y:S01]  /*5680*/  SHF.R.U32.HI R215, RZ, 0x5, R0 ;  /* 0x00000005ffd77819 */ /* 0x000fe20000011600 */
[----:B------:R-:W-:Y:S01]  /*5690*/  USEL UR18, URZ, 0x4800, UP0 ;  /* 0x00004800ff127887 */ /* 0x000fe20008000000 */
[----:B------:R-:W-:Y:S01]  /*56a0*/  SHF.R.U32.HI R111, RZ, 0x3, R214 ;  /* 0x00000003ff6f7819 */ /* 0x000fe200000116d6 */
[----:B------:R-:W-:Y:S01]  /*56b0*/  UIADD3 UR15, UPT, UPT, UR13, 0x2, URZ ;  /* 0x000000020d0f7890 */ /* 0x000fe2000fffe0ff */
[--C-:B------:R-:W-:Y:S01]  /*56c0*/  SHF.R.U32.HI R109, RZ, 0x1, R0.reuse ;  /* 0x00000001ff6d7819 */ /* 0x100fe20000011600 */
[----:B------:R-:W-:Y:S01]  /*56d0*/  UIADD3 UR13, UPT, UPT, -UR13, -0x2, URZ ;  /* 0xfffffffe0d0d7890 */ /* 0x000fe2000fffe1ff */
[----:B------:R-:W-:Y:S01]  /*56e0*/  LOP3.LUT R108, R101, 0x3c0, RZ, 0xc0, !PT ;  /* 0x000003c0656c7812 */ /* 0x000fe200078ec0ff */
[C---:B------:R-:W-:Y:S01]  /*56f0*/  VIADD R101, R111.reuse, 0x4 ;  /* 0x000000046f657836 */ /* 0x040fe20000000000 */
[C---:B------:R-:W-:Y:S01]  /*5700*/  LOP3.LUT R145, R111.reuse, 0x7, R0, 0x78, !PT ;  /* 0x000000076f917812 */ /* 0x040fe200078e7800 */
[----:B------:R-:W-:Y:S01]  /*5710*/  IMAD.SHL.U32 R146, R111, 0x40, RZ ;  /* 0x000000406f927824 */ /* 0x000fe200078e00ff */
[----:B------:R-:W-:Y:S01]  /*5720*/  LOP3.LUT R144, R0, 0x7, RZ, 0xc0, !PT ;  /* 0x0000000700907812 */ /* 0x000fe200078ec0ff */
[----:B------:R-:W-:Y:S01]  /*5730*/  IMAD R108, R215, 0x1000, R108 ;  /* 0x00001000d76c7824 */ /* 0x000fe200078e026c */
[----:B------:R-:W-:Y:S01]  /*5740*/  LOP3.LUT R109, R109, 0x8, RZ, 0xc0, !PT ;  /* 0x000000086d6d7812 */ /* 0x000fe200078ec0ff */
[----:B------:R-:W-:Y:S01]  /*5750*/  IMAD R156, R145, 0x8, R146 ;  /* 0x00000008919c7824 */ /* 0x000fe200078e0292 */
[-C--:B------:R-:W-:Y:S01]  /*5760*/  LOP3.LUT R147, R101, R144.reuse, RZ, 0x3c, !PT ;  /* 0x0000009065937212 */ /* 0x080fe200078e3cff */
[----:B------:R-:W-:Y:S01]  /*5770*/  UIADD3 UR16, UPT, UPT, UR10, 0x8000, URZ ;  /* 0x000080000a107890 */ /* 0x000fe2000fffe0ff */
[----:B------:R-:W-:Y:S01]  /*5780*/  LOP3.LUT R101, R109, R144, RZ, 0xfc, !PT ;  /* 0x000000906d657212 */ /* 0x000fe200078efcff */
[----:B------:R-:W-:Y:S01]  /*5790*/  ULOP3.LUT UR13, UR13, 0x1, URZ, 0xc0, !UPT ;  /* 0x000000010d0d7892 */ /* 0x000fe2000f8ec0ff */
[----:B------:R-:W-:Y:S01]  /*57a0*/  LOP3.LUT R144, R100, 0x38, RZ, 0xc0, !PT ;  /* 0x0000003864907812 */ /* 0x000fe200078ec0ff */
[----:B------:R-:W-:Y:S01]  /*57b0*/  IMAD R100, R215, 0x200, R156 ;  /* 0x00000200d7647824 */ /* 0x000fe200078e029c */
[----:B------:R-:W-:Y:S01]  /*57c0*/  IADD3 R187, PT, PT, R108, UR18, R109 ;  /* 0x000000126cbb7c10 */ /* 0x000fe2000fffe06d */
[----:B-1234-:R-:W-:Y:S01]  /*57d0*/  IMAD.U32 R103, RZ, RZ, UR4 ;  /* 0x00000004ff677e24 */ /* 0x01efe2000f8e00ff */
[----:B------:R-:W-:Y:S01]  /*57e0*/  LOP3.LUT R108, R0, 0x8, RZ, 0xc0, !PT ;  /* 0x00000008006c7812 */ /* 0x000fe200078ec0ff */
[----:B------:R-:W-:Y:S01]  /*57f0*/  IMAD R111, R111, R110, RZ ;  /* 0x0000006e6f6f7224 */ /* 0x000fe200078e02ff */
[----:B------:R-:W-:Y:S01]  /*5800*/  LEA R100, R100, UR16, 0x1 ;  /* 0x0000001064647c11 */ /* 0x000fe2000f8e08ff */
[----:B------:R-:W-:Y:S01]  /*5810*/  IMAD.WIDE R102, R103, 0x2, R218 ;  /* 0x0000000267667825 */ /* 0x000fe200078e02da */
[----:B------:R-:W-:Y:S01]  /*5820*/  UISETP.GE.AND UP0, UPT, UR15, UR30, UPT ;  /* 0x0000001e0f00728c */ /* 0x000fe2000bf06270 */
[----:B------:R-:W-:Y:S01]  /*5830*/  LEA R187, R187, UR10, 0x1 ;  /* 0x0000000abbbb7c11 */ /* 0x000fe2000f8e08ff */
[----:B------:R-:W-:Y:S01]  /*5840*/  BSSY.RECONVERGENT B0, `(.L_x_143) ;  /* 0x00002fb000007945 */ /* 0x000fe20003800200 */
[----:B------:R-:W-:-:S02]  /*5850*/  IMAD.U32 R169, RZ, RZ, UR13 ;  /* 0x0000000dffa97e24 */ /* 0x000fc4000f8e00ff */
[----:B------:R-:W-:Y:S01]  /*5860*/  IMAD R108, R101, 0x40, R108 ;  /* 0x00000040656c7824 */ /* 0x000fe200078e026c */
[----:B------:R-:W-:Y:S01]  /*5870*/  IADD3 R101, P0, PT, R144, R111, RZ ;  /* 0x0000006f90657210 */ /* 0x000fe20007f1e0ff */
[----:B------:R-:W-:Y:S02]  /*5880*/  IMAD R146, R147, 0x8, R146 ;  /* 0x0000000893927824 */ /* 0x000fe400078e0292 */
[----:B------:R-:W-:Y:S01]  /*5890*/  IMAD R169, R169, 0x9000, R100 ;  /* 0x00009000a9a97824 */ /* 0x000fe200078e0264 */
[----:B------:R-:W-:Y:S01]  /*58a0*/  LEA R100, P1, R101, R102, 0x1 ;  /* 0x0000006665647211 */ /* 0x000fe200078208ff */
[----:B------:R-:W-:Y:S01]  /*58b0*/  IMAD R109, R110, 0x4, R111 ;  /* 0x000000046e6d7824 */ /* 0x000fe200078e026f */
[----:B------:R-:W-:Y:S01]  /*58c0*/  LEA.HI.X.SX32 R111, R111, RZ, 0x1, P0 ;  /* 0x000000ff6f6f7211 */ /* 0x000fe200000f0eff */
[----:B------:R-:W-:Y:S01]  /*58d0*/  IMAD R146, R215, 0x200, R146 ;  /* 0x00000200d7927824 */ /* 0x000fe200078e0292 */
[----:B------:R-:W-:Y:S01]  /*58e0*/  PLOP3.LUT P0, PT, PT, PT, UP0, 0x80, 0x8 ;  /* 0x000000000008781c */ /* 0x000fe20003f0f008 */
[----:B------:R-:W-:Y:S01]  /*58f0*/  IMAD.SHL.U32 R184, R0, 0x10, RZ ;  /* 0x0000001000b87824 */ /* 0x000fe200078e00ff */
[----:B------:R-:W-:Y:S01]  /*5900*/  LEA.HI.X R101, R101, R103, R111, 0x1, P1 ;  /* 0x0000006765657211 */ /* 0x000fe200008f0c6f */
[----:B------:R-:W-:Y:S01]  /*5910*/  VIADD R185, R108, UR18 ;  /* 0x000000126cb97c36 */ /* 0x000fe20008000000 */
[----:B------:R-:W-:Y:S01]  /*5920*/  ISETP.LT.U32.AND P0, PT, R0, 0x80, !P0 ;  /* 0x000000800000780c */ /* 0x000fe20004701070 */
[----:B------:R-:W-:Y:S01]  /*5930*/  IMAD.U32 R191, RZ, RZ, UR13 ;  /* 0x0000000dffbf7e24 */ /* 0x000fe2000f8e00ff */
[----:B------:R-:W-:Y:S01]  /*5940*/  LEA R146, R146, 0x200, 0x1 ;  /* 0x0000020092927811 */ /* 0x000fe200078e08ff */
[----:B------:R-:W-:Y:S01]  /*5950*/  VIADD R161, R187, 0x20 ;  /* 0x00000020bba17836 */ /* 0x000fe20000000000 */
[----:B------:R-:W-:-:S02]  /*5960*/  IADD3 R111, P1, PT, R144, R109, RZ ;  /* 0x0000006d906f7210 */ /* 0x000fc40007f3e0ff */
[----:B------:R-:W-:Y:S01]  /*5970*/  LOP3.LUT R184, R184, 0x70, RZ, 0xc0, !PT ;  /* 0x00000070b8b87812 */ /* 0x000fe200078ec0ff */
[----:B------:R-:W-:Y:S01]  /*5980*/  VIADD R108, R146, UR16 ;  /* 0x00000010926c7c36 */ /* 0x000fe20008000000 */
[----:B------:R-:W-:Y:S02]  /*5990*/  LEA.HI.X.SX32 R109, R109, RZ, 0x1, P1 ;  /* 0x000000ff6d6d7211 */ /* 0x000fe400008f0eff */
[----:B------:R-:W-:Y:S01]  /*59a0*/  LEA R102, P1, R111, R102, 0x1 ;  /* 0x000000666f667211 */ /* 0x000fe200078208ff */
[----:B------:R-:W-:Y:S01]  /*59b0*/  IMAD R191, R191, 0x9000, R108 ;  /* 0x00009000bfbf7824 */ /* 0x000fe200078e026c */
[----:B------:R-:W-:Y:S01]  /*59c0*/  LEA R185, R185, UR16, 0x1 ;  /* 0x00000010b9b97c11 */ /* 0x000fe2000f8e08ff */
[----:B------:R-:W-:Y:S01]  /*59d0*/  @!PT LDS RZ, [RZ] ;  /* 0x00000000fffff984 */ /* 0x000fe20000000800 */
[----:B------:R-:W-:Y:S01]  /*59e0*/  @!PT LDS RZ, [RZ] ;  /* 0x00000000fffff984 */ /* 0x000fe20000000800 */
[----:B------:R-:W-:Y:S01]  /*59f0*/  @!PT LDS RZ, [RZ] ;  /* 0x00000000fffff984 */ /* 0x000fe20000000800 */
[----:B------:R1:W-:Y:S01]  /*5a00*/  @P0 LDGSTS.E.BYPASS.128 [R169], desc[UR20][R100.64] ;  /* 0x0000000064a90fae */ /* 0x0003e2000b981814 */
[----:B------:R-:W-:Y:S02]  /*5a10*/  LEA.HI.X R103, R111, R103, R109, 0x1, P1 ;  /* 0x000000676f677211 */ /* 0x000fe400008f0c6d */
[C---:B------:R-:W-:Y:S01]  /*5a20*/  LOP3.LUT R188, R184.reuse, R187, RZ, 0x3c, !PT ;  /* 0x000000bbb8bc7212 */ /* 0x040fe200078e3cff */
[----:B------:R-:W-:Y:S01]  /*5a30*/  VIADD R163, R185, 0x20 ;  /* 0x00000020b9a37836 */ /* 0x000fe20000000000 */
[C---:B------:R-:W-:Y:S01]  /*5a40*/  LOP3.LUT R189, R184.reuse, R185, RZ, 0x3c, !PT ;  /* 0x000000b9b8bd7212 */ /* 0x040fe200078e3cff */
[----:B------:R2:W-:Y:S01]  /*5a50*/  @P0 LDGSTS.E.BYPASS.128 [R191], desc[UR20][R102.64] ;  /* 0x0000000066bf0fae */ /* 0x0005e2000b981814 */
[----:B------:R-:W-:-:S02]  /*5a60*/  LOP3.LUT R186, R184, R161, RZ, 0x3c, !PT ;  /* 0x000000a1b8ba7212 */ /* 0x000fc400078e3cff */
[----:B------:R-:W-:Y:S01]  /*5a70*/  LOP3.LUT R190, R184, R163, RZ, 0x3c, !PT ;  /* 0x000000a3b8be7212 */ /* 0x000fe200078e3cff */
[----:B------:R-:W-:Y:S04]  /*5a80*/  LDSM.16.M88.4 R172, [R189] ;  /* 0x00000000bdac783b */ /* 0x000fe80000000200 */
[----:B------:R-:W-:Y:S04]  /*5a90*/  LDSM.16.M88.4 R108, [R189+0x800] ;  /* 0x00080000bd6c783b */ /* 0x000fe80000000200 */
[----:B------:R-:W3:Y:S04]  /*5aa0*/  LDSM.16.M88.4 R144, [R188+0x800] ;  /* 0x00080000bc90783b */ /* 0x000ee80000000200 */
[----:B------:R-:W4:Y:S04]  /*5ab0*/  LDSM.16.M88.4 R156, [R188] ;  /* 0x00000000bc9c783b */ /* 0x000f280000000200 */
[----:B------:R-:W4:Y:S04]  /*5ac0*/  LDSM.16.M88.4 R176, [R188+0x1000] ;  /* 0x00100000bcb0783b */ /* 0x000f280000000200 */
[----:B-1----:R-:W1:Y:S04]  /*5ad0*/  LDSM.16.M88.4 R168, [R188+0x1800] ;  /* 0x00180000bca8783b */ /* 0x002e680000000200 */
[----:B--2---:R-:W-:Y:S04]  /*5ae0*/  LDSM.16.M88.4 R100, [R186] ;  /* 0x00000000ba64783b */ /* 0x004fe80000000200 */
[----:B------:R-:W2:Y:S04]  /*5af0*/  LDSM.16.M88.4 R160, [R190] ;  /* 0x00000000bea0783b */ /* 0x000ea80000000200 */
[----:B------:R-:W2:Y:S04]  /*5b00*/  LDSM.16.M88.4 R200, [R190+0x800] ;  /* 0x00080000bec8783b */ /* 0x000ea80000000200 */
[----:B------:R-:W0:Y:S01]  /*5b10*/  LDGDEPBAR ;  /* 0x00000000000079af */ /* 0x000e220000000000 */
[C---:B---3--:R-:W-:Y:S08]  /*5b20*/  HMMA.16816.F32 R112, R144.reuse, R172, R112 ;  /* 0x000000ac9070723c */ /* 0x048ff00000001870 */
[C---:B------:R-:W-:Y:S08]  /*5b30*/  HMMA.16816.F32 R116, R144.reuse, R174, R116 ;  /* 0x000000ae9074723c */ /* 0x040ff00000001874 */
[C---:B------:R-:W-:Y:S08]  /*5b40*/  HMMA.16816.F32 R120, R144.reuse, R108, R120 ;  /* 0x0000006c9078723c */ /* 0x040ff00000001878 */
[----:B------:R-:W-:Y:S01]  /*5b50*/  HMMA.16816.F32 R124, R144, R110, R124 ;  /* 0x0000006e907c723c */ /* 0x000fe2000000187c */
[----:B------:R-:W3:Y:S07]  /*5b60*/  LDSM.16.M88.4 R144, [R186+0x1000] ;  /* 0x00100000ba90783b */ /* 0x000eee0000000200 */
[C---:B----4-:R-:W-:Y:S08]  /*5b70*/  HMMA.16816.F32 R204, R156.reuse, R172, R204 ;  /* 0x000000ac9ccc723c */ /* 0x050ff000000018cc */
[C---:B------:R-:W-:Y:S08]  /*5b80*/  HMMA.16816.F32 R208, R156.reuse, R174, R208 ;  /* 0x000000ae9cd0723c */ /* 0x040ff000000018d0 */
[C---:B------:R-:W-:Y:S08]  /*5b90*/  HMMA.16816.F32 R140, R156.reuse, R108, R140 ;  /* 0x0000006c9c8c723c */ /* 0x040ff0000000188c */
[----:B------:R-:W-:Y:S01]  /*5ba0*/  HMMA.16816.F32 R104, R156, R110, R104 ;  /* 0x0000006e9c68723c */ /* 0x000fe20000001868 */
[----:B------:R-:W4:Y:S07]  /*5bb0*/  LDSM.16.M88.4 R156, [R186+0x800] ;  /* 0x00080000ba9c783b */ /* 0x000f2e0000000200 */
[C---:B------:R-:W-:Y:S08]  /*5bc0*/  HMMA.16816.F32 R128, R176.reuse, R172, R128 ;  /* 0x000000acb080723c */ /* 0x040ff00000001880 */
[C---:B------:R-:W-:Y:S08]  /*5bd0*/  HMMA.16816.F32 R132, R176.reuse, R174, R132 ;  /* 0x000000aeb084723c */ /* 0x040ff00000001884 */
[C---:B------:R-:W-:Y:S08]  /*5be0*/  HMMA.16816.F32 R136, R176.reuse, R108, R136 ;  /* 0x0000006cb088723c */ /* 0x040ff00000001888 */
[----:B------:R-:W-:Y:S01]  /*5bf0*/  HMMA.16816.F32 R152, R176, R110, R152 ;  /* 0x0000006eb098723c */ /* 0x000fe20000001898 */
[----:B------:R-:W4:Y:S07]  /*5c00*/  LDSM.16.M88.4 R176, [R186+0x1800] ;  /* 0x00180000bab0783b */ /* 0x000f2e0000000200 */
[----:B-1----:R-:W-:Y:S01]  /*5c10*/  HMMA.16816.F32 R196, R168, R108, R196 ;  /* 0x0000006ca8c4723c */ /* 0x002fe200000018c4 */
[----:B------:R-:W-:-:S02]  /*5c20*/  VIADD R109, R187, 0x40 ;  /* 0x00000040bb6d7836 */ /* 0x000fc40000000000 */
[----:B------:R-:W-:-:S03]  /*5c30*/  VIADD R187, R187, 0x60 ;  /* 0x00000060bbbb7836 */ /* 0x000fc60000000000 */
[C---:B------:R-:W-:Y:S02]  /*5c40*/  LOP3.LUT R216, R184.reuse, R109, RZ, 0x3c, !PT ;  /* 0x0000006db8d87212 */ /* 0x040fe400078e3cff */
[----:B------:R-:W-:Y:S01]  /*5c50*/  HMMA.16816.F32 R180, R168, R110, R180 ;  /* 0x0000006ea8b4723c */ /* 0x000fe200000018b4 */
[C---:B------:R-:W-:Y:S01]  /*5c60*/  VIADD R111, R185.reuse, 0x40 ;  /* 0x00000040b96f7836 */ /* 0x040fe20000000000 */
[----:B------:R-:W-:Y:S01]  /*5c70*/  LOP3.LUT R217, R184, R187, RZ, 0x3c, !PT ;  /* 0x000000bbb8d97212 */ /* 0x000fe200078e3cff */
[----:B------:R-:W-:-:S03]  /*5c80*/  VIADD R185, R185, 0x60 ;  /* 0x00000060b9b97836 */ /* 0x000fc60000000000 */
[C---:B------:R-:W-:Y:S01]  /*5c90*/  LOP3.LUT R188, R184.reuse, R111, RZ, 0x3c, !PT ;  /* 0x0000006fb8bc7212 */ /* 0x040fe200078e3cff */
[----:B------:R-:W-:Y:S01]  /*5ca0*/  LDSM.16.M88.4 R192, [R217+0x800] ;  /* 0x00080000d9c0783b */ /* 0x000fe20000000200 */
[----:B------:R-:W-:Y:S01]  /*5cb0*/  HMMA.16816.F32 R148, R168, R172, R148 ;  /* 0x000000aca894723c */ /* 0x000fe20000001894 */
[----:B------:R-:W-:Y:S02]  /*5cc0*/  LOP3.LUT R220, R184, R185, RZ, 0x3c, !PT ;  /* 0x000000b9b8dc7212 */ /* 0x000fe400078e3cff */
[----:B------:R-:W-:Y:S04]  /*5cd0*/  LDSM.16.M88.4 R108, [R188] ;  /* 0x00000000bc6c783b */ /* 0x000fe80000000200 */
[----:B------:R-:W-:Y:S01]  /*5ce0*/  LDSM.16.M88.4 R184, [R217] ;  /* 0x00000000d9b8783b */ /* 0x000fe20000000200 */
[C---:B--2---:R-:W-:Y:S08]  /*5cf0*/  HMMA.16816.F32 R204, R100.reuse, R160, R204 ;  /* 0x000000a064cc723c */ /* 0x044ff000000018cc */
[C---:B------:R-:W-:Y:S08]  /*5d00*/  HMMA.16816.F32 R208, R100.reuse, R162, R208 ;  /* 0x000000a264d0723c */ /* 0x040ff000000018d0 */
[----:B------:R-:W-:Y:S08]  /*5d10*/  HMMA.16816.F32 R140, R100, R200, R140 ;  /* 0x000000c8648c723c */ /* 0x000ff0000000188c */
[C---:B---3--:R-:W-:Y:S08]  /*5d20*/  HMMA.16816.F32 R128, R144.reuse, R160, R128 ;  /* 0x000000a09080723c */ /* 0x048ff00000001880 */
[C---:B------:R-:W-:Y:S08]  /*5d30*/  HMMA.16816.F32 R132, R144.reuse, R162, R132 ;  /* 0x000000a29084723c */ /* 0x040ff00000001884 */
[----:B------:R-:W-:Y:S08]  /*5d40*/  HMMA.16816.F32 R136, R144, R200, R136 ;  /* 0x000000c89088723c */ /* 0x000ff00000001888 */
[----:B------:R-:W-:Y:S01]  /*5d50*/  HMMA.16816.F32 R164, R168, R174, R164 ;  /* 0x000000aea8a4723c */ /* 0x000fe200000018a4 */
[----:B------:R-:W-:Y:S04]  /*5d60*/  LDSM.16.M88.4 R172, [R216+0x1000] ;  /* 0x00100000d8ac783b */ /* 0x000fe80000000200 */
[----:B------:R-:W-:Y:S03]  /*5d70*/  LDSM.16.M88.4 R168, [R216+0x1800] ;  /* 0x00180000d8a8783b */ /* 0x000fe60000000200 */
[-C--:B------:R-:W-:Y:S01]  /*5d80*/  HMMA.16816.F32 R100, R100, R202.reuse, R104 ;  /* 0x000000ca6464723c */ /* 0x080fe20000001868 */
[----:B------:R-:W-:Y:S07]  /*5d90*/  LDSM.16.M88.4 R104, [R216] ;  /* 0x00000000d868783b */ /* 0x000fee0000000200 */
[----:B------:R-:W-:Y:S01]  /*5da0*/  HMMA.16816.F32 R144, R144, R202, R152 ;  /* 0x000000ca9090723c */ /* 0x000fe20000001898 */
[----:B------:R-:W1:Y:S04]  /*5db0*/  LDSM.16.M88.4 R152, [R188+0x800] ;  /* 0x00080000bc98783b */ /* 0x000e680000000200 */
[----:B------:R-:W-:Y:S03]  /*5dc0*/  LDSM.16.M88.4 R188, [R217+0x1000] ;  /* 0x00100000d9bc783b */ /* 0x000fe60000000200 */
[C---:B----4-:R-:W-:Y:S08]  /*5dd0*/  HMMA.16816.F32 R112, R156.reuse, R160, R112 ;  /* 0x000000a09c70723c */ /* 0x050ff00000001870 */
[C---:B------:R-:W-:Y:S08]  /*5de0*/  HMMA.16816.F32 R116, R156.reuse, R162, R116 ;  /* 0x000000a29c74723c */ /* 0x040ff00000001874 */
[C---:B------:R-:W-:Y:S08]  /*5df0*/  HMMA.16816.F32 R120, R156.reuse, R200, R120 ;  /* 0x000000c89c78723c */ /* 0x040ff00000001878 */
[----:B------:R-:W-:Y:S01]  /*5e00*/  HMMA.16816.F32 R124, R156, R202, R124 ;  /* 0x000000ca9c7c723c */ /* 0x000fe2000000187c */
[----:B------:R-:W2:Y:S07]  /*5e10*/  LDSM.16.M88.4 R156, [R216+0x800] ;  /* 0x00080000d89c783b */ /* 0x000eae0000000200 */
[C---:B------:R-:W-:Y:S08]  /*5e20*/  HMMA.16816.F32 R148, R176.reuse, R160, R148 ;  /* 0x000000a0b094723c */ /* 0x040ff00000001894 */
[C---:B------:R-:W-:Y:S08]  /*5e30*/  HMMA.16816.F32 R196, R176.reuse, R200, R196 ;  /* 0x000000c8b0c4723c */ /* 0x040ff000000018c4 */
[C---:B------:R-:W-:Y:S01]  /*5e40*/  HMMA.16816.F32 R160, R176.reuse, R162, R164 ;  /* 0x000000a2b0a0723c */ /* 0x040fe200000018a4 */
[----:B------:R-:W-:Y:S07]  /*5e50*/  LDSM.16.M88.4 R164, [R220] ;  /* 0x00000000dca4783b */ /* 0x000fee0000000200 */
[----:B------:R-:W-:Y:S01]  /*5e60*/  HMMA.16816.F32 R200, R176, R202, R180 ;  /* 0x000000cab0c8723c */ /* 0x000fe200000018b4 */
[----:B------:R-:W3:Y:S04]  /*5e70*/  LDSM.16.M88.4 R176, [R220+0x800] ;  /* 0x00080000dcb0783b */ /* 0x000ee80000000200 */
[----:B------:R-:W4:Y:S01]  /*5e80*/  LDSM.16.M88.4 R180, [R217+0x1800] ;  /* 0x00180000d9b4783b */ /* 0x000f220000000200 */
[----:B------:R-:W-:-:S04]  /*5e90*/  DEPBAR.LE SB0, 0x1 ;  /* 0x000080400000791a */ /* 0x000fc80000000000 */
[C---:B-1----:R-:W-:Y:S08]  /*5ea0*/  HMMA.16816.F32 R100, R104.reuse, R154, R100 ;  /* 0x0000009a6864723c */ /* 0x042ff00000001864 */
[C---:B------:R-:W-:Y:S08]  /*5eb0*/  HMMA.16816.F32 R204, R104.reuse, R108, R204 ;  /* 0x0000006c68cc723c */ /* 0x040ff000000018cc */
[----:B------:R-:W-:Y:S08]  /*5ec0*/  HMMA.16816.F32 R208, R104, R110, R208 ;  /* 0x0000006e68d0723c */ /* 0x000ff000000018d0 */
[C---:B--2---:R-:W-:Y:S08]  /*5ed0*/  HMMA.16816.F32 R112, R156.reuse, R108, R112 ;  /* 0x0000006c9c70723c */ /* 0x044ff00000001870 */
[----:B------:R-:W-:Y:S08]  /*5ee0*/  HMMA.16816.F32 R116, R156, R110, R116 ;  /* 0x0000006e9c74723c */ /* 0x000ff00000001874 */
[C---:B------:R-:W-:Y:S08]  /*5ef0*/  HMMA.16816.F32 R128, R172.reuse, R108, R128 ;  /* 0x0000006cac80723c */ /* 0x040ff00000001880 */
[----:B------:R-:W-:Y:S08]  /*5f00*/  HMMA.16816.F32 R132, R172, R110, R132 ;  /* 0x0000006eac84723c */ /* 0x000ff00000001884 */
[C---:B------:R-:W-:Y:S08]  /*5f10*/  HMMA.16816.F32 R148, R168.reuse, R108, R148 ;  /* 0x0000006ca894723c */ /* 0x040ff00000001894 */
[C---:B------:R-:W-:Y:S08]  /*5f20*/  HMMA.16816.F32 R160, R168.reuse, R110, R160 ;  /* 0x0000006ea8a0723c */ /* 0x040ff000000018a0 */
[-C--:B------:R-:W-:Y:S08]  /*5f30*/  HMMA.16816.F32 R196, R168, R152.reuse, R196 ;  /* 0x00000098a8c4723c */ /* 0x080ff000000018c4 */
[-C--:B------:R-:W-:Y:S08]  /*5f40*/  HMMA.16816.F32 R140, R104, R152.reuse, R140 ;  /* 0x00000098688c723c */ /* 0x080ff0000000188c */
[C---:B------:R-:W-:Y:S08]  /*5f50*/  HMMA.16816.F32 R120, R156.reuse, R152, R120 ;  /* 0x000000989c78723c */ /* 0x040ff00000001878 */
[----:B------:R-:W-:Y:S08]  /*5f60*/  HMMA.16816.F32 R124, R156, R154, R124 ;  /* 0x0000009a9c7c723c */ /* 0x000ff0000000187c */
[C---:B------:R-:W-:Y:S08]  /*5f70*/  HMMA.16816.F32 R136, R172.reuse, R152, R136 ;  /* 0x00000098ac88723c */ /* 0x040ff00000001888 */
[-C--:B------:R-:W-:Y:S08]  /*5f80*/  HMMA.16816.F32 R144, R172, R154.reuse, R144 ;  /* 0x0000009aac90723c */ /* 0x080ff00000001890 */
[----:B------:R-:W-:Y:S08]  /*5f90*/  HMMA.16816.F32 R200, R168, R154, R200 ;  /* 0x0000009aa8c8723c */ /* 0x000ff000000018c8 */
[----:B---3--:R-:W-:Y:S01]  /*5fa0*/  HMMA.16816.F32 R104, R184, R178, R100 ;  /* 0x000000b2b868723c */ /* 0x008fe20000001864 */
[----:B------:R-:W-:-:S04]  /*5fb0*/  VIMNMX.U32 R100, PT, PT, R3, R2, !PT ;  /* 0x0000000203647248 */ /* 0x000fc80007fe0000 */
[----:B------:R-:W-:-:S03]  /*5fc0*/  ISETP.GE.AND P0, PT, R100, 0x1, PT ;  /* 0x000000016400780c */ /* 0x000fc60003f06270 */
[C---:B------:R-:W-:Y:S08]  /*5fd0*/  HMMA.16816.F32 R204, R184.reuse, R164, R204 ;  /* 0x000000a4b8cc723c */ /* 0x040ff000000018cc */
[----:B------:R-:W-:Y:S08]  /*5fe0*/  HMMA.16816.F32 R208, R184, R166, R208 ;  /* 0x000000a6b8d0723c */ /* 0x000ff000000018d0 */
[C---:B------:R-:W-:Y:S08]  /*5ff0*/  HMMA.16816.F32 R112, R192.reuse, R164, R112 ;  /* 0x000000a4c070723c */ /* 0x040ff00000001870 */
[----:B------:R-:W-:Y:S08]  /*6000*/  HMMA.16816.F32 R116, R192, R166, R116 ;  /* 0x000000a6c074723c */ /* 0x000ff00000001874 */
[C---:B------:R-:W-:Y:S08]  /*6010*/  HMMA.16816.F32 R128, R188.reuse, R164, R128 ;  /* 0x000000a4bc80723c */ /* 0x040ff00000001880 */
[----:B------:R-:W-:Y:S08]  /*6020*/  HMMA.16816.F32 R132, R188, R166, R132 ;  /* 0x000000a6bc84723c */ /* 0x000ff00000001884 */
[C---:B----4-:R-:W-:Y:S08]  /*6030*/  HMMA.16816.F32 R148, R180.reuse, R164, R148 ;  /* 0x000000a4b494723c */ /* 0x050ff00000001894 */
[C---:B------:R-:W-:Y:S08]  /*6040*/  HMMA.16816.F32 R164, R180.reuse, R166, R160 ;  /* 0x000000a6b4a4723c */ /* 0x040ff000000018a0 */
[-C--:B------:R-:W-:Y:S08]  /*6050*/  HMMA.16816.F32 R196, R180, R176.reuse, R196 ;  /* 0x000000b0b4c4723c */ /* 0x080ff000000018c4 */
[-C--:B------:R-:W-:Y:S08]  /*6060*/  HMMA.16816.F32 R140, R184, R176.reuse, R140 ;  /* 0x000000b0b88c723c */ /* 0x080ff0000000188c */
[C---:B------:R-:W-:Y:S08]  /*6070*/  HMMA.16816.F32 R120, R192.reuse, R176, R120 ;  /* 0x000000b0c078723c */ /* 0x040ff00000001878 */
[----:B------:R-:W-:Y:S08]  /*6080*/  HMMA.16816.F32 R124, R192, R178, R124 ;  /* 0x000000b2c07c723c */ /* 0x000ff0000000187c */
[C---:B------:R-:W-:Y:S08]  /*6090*/  HMMA.16816.F32 R136, R188.reuse, R176, R136 ;  /* 0x000000b0bc88723c */ /* 0x040ff00000001888 */
[-C--:B------:R-:W-:Y:S08]  /*60a0*/  HMMA.16816.F32 R152, R188, R178.reuse, R144 ;  /* 0x000000b2bc98723c */ /* 0x080ff00000001890 */
[----:B------:R-:W-:Y:S01]  /*60b0*/  HMMA.16816.F32 R180, R180, R178, R200 ;  /* 0x000000b2b4b4723c */ /* 0x000fe200000018c8 */
[----:B------:R-:W-:Y:S06]  /*60c0*/  BAR.SYNC.DEFER_BLOCKING 0x0 ;  /* 0x0000000000007b1d */ /* 0x000fec0000010000 */
[----:B------:R-:W-:-:S13]  /*60d0*/  @!P0 BRA `(.L_x_144) ;  /* 0x0000002400c48947 */ /* 0x000fda0003800000 */
[----:B------:R-:W-:Y:S01]  /*60e0*/  ISETP.NE.AND P0, PT, R3, RZ, PT ;  /* 0x000000ff0300720c */ /* 0x000fe20003f05270 */
[----:B------:R-:W-:Y:S01]  /*60f0*/  VIADD R100, R100, 0xffffffff ;  /* 0xffffffff64647836 */ /* 0x000fe20000000000 */
[----:B------:R-:W-:Y:S01]  /*6100*/  BSSY.RECONVERGENT B1, `(.L_x_145) ;  /* 0x0000014000017945 */ /* 0x000fe20003800200 */
[----:B------:R-:W-:Y:S01]  /*6110*/  IMAD.U32 R102, RZ, RZ, UR13 ;  /* 0x0000000dff667e24 */ /* 0x000fe2000f8e00ff */
[----:B------:R-:W-:Y:S01]  /*6120*/  ISETP.NE.AND P1, PT, R2, RZ, PT ;  /* 0x000000ff0200720c */ /* 0x000fe20003f25270 */
[----:B------:R-:W-:Y:S01]  /*6130*/  IMAD.MOV.U32 R103, RZ, RZ, 0x9000 ;  /* 0x00009000ff677424 */ /* 0x000fe200078e00ff */
[C---:B------:R-:W-:Y:S02]  /*6140*/  ISETP.NE.AND P2, PT, R100.reuse, RZ, PT ;  /* 0x000000ff6400720c */ /* 0x040fe40003f45270 */
[----:B------:R-:W-:Y:S01]  /*6150*/  VIMNMX.U32 R101, PT, PT, R100, 0x17, PT ;  /* 0x0000001764657848 */ /* 0x000fe20003fe0000 */
[----:B------:R-:W-:-:S04]  /*6160*/  IMAD R100, R102, R103, UR10 ;  /* 0x0000000a66647e24 */ /* 0x000fc8000f8e0267 */
[----:B------:R-:W-:Y:S06]  /*6170*/  @!P0 BRA `(.L_x_146) ;  /* 0x0000000000308947 */ /* 0x000fec0003800000 */
[----:B-----5:R-:W-:Y:S02]  /*6180*/  PRMT R103, R4, 0xbb32, RZ ;  /* 0x0000bb3204677816 */ /* 0x020fe400000000ff */
        /* <DEDUP_REMOVED lines=11> */
.L_x_146:
[----:B------:R-:W-:Y:S05]  /*6240*/  BSYNC.RECONVERGENT B1 ;  /* 0x0000000000017941 */ /* 0x000fea0003800200 */
.L_x_145:
[----:B------:R-:W-:Y:S04]  /*6250*/  BSSY.RECONVERGENT B1, `(.L_x_147) ;  /* 0x000000e000017945 */ /* 0x000fe80003800200 */
[----:B------:R-:W-:Y:S05]  /*6260*/  @!P1 BRA `(.L_x_148) ;  /* 0x0000000000309947 */ /* 0x000fea0003800000 */
[----:B-1---5:R-:W-:Y:S02]  /*6270*/  PRMT R103, R8, 0xbb32, RZ ;  /* 0x0000bb3208677816 */ /* 0x022fe400000000ff */
[----:B------:R-:W-:Y:S02]  /*6280*/  PRMT R109, R9, 0xbb32, RZ ;  /* 0x0000bb32096d7816 */ /* 0x000fe400000000ff */
        /* <DEDUP_REMOVED lines=10> */
.L_x_148:
[----:B------:R-:W-:Y:S05]  /*6330*/  BSYNC.RECONVERGENT B1 ;  /* 0x0000000000017941 */ /* 0x000fea0003800200 */
.L_x_147:
        /* <DEDUP_REMOVED lines=19> */
.L_x_150:
[----:B------:R-:W-:Y:S05]  /*6470*/  BSYNC.RECONVERGENT B1 ;  /* 0x0000000000017941 */ /* 0x000fea0003800200 */
.L_x_149:
[----:B------:R-:W-:Y:S04]  /*6480*/  BSSY.RECONVERGENT B1, `(.L_x_151) ;  /* 0x000000e000017945 */ /* 0x000fe80003800200 */
[----:B------:R-:W-:Y:S05]  /*6490*/  @!P1 BRA `(.L_x_152) ;  /* 0x0000000000309947 */ /* 0x000fea0003800000 */
[----:B-123-5:R-:W-:Y:S02]  /*64a0*/  PRMT R103, R16, 0xbb32, RZ ;  /* 0x0000bb3210677816 */ /* 0x02efe400000000ff */
        /* <DEDUP_REMOVED lines=11> */
.L_x_152:
[----:B------:R-:W-:Y:S05]  /*6560*/  BSYNC.RECONVERGENT B1 ;  /* 0x0000000000017941 */ /* 0x000fea0003800200 */
.L_x_151:
        /* <DEDUP_REMOVED lines=18> */
.L_x_154:
[----:B------:R-:W-:Y:S05]  /*6690*/  BSYNC.RECONVERGENT B1 ;  /* 0x0000000000017941 */ /* 0x000fea0003800200 */
.L_x_153:
[----:B------:R-:W-:Y:S04]  /*66a0*/  BSSY.RECONVERGENT B1, `(.L_x_155) ;  /* 0x000000e000017945 */ /* 0x000fe80003800200 */
        /* <DEDUP_REMOVED lines=13> */
.L_x_156:
[----:B------:R-:W-:Y:S05]  /*6780*/  BSYNC.RECONVERGENT B1 ;  /* 0x0000000000017941 */ /* 0x000fea0003800200 */
.L_x_155:
        /* <DEDUP_REMOVED lines=18> */
.L_x_158:
[----:B------:R-:W-:Y:S05]  /*68b0*/  BSYNC.RECONVERGENT B1 ;  /* 0x0000000000017941 */ /* 0x000fea0003800200 */
.L_x_157:
        /* <DEDUP_REMOVED lines=14> */
.L_x_160:
[----:B------:R-:W-:Y:S05]  /*69a0*/  BSYNC.RECONVERGENT B1 ;  /* 0x0000000000017941 */ /* 0x000fea0003800200 */
.L_x_159:
        /* <DEDUP_REMOVED lines=18> */
.L_x_162:
[----:B------:R-:W-:Y:S05]  /*6ad0*/  BSYNC.RECONVERGENT B1 ;  /* 0x0000000000017941 */ /* 0x000fea0003800200 */
.L_x_161:
        /* <DEDUP_REMOVED lines=14> */
.L_x_164:
[----:B------:R-:W-:Y:S05]  /*6bc0*/  BSYNC.RECONVERGENT B1 ;  /* 0x0000000000017941 */ /* 0x000fea0003800200 */
.L_x_163:
        /* <DEDUP_REMOVED lines=18> */
.L_x_166:
[----:B------:R-:W-:Y:S05]  /*6cf0*/  BSYNC.RECONVERGENT B1 ;  /* 0x0000000000017941 */ /* 0x000fea0003800200 */
.L_x_165:
        /* <DEDUP_REMOVED lines=14> */
.L_x_168:
[----:B------:R-:W-:Y:S05]  /*6de0*/  BSYNC.RECONVERGENT B1 ;  /* 0x0000000000017941 */ /* 0x000fea0003800200 */
.L_x_167:
        /* <DEDUP_REMOVED lines=18> */
.L_x_170:
[----:B------:R-:W-:Y:S05]  /*6f10*/  BSYNC.RECONVERGENT B1 ;  /* 0x0000000000017941 */ /* 0x000fea0003800200 */
.L_x_169:
        /* <DEDUP_REMOVED lines=14> */
.L_x_172:
[----:B------:R-:W-:Y:S05]  /*7000*/  BSYNC.RECONVERGENT B1 ;  /* 0x0000000000017941 */ /* 0x000fea0003800200 */
.L_x_171:
        /* <DEDUP_REMOVED lines=18> */
.L_x_174:
[----:B------:R-:W-:Y:S05]  /*7130*/  BSYNC.RECONVERGENT B1 ;  /* 0x0000000000017941 */ /* 0x000fea0003800200 */
.L_x_173:
        /* <DEDUP_REMOVED lines=14> */
.L_x_176:
[----:B------:R-:W-:Y:S05]  /*7220*/  BSYNC.RECONVERGENT B1 ;  /* 0x0000000000017941 */ /* 0x000fea0003800200 */
.L_x_175:
        /* <DEDUP_REMOVED lines=18> */
.L_x_178:
[----:B------:R-:W-:Y:S05]  /*7350*/  BSYNC.RECONVERGENT B1 ;  /* 0x0000000000017941 */ /* 0x000fea0003800200 */
.L_x_177:
        /* <DEDUP_REMOVED lines=14> */
.L_x_180:
[----:B------:R-:W-:Y:S05]  /*7440*/  BSYNC.RECONVERGENT B1 ;  /* 0x0000000000017941 */ /* 0x000fea0003800200 */
.L_x_179:
        /* <DEDUP_REMOVED lines=18> */
.L_x_182:
[----:B------:R-:W-:Y:S05]  /*7570*/  BSYNC.RECONVERGENT B1 ;  /* 0x0000000000017941 */ /* 0x000fea0003800200 */
.L_x_181:
        /* <DEDUP_REMOVED lines=14> */
.L_x_184:
[----:B------:R-:W-:Y:S05]  /*7660*/  BSYNC.RECONVERGENT B1 ;  /* 0x0000000000017941 */ /* 0x000fea0003800200 */
.L_x_183:
        /* <DEDUP_REMOVED lines=18> */
.L_x_186:
[----:B------:R-:W-:Y:S05]  /*7790*/  BSYNC.RECONVERGENT B1 ;  /* 0x0000000000017941 */ /* 0x000fea0003800200 */
.L_x_185:
        /* <DEDUP_REMOVED lines=14> */
.L_x_188:
[----:B------:R-:W-:Y:S05]  /*7880*/  BSYNC.RECONVERGENT B1 ;  /* 0x0000000000017941 */ /* 0x000fea0003800200 */
.L_x_187:
        /* <DEDUP_REMOVED lines=18> */
.L_x_190:
[----:B------:R-:W-:Y:S05]  /*79b0*/  BSYNC.RECONVERGENT B1 ;  /* 0x0000000000017941 */ /* 0x000fea0003800200 */
.L_x_189:
        /* <DEDUP_REMOVED lines=14> */
.L_x_192:
[----:B------:R-:W-:Y:S05]  /*7aa0*/  BSYNC.RECONVERGENT B1 ;  /* 0x0000000000017941 */ /* 0x000fea0003800200 */
.L_x_191:
[----:B------:R-:W-:Y:S05]  /*7ab0*/  @!P2 BRA `(.L_x_144) ;  /* 0x0000000c004ca947 */ /* 0x000fea0003800000 */
[----:B------:R-:W-:Y:S01]  /*7ac0*/  ISETP.GE.U32.AND P0, PT, R3, 0xd, PT ;  /* 0x0000000d0300780c */ /* 0x000fe20003f06070 */
[----:B------:R-:W-:Y:S01]  /*7ad0*/  BSSY.RECONVERGENT B1, `(.L_x_193) ;  /* 0x000000f000017945 */ /* 0x000fe20003800200 */
[----:B------:R-:W-:-:S11]  /*7ae0*/  ISETP.NE.AND P1, PT, R101, 0xd, PT ;  /* 0x0000000d6500780c */ /* 0x000fd60003f25270 */
        /* <DEDUP_REMOVED lines=13> */
.L_x_194:
[----:B------:R-:W-:Y:S05]  /*7bc0*/  BSYNC.RECONVERGENT B1 ;  /* 0x0000000000017941 */ /* 0x000fea0003800200 */
.L_x_193:
        /* <DEDUP_REMOVED lines=17> */
.L_x_196:
[----:B------:R-:W-:Y:S05]  /*7ce0*/  BSYNC.RECONVERGENT B1 ;  /* 0x0000000000017941 */ /* 0x000fea0003800200 */
.L_x_195:
        /* <DEDUP_REMOVED lines=17> */
.L_x_198:
[----:B------:R-:W-:Y:S05]  /*7e00*/  BSYNC.RECONVERGENT B1 ;  /* 0x0000000000017941 */ /* 0x000fea0003800200 */
.L_x_197:
        /* <DEDUP_REMOVED lines=17> */
.L_x_200:
[----:B------:R-:W-:Y:S05]  /*7f20*/  BSYNC.RECONVERGENT B1 ;  /* 0x0000000000017941 */ /* 0x000fea0003800200 */
.L_x_199:
        /* <DEDUP_REMOVED lines=17> */
.L_x_202:
[----:B------:R-:W-:Y:S05]  /*8040*/  BSYNC.RECONVERGENT B1 ;  /* 0x0000000000017941 */ /* 0x000fea0003800200 */
.L_x_201:
        /* <DEDUP_REMOVED lines=17> */
.L_x_204:
[----:B------:R-:W-:Y:S05]  /*8160*/  BSYNC.RECONVERGENT B1 ;  /* 0x0000000000017941 */ /* 0x000fea0003800200 */
.L_x_203:
        /* <DEDUP_REMOVED lines=17> */
.L_x_206:
[----:B------:R-:W-:Y:S05]  /*8280*/  BSYNC.RECONVERGENT B1 ;  /* 0x0000000000017941 */ /* 0x000fea0003800200 */
.L_x_205:
        /* <DEDUP_REMOVED lines=17> */
.L_x_208:
[----:B------:R-:W-:Y:S05]  /*83a0*/  BSYNC.RECONVERGENT B1 ;  /* 0x0000000000017941 */ /* 0x000fea0003800200 */
.L_x_207:
        /* <DEDUP_REMOVED lines=17> */
.L_x_210:
[----:B------:R-:W-:Y:S05]  /*84c0*/  BSYNC.RECONVERGENT B1 ;  /* 0x0000000000017941 */ /* 0x000fea0003800200 */
.L_x_209:
        /* <DEDUP_REMOVED lines=17> */
.L_x_212:
[----:B------:R-:W-:Y:S05]  /*85e0*/  BSYNC.RECONVERGENT B1 ;  /* 0x0000000000017941 */ /* 0x000fea0003800200 */
.L_x_211:
        /* <DEDUP_REMOVED lines=8> */
[----:B-1234-:R-:W-:Y:S01]  /*8670*/  PRMT R103, R90, 0xbb32, RZ ;  /* 0x0000bb325a677816 */ /* 0x01efe200000000ff */
        /* <DEDUP_REMOVED lines=9> */
.L_x_214:
[----:B------:R-:W-:Y:S05]  /*8710*/  BSYNC.RECONVERGENT B1 ;  /* 0x0000000000017941 */ /* 0x000fea0003800200 */
.L_x_213:
[----:B------:R-:W-:Y:S05]  /*8720*/  @P0 BRA `(.L_x_144) ;  /* 0x0000000000300947 */ /* 0x000fea0003800000 */
[----:B-1---5:R-:W-:Y:S02]  /*8730*/  PRMT R3, R92, 0xbb32, RZ ;  /* 0x0000bb325c037816 */ /* 0x022fe400000000ff */
[----:B------:R-:W-:Y:S02]  /*8740*/  PRMT R101, R93, 0xbb32, RZ ;  /* 0x0000bb325d657816 */ /* 0x000fe400000000ff */
[----:B--234-:R-:W-:Y:S01]  /*8750*/  PRMT R103, R94, 0xbb32, RZ ;  /* 0x0000bb325e677816 */ /* 0x01cfe200000000ff */
        /* <DEDUP_REMOVED lines=9> */
.L_x_144:
[----:B------:R-:W-:Y:S05]  /*87f0*/  BSYNC.RECONVERGENT B0 ;  /* 0x0000000000007941 */ /* 0x000fea0003800200 */
.L_x_143:
[----:B------:R-:W-:-:S04]  /*8800*/  DEPBAR.LE SB0, 0x0 ;  /* 0x000080000000791a */ /* 0x000fc80000000000 */
[----:B------:R-:W-:Y:S01]  /*8810*/  UIADD3 UR5, UPT, UPT, UR5, 0x1, URZ ;  /* 0x0000000105057890 */ /* 0x000fe2000fffe0ff */
[----:B------:R-:W-:Y:S01]  /*8820*/  UMOV UR13, UR14 ;  /* 0x0000000e000d7c82 */ /* 0x000fe20008000000 */
[----:B------:R-:W-:Y:S06]  /*8830*/  BAR.SYNC.DEFER_BLOCKING 0x0 ;  /* 0x0000000000007b1d */ /* 0x000fec0000010000 */
[----:B------:R-:W-:Y:S05]  /*8840*/  BRA.U UP1, `(.L_x_215) ;  /* 0xffffffbd01387547 */ /* 0x000fea000b83ffff */
.L_x_120:
[----:B-1----:R-:W-:Y:S01]  /*8850*/  IMAD.SHL.U32 R2, R0, 0x2, RZ ;  /* 0x0000000200027824 */ /* 0x002fe200078e00ff */
[----:B------:R-:W-:Y:S01]  /*8860*/  SHF.R.U32.HI R3, RZ, 0x2, R0 ;  /* 0x00000002ff037819 */ /* 0x000fe20000011600 */
[----:B-----5:R-:W-:Y:S01]  /*8870*/  IMAD.MOV.U32 R5, RZ, RZ, 0x410 ;  /* 0x00000410ff057424 */ /* 0x020fe200078e00ff */
[----:B------:R-:W1:Y:S01]  /*8880*/  S2UR UR14, SR_CTAID.X ;  /* 0x00000000000e79c3 */ /* 0x000e620000002500 */
[----:B------:R-:W-:Y:S01]  /*8890*/  IMAD.MOV.U32 R6, RZ, RZ, 0x410 ;  /* 0x00000410ff067424 */ /* 0x000fe200078e00ff */
[----:B------:R-:W-:Y:S02]  /*88a0*/  LOP3.LUT R4, R2, 0x6, RZ, 0xc0, !PT ;  /* 0x0000000602047812 */ /* 0x000fe400078ec0ff */
[----:B------:R-:W-:Y:S01]  /*88b0*/  LOP3.LUT R3, R3, 0x7, RZ, 0xc0, !PT ;  /* 0x0000000703037812 */ /* 0x000fe200078ec0ff */
[----:B------:R-:W-:Y:S02]  /*88c0*/  IMAD R6, R215, R6, UR10 ;  /* 0x0000000ad7067e24 */ /* 0x000fe4000f8e0206 */
[----:B------:R-:W-:Y:S01]  /*88d0*/  IMAD R4, R4, R5, UR10 ;  /* 0x0000000a04047e24 */ /* 0x000fe2000f8e0205 */
[----:B------:R-:W-:Y:S01]  /*88e0*/  LOP3.LUT R3, R3, 0x7c0, R2, 0xf8, !PT ;  /* 0x000007c003037812 */ /* 0x000fe200078ef802 */
[----:B------:R-:W-:-:S04]  /*88f0*/  IMAD.SHL.U32 R5, R0, 0x4, RZ ;  /* 0x0000000400057824 */ /* 0x000fc800078e00ff */
[----:B------:R-:W-:Y:S01]  /*8900*/  IMAD R7, R3, 0x4, R4 ;  /* 0x0000000403077824 */ /* 0x000fe200078e0204 */
[----:B------:R-:W-:Y:S01]  /*8910*/  LOP3.LUT R5, R5, 0x7c, RZ, 0xc0, !PT ;  /* 0x0000007c05057812 */ /* 0x000fe200078ec0ff */
[----:B------:R-:W2:Y:S03]  /*8920*/  LDC.64 R2, c[0x0][0x3a8] ;  /* 0x0000ea00ff027b82 */ /* 0x000ea60000000a00 */
[----:B------:R-:W-:Y:S01]  /*8930*/  STS [R7], R204 ;  /* 0x000000cc07007388 */ /* 0x000fe20000000800 */
[----:B------:R-:W-:-:S03]  /*8940*/  IMAD.IADD R6, R6, 0x1, R5 ;  /* 0x0000000106067824 */ /* 0x000fc600078e0205 */
[----:B------:R-:W-:Y:S01]  /*8950*/  STS [R7+0x410], R205 ;  /* 0x000410cd07007388 */ /* 0x000fe20000000800 */
[----:B------:R-:W3:Y:S03]  /*8960*/  LDC.64 R4, c[0x0][0x3a0] ;  /* 0x0000e800ff047b82 */ /* 0x000ee60000000a00 */
[----:B------:R-:W-:Y:S04]  /*8970*/  STS [R7+0x20], R206 ;  /* 0x000020ce07007388 */ /* 0x000fe80000000800 */
[----:B------:R-:W-:Y:S04]  /*8980*/  STS [R7+0x430], R207 ;  /* 0x000430cf07007388 */ /* 0x000fe80000000800 */
[----:B------:R-:W-:Y:S04]  /*8990*/  STS [R7+0x2080], R208 ;  /* 0x002080d007007388 */ /* 0x000fe80000000800 */
[----:B------:R-:W-:Y:S01]  /*89a0*/  STS [R7+0x2490], R209 ;  /* 0x002490d107007388 */ /* 0x000fe20000000800 */
[----:B--2---:R-:W-:-:S02]  /*89b0*/  IMAD R3, R2, R3, RZ ;  /* 0x0000000302037224 */ /* 0x004fc400078e02ff */
[----:B------:R-:W-:Y:S01]  /*89c0*/  IMAD R215, R215, R2, R214 ;  /* 0x00000002d7d77224 */ /* 0x000fe200078e02d6 */
[----:B------:R-:W-:Y:S01]  /*89d0*/  STS [R7+0x20a0], R210 ;  /* 0x0020a0d207007388 */ /* 0x000fe20000000800 */
[----:B------:R-:W-:-:S03]  /*89e0*/  IMAD R3, R3, UR9, RZ ;  /* 0x0000000903037c24 */ /* 0x000fc6000f8e02ff */
        /* <DEDUP_REMOVED lines=58> */
[----:B-1----:R-:W-:Y:S01]  /*8d90*/  IMAD R7, R2, UR14, RZ ;  /* 0x0000000e02077c24 */ /* 0x002fe2000f8e02ff */
[----:B------:R-:W-:-:S03]  /*8da0*/  USHF.L.U32 UR14, UR8, 0x8, URZ ;  /* 0x00000008080e7899 */ /* 0x000fc600080006ff */
[----:B------:R-:W-:Y:S01]  /*8db0*/  IMAD.SHL.U32 R8, R7, 0x20, RZ ;  /* 0x0000002007087824 */ /* 0x000fe200078e00ff */
[----:B------:R-:W-:-:S04]  /*8dc0*/  SHF.R.S32.HI R7, RZ, 0x1f, R3 ;  /* 0x0000001fff077819 */ /* 0x000fc80000011403 */
[--C-:B------:R-:W-:Y:S02]  /*8dd0*/  IADD3 R20, P0, P1, R3, UR14, R8.reuse ;  /* 0x0000000e03147c10 */ /* 0x100fe4000f91e008 */
[----:B------:R-:W-:-:S04]  /*8de0*/  SHF.R.S32.HI R8, RZ, 0x1f, R8 ;  /* 0x0000001fff087819 */ /* 0x000fc80000011408 */
[----:B------:R-:W-:Y:S02]  /*8df0*/  IADD3.X R22, PT, PT, RZ, R7, R8, P0, P1 ;  /* 0x00000007ff167210 */ /* 0x000fe400007e2408 */
[C---:B------:R-:W-:Y:S01]  /*8e00*/  IADD3 R7, P0, PT, R215.reuse, R20, RZ ;  /* 0x00000014d7077210 */ /* 0x040fe20007f1e0ff */
[----:B------:R-:W1:Y:S03]  /*8e10*/  LDS R9, [R6] ;  /* 0x0000000006097984 */ /* 0x000e660000000800 */
[----:B----4-:R-:W-:Y:S01]  /*8e20*/  LEA.HI.X.SX32 R18, R215, R22, 0x1, P0 ;  /* 0x00000016d7127211 */ /* 0x010fe200000f0eff */
[----:B------:R-:W2:Y:S01]  /*8e30*/  LDS R10, [R6+0x80] ;  /* 0x00008000060a7984 */ /* 0x000ea20000000800 */
[----:B---3--:R-:W-:-:S03]  /*8e40*/  LEA R8, P0, R7, R4, 0x1 ;  /* 0x0000000407087211 */ /* 0x008fc600078008ff */
[----:B------:R-:W3:Y:S04]  /*8e50*/  LDS R11, [R6+0x100] ;  /* 0x00010000060b7984 */ /* 0x000ee80000000800 */
[----:B------:R-:W4:Y:S04]  /*8e60*/  LDS R12, [R6+0x180] ;  /* 0x00018000060c7984 */ /* 0x000f280000000800 */
[----:B------:R-:W4:Y:S04]  /*8e70*/  LDS R13, [R6+0x200] ;  /* 0x00020000060d7984 */ /* 0x000f280000000800 */
[----:B------:R-:W4:Y:S04]  /*8e80*/  LDS R14, [R6+0x280] ;  /* 0x00028000060e7984 */ /* 0x000f280000000800 */
[----:B------:R-:W4:Y:S04]  /*8e90*/  LDS R15, [R6+0x300] ;  /* 0x00030000060f7984 */ /* 0x000f280000000800 */
[----:B------:R-:W4:Y:S01]  /*8ea0*/  LDS R16, [R6+0x380] ;  /* 0x0003800006107984 */ /* 0x000f220000000800 */
[----:B-1----:R-:W-:-:S02]  /*8eb0*/  F2FP.F16.F32.PACK_AB R3, RZ, R9 ;  /* 0x00000009ff03723e */ /* 0x002fc400000000ff */
[----:B------:R-:W-:Y:S02]  /*8ec0*/  LEA.HI.X R9, R7, R5, R18, 0x1, P0 ;  /* 0x0000000507097211 */ /* 0x000fe400000f0c12 */
[----:B------:R-:W-:Y:S02]  /*8ed0*/  ISETP.GT.U32.AND P0, PT, R0, 0x37f, PT ;  /* 0x0000037f0000780c */ /* 0x000fe40003f04070 */
[----:B--2---:R-:W-:Y:S01]  /*8ee0*/  F2FP.F16.F32.PACK_AB R10, RZ, R10 ;  /* 0x0000000aff0a723e */ /* 0x004fe200000000ff */
[----:B------:R1:W-:Y:S01]  /*8ef0*/  STG.E.U16 desc[UR20][R8.64], R3 ;  /* 0x0000000308007986 */ /* 0x0003e2000c101514 */
[----:B---3--:R-:W-:-:S03]  /*8f00*/  F2FP.F16.F32.PACK_AB R11, RZ, R11 ;  /* 0x0000000bff0b723e */ /* 0x008fc600000000ff */
        /* <DEDUP_REMOVED lines=9> */
[----:B------:R-:W-:-:S03]  /*8fa0*/  F2FP.F16.F32.PACK_AB R16, RZ, R16 ;  /* 0x00000010ff10723e */ /* 0x000fc600000000ff */
        /* <DEDUP_REMOVED lines=10> */
[----:B------:R-:W-:-:S03]  /*9050*/  LEA R8, P0, R16, R4, 0x1 ;  /* 0x0000000410087211 */ /* 0x000fc600078008ff */
[----:B------:R-:W5:Y:S04]  /*9060*/  LDS R13, [R6+0x12c0] ;  /* 0x0012c000060d7984 */ /* 0x000f680000000800 */
[----:B------:R-:W5:Y:S04]  /*9070*/  LDS R14, [R6+0x1340] ;  /* 0x00134000060e7984 */ /* 0x000f680000000800 */
[----:B------:R-:W5:Y:S04]  /*9080*/  LDS R3, [R6+0x1040] ;  /* 0x0010400006037984 */ /* 0x000f680000000800 */
[----:B------:R-:W5:Y:S01]  /*9090*/  LDS R15, [R6+0x13c0] ;  /* 0x0013c000060f7984 */ /* 0x000f620000000800 */
        /* <DEDUP_REMOVED lines=9> */
[----:B-----5:R-:W-:-:S03]  /*9130*/  F2FP.F16.F32.PACK_AB R13, RZ, R13 ;  /* 0x0000000dff0d723e */ /* 0x020fc600000000ff */
        /* <DEDUP_REMOVED lines=172> */
[----:B------:R-:W5:Y:S01]  /*9c00*/  LDS R10, [R6+0x7440] ;  /* 0x00744000060a7984 */ /* 0x000f620000000800 */
[----:B------:R-:W-:-:S03]  /*9c10*/  LEA.HI.X R5, R13, R5, R2, 0x1, P0 ;  /* 0x000000050d057211 */ /* 0x000fc600000f0c02 */
[----:B------:R-:W5:Y:S04]  /*9c20*/  LDS R11, [R6+0x74c0] ;  /* 0x0074c000060b7984 */ /* 0x000f680000000800 */
[----:B------:R-:W5:Y:S04]  /*9c30*/  LDS R0, [R6+0x71c0] ;  /* 0x0071c00006007984 */ /* 0x000f680000000800 */
[----:B------:R-:W5:Y:S01]  /*9c40*/  LDS R12, [R6+0x7540] ;  /* 0x00754000060c7984 */ /* 0x000f620000000800 */
[----:B-1----:R-:W-:Y:S02]  /*9c50*/  F2FP.F16.F32.PACK_AB R3, RZ, R3 ;  /* 0x00000003ff03723e */ /* 0x002fe400000000ff */
[----:B--2---:R-:W-:-:S03]  /*9c60*/  F2FP.F16.F32.PACK_AB R7, RZ, R7 ;  /* 0x00000007ff07723e */ /* 0x004fc600000000ff */
[----:B------:R-:W-:Y:S01]  /*9c70*/  STG.E.U16 desc[UR20][R4.64+0x40], R3 ;  /* 0x0000400304007986 */ /* 0x000fe2000c101514 */
[----:B---3--:R-:W-:-:S03]  /*9c80*/  F2FP.F16.F32.PACK_AB R8, RZ, R8 ;  /* 0x00000008ff08723e */ /* 0x008fc600000000ff */
[----:B------:R-:W-:Y:S01]  /*9c90*/  STG.E.U16 desc[UR20][R4.64+0x80], R7 ;  /* 0x0000800704007986 */ /* 0x000fe2000c101514 */
[----:B----4-:R-:W-:-:S03]  /*9ca0*/  F2FP.F16.F32.PACK_AB R9, RZ, R9 ;  /* 0x00000009ff09723e */ /* 0x010fc600000000ff */
[----:B------:R-:W-:Y:S01]  /*9cb0*/  STG.E.U16 desc[UR20][R4.64+0xc0], R8 ;  /* 0x0000c00804007986 */ /* 0x000fe2000c101514 */
[----:B-----5:R-:W-:-:S03]  /*9cc0*/  F2FP.F16.F32.PACK_AB R10, RZ, R10 ;  /* 0x0000000aff0a723e */ /* 0x020fc600000000ff */
[----:B------:R-:W-:Y:S01]  /*9cd0*/  STG.E.U16 desc[UR20][R4.64+0x100], R9 ;  /* 0x0001000904007986 */ /* 0x000fe2000c101514 */
[----:B------:R-:W-:-:S03]  /*9ce0*/  F2FP.F16.F32.PACK_AB R11, RZ, R11 ;  /* 0x0000000bff0b723e */ /* 0x000fc600000000ff */
[----:B------:R-:W-:Y:S01]  /*9cf0*/  STG.E.U16 desc[UR20][R4.64+0x140], R10 ;  /* 0x0001400a04007986 */ /* 0x000fe2000c101514 */
[----:B------:R-:W-:-:S03]  /*9d00*/  F2FP.F16.F32.PACK_AB R0, RZ, R0 ;  /* 0x00000000ff00723e */ /* 0x000fc600000000ff */
[----:B------:R-:W-:Y:S01]  /*9d10*/  STG.E.U16 desc[UR20][R4.64+0x180], R11 ;  /* 0x0001800b04007986 */ /* 0x000fe2000c101514 */
[----:B------:R-:W-:-:S03]  /*9d20*/  F2FP.F16.F32.PACK_AB R12, RZ, R12 ;  /* 0x0000000cff0c723e */ /* 0x000fc600000000ff */
[----:B------:R-:W-:Y:S04]  /*9d30*/  STG.E.U16 desc[UR20][R4.64], R0 ;  /* 0x0000000004007986 */ /* 0x000fe8000c101514 */
[----:B------:R-:W-:Y:S01]  /*9d40*/  STG.E.U16 desc[UR20][R4.64+0x1c0], R12 ;  /* 0x0001c00c04007986 */ /* 0x000fe2000c101514 */
[----:B------:R-:W-:Y:S05]  /*9d50*/  EXIT ;  /* 0x000000000000794d */ /* 0x000fea0003800000 */
.L_x_216:
        /* <DEDUP_REMOVED lines=10> */
.L_x_606:


//--------------------- .text._ZN15flash_llm_utils11SpMM_KernelINS_12TilingConfigILi4ELi1ELi1ELi0EEENS_18SparseKernelConfigILi96EEEEEvPK6__halfPK5uint4PKiS7_PS5_iiii --------------------------
	.section	.text._ZN15flash_llm_utils11SpMM_KernelINS_12TilingConfigILi4ELi1ELi1ELi0EEENS_18SparseKernelConfigILi96EEEEEvPK6__halfPK5uint4PKiS7_PS5_iiii,"ax",@progbits
	.align	128
        .global         _ZN15flash_llm_utils11SpMM_KernelINS_12TilingConfigILi4ELi1ELi1ELi0EEENS_18SparseKernelConfigILi96EEEEEvPK6__halfPK5uint4PKiS7_PS5_iiii
        .type           _ZN15flash_llm_utils11SpMM_KernelINS_12TilingConfigILi4ELi1ELi1ELi0EEENS_18SparseKernelConfigILi96EEEEEvPK6__halfPK5uint4PKiS7_PS5_iiii,@function
        .size           _ZN15flash_llm_utils11SpMM_KernelINS_12TilingConfigILi4ELi1ELi1ELi0EEENS_18SparseKernelConfigILi96EEEEEvPK6__halfPK5uint4PKiS7_PS5_iiii,(.L_x_607 - _ZN15flash_llm_utils11SpMM_KernelINS_12TilingConfigILi4ELi1ELi1ELi0EEENS_18SparseKernelConfigILi96EEEEEvPK6__halfPK5uint4PKiS7_PS5_iiii)
        .other          _ZN15flash_llm_utils11SpMM_KernelINS_12TilingConfigILi4ELi1ELi1ELi0EEENS_18SparseKernelConfigILi96EEEEEvPK6__halfPK5uint4PKiS7_PS5_iiii,@"STO_CUDA_ENTRY STV_DEFAULT"
_ZN15flash_llm_utils11SpMM_KernelINS_12TilingConfigILi4ELi1ELi1ELi0EEENS_18SparseKernelConfigILi96EEEEEvPK6__halfPK5uint4PKiS7_PS5_iiii:
.text._ZN15flash_llm_utils11SpMM_KernelINS_12TilingConfigILi4ELi1ELi1ELi0EEENS_18SparseKernelConfigILi96EEEEEvPK6__halfPK5uint4PKiS7_PS5_iiii:
[----:B------:R-:W-:Y:S08]  /*0000*/  LDC R1, c[0x0][0x37c] ;  /* 0x0000df00ff017b82 */ /* 0x000ff00000000800 */
[----:B------:R-:W1:Y:S01]  /*0010*/  LDC R3, c[0x0][0x3a8] ;  /* 0x0000ea00ff037b82 */ /* 0x000e620000000800 */
[----:B------:R-:W2:Y:S07]  /*0020*/  LDCU.64 UR6, c[0x0][0x358] ;  /* 0x00006b00ff0677ac */ /* 0x000eae0008000a00 */
[----:B------:R-:W3:Y:S08]  /*0030*/  LDC.64 R100, c[0x0][0x3b0] ;  /* 0x0000ec00ff647b82 */ /* 0x000ef00000000a00 */
[----:B------:R-:W4:Y:S01]  /*0040*/  S2UR UR4, SR_CTAID.Y ;  /* 0x00000000000479c3 */ /* 0x000f220000002600 */
[----:B-1----:R-:W-:-:S07]  /*0050*/  SHF.R.S32.HI R0, RZ, 0x1f, R3 ;  /* 0x0000001fff007819 */ /* 0x002fce0000011403 */
[----:B------:R-:W1:Y:S01]  /*0060*/  LDC.64 R160, c[0x0][0x390] ;  /* 0x0000e400ffa07b82 */ /* 0x000e620000000a00 */
[----:B------:R-:W-:-:S04]  /*0070*/  LEA.HI R0, R0, R3, RZ, 0x8 ;  /* 0x0000000300007211 */ /* 0x000fc800078f40ff */
[----:B------:R-:W-:Y:S02]  /*0080*/  SHF.R.S32.HI R154, RZ, 0x8, R0 ;  /* 0x00000008ff9a7819 */ /* 0x000fe40000011400 */
[----:B---3--:R-:W-:Y:S02]  /*0090*/  IABS R11, R101 ;  /* 0x00000065000b7213 */ /* 0x008fe40000000000 */
[----:B------:R-:W3:Y:S01]  /*00a0*/  I2F.U32.RP R0, R154 ;  /* 0x0000009a00007306 */ /* 0x000ee20000209000 */
[----:B------:R-:W-:Y:S01]  /*00b0*/  SHF.R.S32.HI R7, RZ, 0x1f, R100 ;  /* 0x0000001fff077819 */ /* 0x000fe20000011464 */
[----:B------:R-:W-:Y:S01]  /*00c0*/  IMAD.MOV R9, RZ, RZ, -R154 ;  /* 0x000000ffff097224 */ /* 0x000fe200078e0a9a */
[----:B------:R-:W-:Y:S02]  /*00d0*/  ISETP.NE.U32.AND P1, PT, R154, RZ, PT ;  /* 0x000000ff9a00720c */ /* 0x000fe40003f25070 */
[----:B------:R-:W-:-:S03]  /*00e0*/  LEA.HI R7, R7, R100, RZ, 0x6 ;  /* 0x0000006407077211 */ /* 0x000fc600078f30ff */
[----:B------:R-:W5:Y:S01]  /*00f0*/  I2F.RP R6, R11 ;  /* 0x0000000b00067306 */ /* 0x000f620000209400 */
[----:B------:R-:W-:-:S07]  /*0100*/  SHF.R.S32.HI R7, RZ, 0x6, R7 ;  /* 0x00000006ff077819 */ /* 0x000fce0000011407 */
[----:B---3--:R-:W3:Y:S08]  /*0110*/  MUFU.RCP R0, R0 ;  /* 0x0000000000007308 */ /* 0x008ef00000001000 */
[----:B-----5:R-:W5:Y:S01]  /*0120*/  MUFU.RCP R6, R6 ;  /* 0x0000000600067308 */ /* 0x020f620000001000 */
[----:B---3--:R-:W-:Y:S02]  /*0130*/  VIADD R2, R0, 0xffffffe ;  /* 0x0ffffffe00027836 */ /* 0x008fe40000000000 */
[----:B------:R-:W-:-:S05]  /*0140*/  VIADD R0, R7, 0xffffffff ;  /* 0xffffffff07007836 */ /* 0x000fca0000000000 */
[----:B------:R3:W2:Y:S01]  /*0150*/  F2I.FTZ.U32.TRUNC.NTZ R3, R2 ;  /* 0x0000000200037305 */ /* 0x0006a2000021f000 */
[----:B-----5:R-:W-:-:S07]  /*0160*/  VIADD R4, R6, 0xffffffe ;  /* 0x0ffffffe06047836 */ /* 0x020fce0000000000 */
[----:B------:R5:W4:Y:S01]  /*0170*/  F2I.FTZ.U32.TRUNC.NTZ R5, R4 ;  /* 0x0000000400057305 */ /* 0x000b22000021f000 */
[----:B---3--:R-:W-:Y:S02]  /*0180*/  IMAD.MOV.U32 R2, RZ, RZ, RZ ;  /* 0x000000ffff027224 */ /* 0x008fe400078e00ff */
[----:B--2---:R-:W-:Y:S02]  /*0190*/  IMAD R9, R9, R3, RZ ;  /* 0x0000000309097224 */ /* 0x004fe400078e02ff */
[----:B-----5:R-:W-:Y:S02]  /*01a0*/  IMAD.MOV.U32 R4, RZ, RZ, RZ ;  /* 0x000000ffff047224 */ /* 0x020fe400078e00ff */
[----:B------:R-:W-:-:S04]  /*01b0*/  IMAD.HI.U32 R2, R3, R9, R2 ;  /* 0x0000000903027227 */ /* 0x000fc800078e0002 */
[----:B----4-:R-:W-:Y:S02]  /*01c0*/  IMAD.MOV R6, RZ, RZ, -R5 ;  /* 0x000000ffff067224 */ /* 0x010fe400078e0a05 */
[----:B------:R-:W-:-:S04]  /*01d0*/  IMAD.HI.U32 R155, R2, UR4, RZ ;  /* 0x00000004029b7c27 */ /* 0x000fc8000f8e00ff */
[----:B------:R-:W-:Y:S01]  /*01e0*/  IMAD R3, R6, R11, RZ ;  /* 0x0000000b06037224 */ /* 0x000fe200078e02ff */
[----:B------:R-:W-:Y:S02]  /*01f0*/  IABS R6, R0 ;  /* 0x0000000000067213 */ /* 0x000fe40000000000 */
[----:B------:R-:W-:Y:S01]  /*0200*/  LOP3.LUT R0, R0, R101, RZ, 0x3c, !PT ;  /* 0x0000006500007212 */ /* 0x000fe200078e3cff */
[----:B------:R-:W-:-:S04]  /*0210*/  IMAD.HI.U32 R4, R5, R3, R4 ;  /* 0x0000000305047227 */ /* 0x000fc800078e0004 */
[----:B------:R-:W-:Y:S02]  /*0220*/  IMAD.MOV.U32 R2, RZ, RZ, R6 ;  /* 0x000000ffff027224 */ /* 0x000fe400078e0006 */
[----:B------:R-:W-:Y:S02]  /*0230*/  IMAD.MOV R3, RZ, RZ, -R155 ;  /* 0x000000ffff037224 */ /* 0x000fe400078e0a9b */
[----:B------:R-:W-:-:S04]  /*0240*/  IMAD.HI.U32 R4, R4, R2, RZ ;  /* 0x0000000204047227 */ /* 0x000fc800078e00ff */
[----:B------:R-:W-:Y:S02]  /*0250*/  IMAD R3, R154, R3, UR4 ;  /* 0x000000049a037e24 */ /* 0x000fe4000f8e0203 */
[----:B------:R-:W-:-:S03]  /*0260*/  IMAD.MOV R5, RZ, RZ, -R4 ;  /* 0x000000ffff057224 */ /* 0x000fc600078e0a04 */
[----:B------:R-:W-:Y:S01]  /*0270*/  ISETP.GE.U32.AND P3, PT, R3, R154, PT ;  /* 0x0000009a0300720c */ /* 0x000fe20003f66070 */
[----:B------:R-:W-:-:S05]  /*0280*/  IMAD R2, R11, R5, R2 ;  /* 0x000000050b027224 */ /* 0x000fca00078e0202 */
[----:B------:R-:W-:-:S07]  /*0290*/  ISETP.GT.U32.AND P2, PT, R11, R2, PT ;  /* 0x000000020b00720c */ /* 0x000fce0003f44070 */
[----:B------:R-:W-:Y:S02]  /*02a0*/  @P3 IMAD.IADD R3, R3, 0x1, -R154 ;  /* 0x0000000103033824 */ /* 0x000fe400078e0a9a */
[----:B------:R-:W-:Y:S01]  /*02b0*/  @P3 VIADD R155, R155, 0x1 ;  /* 0x000000019b9b3836 */ /* 0x000fe20000000000 */
[----:B------:R-:W-:Y:S02]  /*02c0*/  ISETP.GE.AND P3, PT, R0, RZ, PT ;  /* 0x000000ff0000720c */ /* 0x000fe40003f66270 */
[----:B------:R-:W-:Y:S01]  /*02d0*/  ISETP.GE.U32.AND P4, PT, R3, R154, PT ;  /* 0x0000009a0300720c */ /* 0x000fe20003f86070 */
[----:B------:R-:W-:Y:S02]  /*02e0*/  @!P2 IMAD.IADD R2, R2, 0x1, -R11 ;  /* 0x000000010202a824 */ /* 0x000fe400078e0a0b */
[----:B------:R-:W-:-:S03]  /*02f0*/  @!P2 VIADD R4, R4, 0x1 ;  /* 0x000000010404a836 */ /* 0x000fc60000000000 */
[----:B------:R-:W-:-:S07]  /*0300*/  ISETP.GE.U32.AND P0, PT, R2, R11, PT ;  /* 0x0000000b0200720c */ /* 0x000fce0003f06070 */
[----:B------:R-:W-:Y:S01]  /*0310*/  @P4 VIADD R155, R155, 0x1 ;  /* 0x000000019b9b4836 */ /* 0x000fe20000000000 */
[----:B------:R-:W-:Y:S02]  /*0320*/  @!P1 LOP3.LUT R155, RZ, R154, RZ, 0x33, !PT ;  /* 0x0000009aff9b9212 */ /* 0x000fe400078e33ff */
[----:B------:R-:W-:-:S03]  /*0330*/  ISETP.NE.AND P1, PT, R101, RZ, PT ;  /* 0x000000ff6500720c */ /* 0x000fc60003f25270 */
[----:B------:R-:W-:Y:S02]  /*0340*/  IMAD.MOV R3, RZ, RZ, -R155 ;  /* 0x000000ffff037224 */ /* 0x000fe400078e0a9b */
[----:B------:R-:W-:Y:S02]  /*0350*/  @P0 VIADD R4, R4, 0x1 ;  /* 0x0000000104040836 */ /* 0x000fe40000000000 */
[----:B------:R-:W-:Y:S02]  /*0360*/  IMAD R154, R154, R3, UR4 ;  /* 0x000000049a9a7e24 */ /* 0x000fe4000f8e0203 */
[----:B------:R-:W-:Y:S02]  /*0370*/  IMAD.MOV.U32 R0, RZ, RZ, R4 ;  /* 0x000000ffff007224 */ /* 0x000fe400078e0004 */
[----:B------:R-:W-:Y:S02]  /*0380*/  IMAD R2, R154, R7, RZ ;  /* 0x000000079a027224 */ /* 0x000fe400078e02ff */
[----:B------:R-:W-:Y:S01]  /*0390*/  @!P3 IMAD.MOV R0, RZ, RZ, -R0 ;  /* 0x000000ffff00b224 */ /* 0x000fe200078e0a00 */
[----:B------:R-:W-:Y:S01]  /*03a0*/  @!P1 LOP3.LUT R0, RZ, R101, RZ, 0x33, !PT ;  /* 0x00000065ff009212 */ /* 0x000fe200078e33ff */
[----:B------:R-:W-:-:S04]  /*03b0*/  IMAD.SHL.U32 R2, R2, 0x2, RZ ;  /* 0x0000000202027824 */ /* 0x000fc800078e00ff */
[----:B------:R-:W-:Y:S02]  /*03c0*/  IMAD R103, R155, R0, R155 ;  /* 0x000000009b677224 */ /* 0x000fe400078e029b */
[----:B------:R-:W-:-:S03]  /*03d0*/  IMAD.IADD R4, R7, 0x1, R2 ;  /* 0x0000000107047824 */ /* 0x000fc600078e0202 */
[----:B------:R-:W-:Y:S02]  /*03e0*/  SHF.R.S32.HI R3, RZ, 0x1f, R103 ;  /* 0x0000001fff037819 */ /* 0x000fe40000011467 */
[C---:B------:R-:W-:Y:S02]  /*03f0*/  IADD3 R6, P0, PT, R2.reuse, R103, RZ ;  /* 0x0000006702067210 */ /* 0x040fe40007f1e0ff */
[----:B------:R-:W-:Y:S02]  /*0400*/  IADD3 R5, P1, PT, R103, R4, RZ ;  /* 0x0000000467057210 */ /* 0x000fe40007f3e0ff */
[-C--:B------:R-:W-:Y:S02]  /*0410*/  LEA.HI.X.SX32 R2, R2, R3.reuse, 0x1, P0 ;  /* 0x0000000302027211 */ /* 0x080fe400000f0eff */
[----:B------:R-:W-:Y:S02]  /*0420*/  LEA.HI.X.SX32 R4, R4, R3, 0x1, P1 ;  /* 0x0000000304047211 */ /* 0x000fe400008f0eff */
[----:B-1----:R-:W-:-:S02]  /*0430*/  LEA R162, P0, R6, R160, 0x2 ;  /* 0x000000a006a27211 */ /* 0x002fc400078010ff */
[C---:B------:R-:W-:Y:S02]  /*0440*/  LEA R160, P1, R5.reuse, R160, 0x2 ;  /* 0x000000a005a07211 */ /* 0x040fe400078210ff */
[-C--:B------:R-:W-:Y:S02]  /*0450*/  LEA.HI.X R163, R6, R161.reuse, R2, 0x2, P0 ;  /* 0x000000a106a37211 */ /* 0x080fe400000f1402 */
[----:B------:R-:W-:-:S03]  /*0460*/  LEA.HI.X R161, R5, R161, R4, 0x2, P1 ;  /* 0x000000a105a17211 */ /* 0x000fc600008f1404 */
[----:B------:R-:W2:Y:S04]  /*0470*/  LDG.E R2, desc[UR6][R162.64+0x4] ;  /* 0x00000406a2027981 */ /* 0x000ea8000c1e1900 */
[----:B------:R-:W2:Y:S04]  /*0480*/  LDG.E R8, desc[UR6][R162.64] ;  /* 0x00000006a2087981 */ /* 0x000ea8000c1e1900 */
[----:B------:R-:W3:Y:S04]  /*0490*/  LDG.E R4, desc[UR6][R160.64+0x4] ;  /* 0x00000406a0047981 */ /* 0x000ee8000c1e1900 */
[----:B------:R-:W3:Y:S01]  /*04a0*/  LDG.E R9, desc[UR6][R160.64] ;  /* 0x00000006a0097981 */ /* 0x000ee2000c1e1900 */
[----:B------:R-:W-:Y:S01]  /*04b0*/  BSSY.RECONVERGENT B0, `(.L_x_217) ;  /* 0x00000cf000007945 */ /* 0x000fe20003800200 */
[----:B------:R-:W1:Y:S01]  /*04c0*/  S2R R3, SR_TID.X ;  /* 0x0000000000037919 */ /* 0x000e620000002100 */
[----:B--2---:R-:W-:-:S05]  /*04d0*/  IMAD.IADD R109, R2, 0x1, -R8 ;  /* 0x00000001026d7824 */ /* 0x004fca00078e0a08 */
[----:B------:R-:W-:Y:S01]  /*04e0*/  SHF.R.S32.HI R2, RZ, 0x1f, R109 ;  /* 0x0000001fff027819 */ /* 0x000fe2000001146d */
[----:B---3--:R-:W-:-:S03]  /*04f0*/  IMAD.IADD R11, R4, 0x1, -R9 ;  /* 0x00000001040b7824 */ /* 0x008fc600078e0a09 */
[----:B------:R-:W-:Y:S02]  /*0500*/  LEA.HI R5, R2, R109, RZ, 0x7 ;  /* 0x0000006d02057211 */ /* 0x000fe400078f38ff */
[----:B------:R-:W-:Y:S02]  /*0510*/  SHF.R.S32.HI R4, RZ, 0x1f, R11 ;  /* 0x0000001fff047819 */ /* 0x000fe4000001140b */
[----:B------:R-:W-:Y:S02]  /*0520*/  LOP3.LUT R2, R5, 0xffffff80, RZ, 0xc0, !PT ;  /* 0xffffff8005027812 */ /* 0x000fe400078ec0ff */
[-C--:B------:R-:W-:Y:S02]  /*0530*/  LEA.HI R102, R4, R11.reuse, RZ, 0x7 ;  /* 0x0000000b04667211 */ /* 0x080fe400078f38ff */
[C---:B------:R-:W-:Y:S01]  /*0540*/  VIMNMX R111, PT, PT, R109.reuse, R11, !PT ;  /* 0x0000000b6d6f7248 */ /* 0x040fe20007fe0100 */
[----:B------:R-:W-:Y:S01]  /*0550*/  IMAD.IADD R2, R109, 0x1, -R2 ;  /* 0x000000016d027824 */ /* 0x000fe200078e0a02 */
[----:B------:R-:W-:-:S02]  /*0560*/  LOP3.LUT R4, R102, 0xffffff80, RZ, 0xc0, !PT ;  /* 0xffffff8066047812 */ /* 0x000fc400078ec0ff */
[C---:B-1----:R-:W-:Y:S02]  /*0570*/  ISETP.GE.AND P3, PT, R3.reuse, R111, PT ;  /* 0x0000006f0300720c */ /* 0x042fe40003f66270 */
[----:B------:R-:W-:Y:S01]  /*0580*/  ISETP.GE.U32.AND P1, PT, R3, R2, PT ;  /* 0x000000020300720c */ /* 0x000fe20003f26070 */
[----:B------:R-:W-:Y:S02]  /*0590*/  IMAD.IADD R6, R11, 0x1, -R4 ;  /* 0x000000010b067824 */ /* 0x000fe400078e0a04 */
[----:B------:R-:W-:Y:S02]  /*05a0*/  IMAD R4, R0, R101, R101 ;  /* 0x0000006500047224 */ /* 0x000fe400078e0265 */
[----:B------:R-:W-:Y:S01]  /*05b0*/  VIADD R2, R101, 0xffffffff ;  /* 0xffffffff65027836 */ /* 0x000fe20000000000 */
[----:B------:R-:W-:Y:S01]  /*05c0*/  ISETP.GE.U32.AND P2, PT, R3, R6, PT ;  /* 0x000000060300720c */ /* 0x000fe20003f46070 */
[----:B------:R-:W-:Y:S01]  /*05d0*/  IMAD.IADD R4, R7, 0x1, -R4 ;  /* 0x0000000107047824 */ /* 0x000fe200078e0a04 */
[----:B------:R-:W-:-:S02]  /*05e0*/  LEA.HI.SX32 R101, R5, 0x1, 0x19 ;  /* 0x0000000105657811 */ /* 0x000fc400078fcaff */
[----:B------:R-:W-:Y:S02]  /*05f0*/  ISETP.NE.AND P0, PT, R155, R2, PT ;  /* 0x000000029b00720c */ /* 0x000fe40003f05270 */
[----:B------:R-:W-:Y:S02]  /*0600*/  SHF.R.S32.HI R2, RZ, 0x7, R5 ;  /* 0x00000007ff027819 */ /* 0x000fe40000011405 */
[----:B------:R-:W-:Y:S02]  /*0610*/  SHF.R.S32.HI R5, RZ, 0x7, R102 ;  /* 0x00000007ff057819 */ /* 0x000fe40000011466 */
[----:B------:R-:W-:Y:S01]  /*0620*/  SEL R147, R4, RZ, !P0 ;  /* 0x000000ff04937207 */ /* 0x000fe20004000000 */
[----:B------:R-:W-:Y:S01]  /*0630*/  @P1 IMAD.MOV R101, RZ, RZ, R2 ;  /* 0x000000ffff651224 */ /* 0x000fe200078e0202 */
[----:B------:R-:W-:Y:S01]  /*0640*/  LEA.HI.SX32 R102, R102, 0x1, 0x19 ;  /* 0x0000000166667811 */ /* 0x000fe200078fcaff */
[----:B------:R-:W-:Y:S01]  /*0650*/  @P2 IMAD.MOV R102, RZ, RZ, R5 ;  /* 0x000000ffff662224 */ /* 0x000fe200078e0205 */
[----:B------:R-:W-:Y:S01]  /*0660*/  IADD3 R2, PT, PT, R0, 0x1, R147 ;  /* 0x0000000100027810 */ /* 0x000fe20007ffe093 */
[----:B------:R-:W-:Y:S06]  /*0670*/  @P3 BRA `(.L_x_218) ;  /* 0x0000000800c83947 */ /* 0x000fec0003800000 */
[----:B------:R-:W1:Y:S01]  /*0680*/  LDCU.64 UR4, c[0x0][0x388] ;  /* 0x00007100ff0477ac */ /* 0x000e620008000a00 */
[C---:B------:R-:W-:Y:S02]  /*0690*/  IADD3 R6, P2, PT, R8.reuse, R3, RZ ;  /* 0x0000000308067210 */ /* 0x040fe40007f5e0ff */
[----:B------:R-:W-:Y:S02]  /*06a0*/  ISETP.GE.AND P1, PT, R3, R109, PT ;  /* 0x0000006d0300720c */ /* 0x000fe40003f26270 */
[----:B------:R-:W-:Y:S02]  /*06b0*/  LEA.HI.X.SX32 R7, R8, RZ, 0x1, P2 ;  /* 0x000000ff08077211 */ /* 0x000fe400010f0eff */
[----:B------:R-:W-:Y:S02]  /*06c0*/  IADD3 R4, P3, PT, R9, R3, RZ ;  /* 0x0000000309047210 */ /* 0x000fe40007f7e0ff */
        /* <DEDUP_REMOVED lines=94> */
.L_x_220:
[----:B------:R-:W-:Y:S05]  /*0cb0*/  BSYNC.RECONVERGENT B1 ;  /* 0x0000000000017941 */ /* 0x000fea0003800200 */
.L_x_219:
[----:B------:R-:W-:Y:S05]  /*0cc0*/  @P1 BRA `(.L_x_218) ;  /* 0x0000000400341947 */ /* 0x000fea0003800000 */
[----:B------:R-:W-:Y:S01]  /*0cd0*/  ISETP.GE.AND P0, PT, R107, R109, PT ;  /* 0x0000006d6b00720c */ /* 0x000fe20003f06270 */
[----:B------:R-:W-:Y:S01]  /*0ce0*/  VIADD R106, R3, 0x700 ;  /* 0x00000700036a7836 */ /* 0x000fe20000000000 */
[----:B------:R-:W-:Y:S04]  /*0cf0*/  BSSY.RECONVERGENT B1, `(.L_x_221) ;  /* 0x0000004000017945 */ /* 0x000fe80003800200 */
[----:B------:R-:W-:-:S07]  /*0d00*/  ISETP.GE.U32.AND P1, PT, R106, R111, PT ;  /* 0x0000006f6a00720c */ /* 0x000fce0003f26070 */
[----:B------:R-:W-:Y:S06]  /*0d10*/  @P0 BRA `(.L_x_222) ;  /* 0x0000000000040947 */ /* 0x000fec0003800000 */
[----:B-----5:R2:W5:Y:S02]  /*0d20*/  LDG.E.128 R84, desc[UR6][R104.64+0x6800] ;  /* 0x0068000668547981 */ /* 0x020564000c1e1d00 */
.L_x_222:
[----:B------:R-:W-:Y:S05]  /*0d30*/  BSYNC.RECONVERGENT B1 ;  /* 0x0000000000017941 */ /* 0x000fea0003800200 */
.L_x_221:
[----:B------:R-:W-:Y:S05]  /*0d40*/  @P1 BRA `(.L_x_218) ;  /* 0x0000000400141947 */ /* 0x000fea0003800000 */
[----:B------:R-:W-:Y:S01]  /*0d50*/  ISETP.GE.AND P0, PT, R106, R109, PT ;  /* 0x0000006d6a00720c */ /* 0x000fe20003f06270 */
[----:B------:R-:W-:Y:S01]  /*0d60*/  VIADD R107, R3, 0x780 ;  /* 0x00000780036b7836 */ /* 0x000fe20000000000 */
[----:B------:R-:W-:Y:S04]  /*0d70*/  BSSY.RECONVERGENT B1, `(.L_x_223) ;  /* 0x0000004000017945 */ /* 0x000fe80003800200 */
[----:B------:R-:W-:-:S07]  /*0d80*/  ISETP.GE.U32.AND P1, PT, R107, R111, PT ;  /* 0x0000006f6b00720c */ /* 0x000fce0003f26070 */
[----:B------:R-:W-:Y:S06]  /*0d90*/  @P0 BRA `(.L_x_224) ;  /* 0x0000000000040947 */ /* 0x000fec0003800000 */
[----:B-----5:R3:W5:Y:S02]  /*0da0*/  LDG.E.128 R76, desc[UR6][R104.64+0x7000] ;  /* 0x00700006684c7981 */ /* 0x020764000c1e1d00 */
.L_x_224:
[----:B------:R-:W-:Y:S05]  /*0db0*/  BSYNC.RECONVERGENT B1 ;  /* 0x0000000000017941 */ /* 0x000fea0003800200 */
.L_x_223:
[----:B------:R-:W-:Y:S05]  /*0dc0*/  @P1 BRA `(.L_x_218) ;  /* 0x0000000000f41947 */ /* 0x000fea0003800000 */
[----:B------:R-:W-:Y:S01]  /*0dd0*/  ISETP.GE.AND P0, PT, R107, R109, PT ;  /* 0x0000006d6b00720c */ /* 0x000fe20003f06270 */
[----:B------:R-:W-:Y:S01]  /*0de0*/  BSSY.RECONVERGENT B1, `(.L_x_225) ;  /* 0x0000005000017945 */ /* 0x000fe20003800200 */
[----:B------:R-:W-:-:S04]  /*0df0*/  LOP3.LUT R106, R3, 0x800, RZ, 0xfc, !PT ;  /* 0x00000800036a7812 */ /* 0x000fc800078efcff */
[----:B------:R-:W-:-:S07]  /*0e00*/  ISETP.GE.U32.AND P1, PT, R106, R111, PT ;  /* 0x0000006f6a00720c */ /* 0x000fce0003f26070 */
[----:B------:R-:W-:Y:S06]  /*0e10*/  @P0 BRA `(.L_x_226) ;  /* 0x0000000000040947 */ /* 0x000fec0003800000 */
[----:B-----5:R4:W5:Y:S02]  /*0e20*/  LDG.E.128 R68, desc[UR6][R104.64+0x7800] ;  /* 0x0078000668447981 */ /* 0x020964000c1e1d00 */
.L_x_226:
[----:B------:R-:W-:Y:S05]  /*0e30*/  BSYNC.RECONVERGENT B1 ;  /* 0x0000000000017941 */ /* 0x000fea0003800200 */
.L_x_225:
[----:B------:R-:W-:Y:S05]  /*0e40*/  @P1 BRA `(.L_x_218) ;  /* 0x0000000000d41947 */ /* 0x000fea0003800000 */
[----:B------:R-:W-:Y:S01]  /*0e50*/  ISETP.GE.AND P0, PT, R106, R109, PT ;  /* 0x0000006d6a00720c */ /* 0x000fe20003f06270 */
[----:B------:R-:W-:Y:S01]  /*0e60*/  VIADD R107, R3, 0x880 ;  /* 0x00000880036b7836 */ /* 0x000fe20000000000 */
[----:B------:R-:W-:Y:S04]  /*0e70*/  BSSY.RECONVERGENT B1, `(.L_x_227) ;  /* 0x0000004000017945 */ /* 0x000fe80003800200 */
[----:B------:R-:W-:-:S07]  /*0e80*/  ISETP.GE.U32.AND P1, PT, R107, R111, PT ;  /* 0x0000006f6b00720c */ /* 0x000fce0003f26070 */
[----:B------:R-:W-:Y:S06]  /*0e90*/  @P0 BRA `(.L_x_228) ;  /* 0x0000000000040947 */ /* 0x000fec0003800000 */
[----:B-----5:R1:W5:Y:S02]  /*0ea0*/  LDG.E.128 R60, desc[UR6][R104.64+0x8000] ;  /* 0x00800006683c7981 */ /* 0x020364000c1e1d00 */
.L_x_228:
[----:B------:R-:W-:Y:S05]  /*0eb0*/  BSYNC.RECONVERGENT B1 ;  /* 0x0000000000017941 */ /* 0x000fea0003800200 */
.L_x_227:
[----:B------:R-:W-:Y:S05]  /*0ec0*/  @P1 BRA `(.L_x_218) ;  /* 0x0000000000b41947 */ /* 0x000fea0003800000 */
[----:B------:R-:W-:Y:S01]  /*0ed0*/  ISETP.GE.AND P0, PT, R107, R109, PT ;  /* 0x0000006d6b00720c */ /* 0x000fe20003f06270 */
[----:B------:R-:W-:Y:S01]  /*0ee0*/  VIADD R106, R3, 0x900 ;  /* 0x00000900036a7836 */ /* 0x000fe20000000000 */
[----:B------:R-:W-:Y:S04]  /*0ef0*/  BSSY.RECONVERGENT B1, `(.L_x_229) ;  /* 0x0000004000017945 */ /* 0x000fe80003800200 */
[----:B------:R-:W-:-:S07]  /*0f00*/  ISETP.GE.U32.AND P1, PT, R106, R111, PT ;  /* 0x0000006f6a00720c */ /* 0x000fce0003f26070 */
[----:B------:R-:W-:Y:S06]  /*0f10*/  @P0 BRA `(.L_x_230) ;  /* 0x0000000000040947 */ /* 0x000fec0003800000 */
[----:B-----5:R1:W5:Y:S02]  /*0f20*/  LDG.E.128 R52, desc[UR6][R104.64+0x8800] ;  /* 0x0088000668347981 */ /* 0x020364000c1e1d00 */
.L_x_230:
[----:B------:R-:W-:Y:S05]  /*0f30*/  BSYNC.RECONVERGENT B1 ;  /* 0x0000000000017941 */ /* 0x000fea0003800200 */
.L_x_229:
[----:B------:R-:W-:Y:S05]  /*0f40*/  @P1 BRA `(.L_x_218) ;  /* 0x0000000000941947 */ /* 0x000fea0003800000 */
[----:B------:R-:W-:Y:S01]  /*0f50*/  ISETP.GE.AND P0, PT, R106, R109, PT ;  /* 0x0000006d6a00720c */ /* 0x000fe20003f06270 */
[----:B------:R-:W-:Y:S01]  /*0f60*/  VIADD R107, R3, 0x980 ;  /* 0x00000980036b7836 */ /* 0x000fe20000000000 */
[----:B------:R-:W-:Y:S04]  /*0f70*/  BSSY.RECONVERGENT B1, `(.L_x_231) ;  /* 0x0000004000017945 */ /* 0x000fe80003800200 */
[----:B------:R-:W-:-:S07]  /*0f80*/  ISETP.GE.U32.AND P1, PT, R107, R111, PT ;  /* 0x0000006f6b00720c */ /* 0x000fce0003f26070 */
[----:B------:R-:W-:Y:S06]  /*0f90*/  @P0 BRA `(.L_x_232) ;  /* 0x0000000000040947 */ /* 0x000fec0003800000 */
[----:B-----5:R1:W5:Y:S02]  /*0fa0*/  LDG.E.128 R44, desc[UR6][R104.64+0x9000] ;  /* 0x00900006682c7981 */ /* 0x020364000c1e1d00 */
.L_x_232:
[----:B------:R-:W-:Y:S05]  /*0fb0*/  BSYNC.RECONVERGENT B1 ;  /* 0x0000000000017941 */ /* 0x000fea0003800200 */
.L_x_231:
[----:B------:R-:W-:Y:S05]  /*0fc0*/  @P1 BRA `(.L_x_218) ;  /* 0x0000000000741947 */ /* 0x000fea0003800000 */
[----:B------:R-:W-:Y:S01]  /*0fd0*/  ISETP.GE.AND P0, PT, R107, R109, PT ;  /* 0x0000006d6b00720c */ /* 0x000fe20003f06270 */
[----:B------:R-:W-:Y:S01]  /*0fe0*/  VIADD R106, R3, 0xa00 ;  /* 0x00000a00036a7836 */ /* 0x000fe20000000000 */
[----:B------:R-:W-:Y:S04]  /*0ff0*/  BSSY.RECONVERGENT B1, `(.L_x_233) ;  /* 0x0000004000017945 */ /* 0x000fe80003800200 */
[----:B------:R-:W-:-:S07]  /*1000*/  ISETP.GE.U32.AND P1, PT, R106, R111, PT ;  /* 0x0000006f6a00720c */ /* 0x000fce0003f26070 */
[----:B------:R-:W-:Y:S06]  /*1010*/  @P0 BRA `(.L_x_234) ;  /* 0x0000000000040947 */ /* 0x000fec0003800000 */
[----:B-----5:R1:W5:Y:S02]  /*1020*/  LDG.E.128 R36, desc[UR6][R104.64+0x9800] ;  /* 0x0098000668247981 */ /* 0x020364000c1e1d00 */
.L_x_234:
[----:B------:R-:W-:Y:S05]  /*1030*/  BSYNC.RECONVERGENT B1 ;  /* 0x0000000000017941 */ /* 0x000fea0003800200 */
.L_x_233:
[----:B------:R-:W-:Y:S05]  /*1040*/  @P1 BRA `(.L_x_218) ;  /* 0x0000000000541947 */ /* 0x000fea0003800000 */
[----:B------:R-:W-:Y:S01]  /*1050*/  ISETP.GE.AND P0, PT, R106, R109, PT ;  /* 0x0000006d6a00720c */ /* 0x000fe20003f06270 */
[----:B------:R-:W-:Y:S01]  /*1060*/  VIADD R107, R3, 0xa80 ;  /* 0x00000a80036b7836 */ /* 0x000fe20000000000 */
[----:B------:R-:W-:Y:S04]  /*1070*/  BSSY.RECONVERGENT B1, `(.L_x_235) ;  /* 0x0000004000017945 */ /* 0x000fe80003800200 */
[----:B------:R-:W-:-:S07]  /*1080*/  ISETP.GE.U32.AND P1, PT, R107, R111, PT ;  /* 0x0000006f6b00720c */ /* 0x000fce0003f26070 */
[----:B------:R-:W-:Y:S06]  /*1090*/  @P0 BRA `(.L_x_236) ;  /* 0x0000000000040947 */ /* 0x000fec0003800000 */
[----:B-----5:R1:W5:Y:S02]  /*10a0*/  LDG.E.128 R28, desc[UR6][R104.64+0xa000] ;  /* 0x00a00006681c7981 */ /* 0x020364000c1e1d00 */
.L_x_236:
[----:B------:R-:W-:Y:S05]  /*10b0*/  BSYNC.RECONVERGENT B1 ;  /* 0x0000000000017941 */ /* 0x000fea0003800200 */
.L_x_235:
[----:B------:R-:W-:Y:S05]  /*10c0*/  @P1 BRA `(.L_x_218) ;  /* 0x0000000000341947 */ /* 0x000fea0003800000 */
[----:B------:R-:W-:Y:S01]  /*10d0*/  ISETP.GE.AND P0, PT, R107, R109, PT ;  /* 0x0000006d6b00720c */ /* 0x000fe20003f06270 */
[----:B------:R-:W-:Y:S01]  /*10e0*/  VIADD R106, R3, 0xb00 ;  /* 0x00000b00036a7836 */ /* 0x000fe20000000000 */
[----:B------:R-:W-:Y:S04]  /*10f0*/  BSSY.RECONVERGENT B1, `(.L_x_237) ;  /* 0x0000004000017945 */ /* 0x000fe80003800200 */
[----:B------:R-:W-:-:S07]  /*1100*/  ISETP.GE.U32.AND P1, PT, R106, R111, PT ;  /* 0x0000006f6a00720c */ /* 0x000fce0003f26070 */
[----:B------:R-:W-:Y:S06]  /*1110*/  @P0 BRA `(.L_x_238) ;  /* 0x0000000000040947 */ /* 0x000fec0003800000 */
[----:B-----5:R1:W5:Y:S02]  /*1120*/  LDG.E.128 R20, desc[UR6][R104.64+0xa800] ;  /* 0x00a8000668147981 */ /* 0x020364000c1e1d00 */
.L_x_238:
[----:B------:R-:W-:Y:S05]  /*1130*/  BSYNC.RECONVERGENT B1 ;  /* 0x0000000000017941 */ /* 0x000fea0003800200 */
.L_x_237:
[----:B------:R-:W-:Y:S05]  /*1140*/  @P1 BRA `(.L_x_218) ;  /* 0x0000000000141947 */ /* 0x000fea0003800000 */
[----:B------:R-:W-:Y:S01]  /*1150*/  VIADD R107, R3, 0xb80 ;  /* 0x00000b80036b7836 */ /* 0x000fe20000000000 */
[----:B------:R-:W-:-:S04]  /*1160*/  ISETP.GE.AND P0, PT, R106, R109, PT ;  /* 0x0000006d6a00720c */ /* 0x000fc80003f06270 */
[----:B------:R-:W-:-:S09]  /*1170*/  ISETP.GE.AND P1, PT, R107, R109, PT ;  /* 0x0000006d6b00720c */ /* 0x000fd20003f26270 */
[----:B-----5:R1:W5:Y:S04]  /*1180*/  @!P0 LDG.E.128 R12, desc[UR6][R104.64+0xb000] ;  /* 0x00b00006680c8981 */ /* 0x020368000c1e1d00 */
[----:B------:R1:W5:Y:S02]  /*1190*/  @!P1 LDG.E.128 R8, desc[UR6][R104.64+0xb800] ;  /* 0x00b8000668089981 */ /* 0x000364000c1e1d00 */
.L_x_218:
[----:B------:R-:W-:Y:S05]  /*11a0*/  BSYNC.RECONVERGENT B0 ;  /* 0x0000000000007941 */ /* 0x000fea0003800200 */
.L_x_217:
[----:B------:R-:W1:Y:S01]  /*11b0*/  S2UR UR8, SR_CTAID.X ;  /* 0x00000000000879c3 */ /* 0x000e620000002500 */
[----:B------:R-:W-:Y:S01]  /*11c0*/  SHF.R.U32.HI R150, RZ, 0x5, R3 ;  /* 0x00000005ff967819 */ /* 0x000fe20000011603 */
[----:B------:R-:W-:Y:S01]  /*11d0*/  IMAD.SHL.U32 R107, R103, 0x40, RZ ;  /* 0x00000040676b7824 */ /* 0x000fe200078e00ff */
[----:B------:R-:W-:Y:S01]  /*11e0*/  UMOV UR4, 0x400 ;  /* 0x0000040000047882 */ /* 0x000fe20000000000 */
[C---:B------:R-:W-:Y:S01]  /*11f0*/  IMAD.SHL.U32 R103, R3.reuse, 0x80, RZ ;  /* 0x0000008003677824 */ /* 0x040fe200078e00ff */
[C---:B------:R-:W-:Y:S01]  /*1200*/  LOP3.LUT R151, R3.reuse, 0x1f, RZ, 0xc0, !PT ;  /* 0x0000001f03977812 */ /* 0x040fe200078ec0ff */
[----:B------:R-:W-:Y:S01]  /*1210*/  IMAD R106, R150, R100, RZ ;  /* 0x00000064966a7224 */ /* 0x000fe200078e02ff */
[----:B------:R-:W-:Y:S01]  /*1220*/  SHF.R.S32.HI R112, RZ, 0x1f, R107 ;  /* 0x0000001fff707819 */ /* 0x000fe2000001146b */
[----:B------:R-:W1:Y:S01]  /*1230*/  S2UR UR5, SR_CgaCtaId ;  /* 0x00000000000579c3 */ /* 0x000e620000008800 */
[----:B------:R-:W-:Y:S01]  /*1240*/  IMAD.SHL.U32 R108, R3, 0x8, RZ ;  /* 0x00000008036c7824 */ /* 0x000fe200078e00ff */
[----:B------:R-:W-:Y:S01]  /*1250*/  LOP3.LUT R103, R103, 0x1f000, RZ, 0xc0, !PT ;  /* 0x0001f00067677812 */ /* 0x000fe200078ec0ff */
[----:B------:R-:W-:Y:S01]  /*1260*/  IMAD.SHL.U32 R106, R106, 0x8, RZ ;  /* 0x000000086a6a7824 */ /* 0x000fe200078e00ff */
[----:B-1234-:R-:W-:-:S02]  /*1270*/  CS2R R104, SRZ ;  /* 0x0000000000687805 */ /* 0x01efc4000001ff00 */
[----:B------:R-:W-:Y:S02]  /*1280*/  CS2R R116, SRZ ;  /* 0x0000000000747805 */ /* 0x000fe4000001ff00 */
[----:B------:R-:W-:Y:S02]  /*1290*/  LOP3.LUT R153, R103, 0xf8, R108, 0xf8, !PT ;  /* 0x000000f867997812 */ /* 0x000fe400078ef86c */
[----:B------:R-:W-:Y:S02]  /*12a0*/  CS2R R118, SRZ ;  /* 0x0000000000767805 */ /* 0x000fe4000001ff00 */
[----:B------:R-:W-:Y:S02]  /*12b0*/  CS2R R120, SRZ ;  /* 0x0000000000787805 */ /* 0x000fe4000001ff00 */
[----:B------:R-:W-:Y:S02]  /*12c0*/  CS2R R122, SRZ ;  /* 0x00000000007a7805 */ /* 0x000fe4000001ff00 */
[----:B------:R-:W-:Y:S01]  /*12d0*/  CS2R R124, SRZ ;  /* 0x00000000007c7805 */ /* 0x000fe2000001ff00 */
[----:B------:R-:W-:Y:S01]  /*12e0*/  BSSY.RECONVERGENT B0, `(.L_x_239) ;  /* 0x00002b9000007945 */ /* 0x000fe20003800200 */
[----:B------:R-:W-:Y:S01]  /*12f0*/  IMAD R109, R100, UR8, RZ ;  /* 0x00000008646d7c24 */ /* 0x000fe2000f8e02ff */
[----:B------:R-:W1:Y:S03]  /*1300*/  LDCU.64 UR8, c[0x0][0x398] ;  /* 0x00007300ff0877ac */ /* 0x000e660008000a00 */
[----:B------:R-:W-:Y:S01]  /*1310*/  IMAD.SHL.U32 R110, R109, 0x10, RZ ;  /* 0x000000106d6e7824 */ /* 0x000fe200078e00ff */
[----:B------:R-:W-:Y:S01]  /*1320*/  SHF.R.U32.HI R109, RZ, 0x3, R151 ;  /* 0x00000003ff6d7819 */ /* 0x000fe20000011697 */
[----:B------:R-:W-:-:S03]  /*1330*/  ULEA UR4, UR5, UR4, 0x18 ;  /* 0x0000000405047291 */ /* 0x000fc6000f8ec0ff */
[----:B------:R-:W-:Y:S01]  /*1340*/  IADD3 R114, P0, P1, R106, R107, R110 ;  /* 0x0000006b6a727210 */ /* 0x000fe2000791e06e */
[C---:B------:R-:W-:Y:S01]  /*1350*/  IMAD R113, R109.reuse, R100, RZ ;  /* 0x000000646d717224 */ /* 0x040fe200078e02ff */
[----:B------:R-:W-:Y:S01]  /*1360*/  SHF.R.S32.HI R107, RZ, 0x1f, R106 ;  /* 0x0000001fff6b7819 */ /* 0x000fe2000001146a */
[----:B------:R-:W-:Y:S01]  /*1370*/  VIADD R106, R109, 0x4 ;  /* 0x000000046d6a7836 */ /* 0x000fe20000000000 */
[----:B------:R-:W-:Y:S01]  /*1380*/  SHF.R.S32.HI R110, RZ, 0x1f, R110 ;  /* 0x0000001fff6e7819 */ /* 0x000fe2000001146e */
[----:B------:R-:W-:-:S03]  /*1390*/  IMAD.U32 R152, RZ, RZ, UR4 ;  /* 0x00000004ff987e24 */ /* 0x000fc6000f8e00ff */
[----:B------:R-:W-:Y:S01]  /*13a0*/  IADD3.X R115, PT, PT, R107, R112, R110, P0, P1 ;  /* 0x000000706b737210 */ /* 0x000fe200007e246e */
[----:B------:R-:W-:Y:S01]  /*13b0*/  IMAD R103, R153, 0x2, R152 ;  /* 0x0000000299677824 */ /* 0x000fe200078e0298 */
[C-C-:B------:R-:W-:Y:S01]  /*13c0*/  LOP3.LUT R110, R109.reuse, 0x7, R3.reuse, 0x78, !PT ;  /* 0x000000076d6e7812 */ /* 0x140fe200078e7803 */
[----:B------:R-:W-:Y:S01]  /*13d0*/  IMAD.SHL.U32 R112, R109, 0x40, RZ ;  /* 0x000000406d707824 */ /* 0x000fe200078e00ff */
[----:B------:R-:W-:Y:S02]  /*13e0*/  LOP3.LUT R111, R106, 0x7, R3, 0x78, !PT ;  /* 0x000000076a6f7812 */ /* 0x000fe400078e7803 */
[----:B------:R-:W-:Y:S01]  /*13f0*/  CS2R R106, SRZ ;  /* 0x00000000006a7805 */ /* 0x000fe2000001ff00 */
[----:B------:R-:W-:Y:S01]  /*1400*/  @!PT LDS RZ, [RZ] ;  /* 0x00000000fffff984 */ /* 0x000fe20000000800 */
[----:B------:R-:W-:Y:S01]  /*1410*/  @!PT LDS RZ, [RZ] ;  /* 0x00000000fffff984 */ /* 0x000fe20000000800 */
[----:B------:R-:W-:Y:S01]  /*1420*/  @!PT LDS RZ, [RZ] ;  /* 0x00000000fffff984 */ /* 0x000fe20000000800 */
[----:B------:R2:W-:Y:S01]  /*1430*/  LDGSTS.E.BYPASS.128 [R103], desc[UR6][R104.64], !PT ;  /* 0x0000000068677fae */ /* 0x0005e2000f981806 */
[--C-:B------:R-:W-:Y:S01]  /*1440*/  IMAD R127, R110, 0x8, R112.reuse ;  /* 0x000000086e7f7824 */ /* 0x100fe200078e0270 */
[----:B------:R-:W-:Y:S01]  /*1450*/  LOP3.LUT R110, R108, 0x38, RZ, 0xc0, !PT ;  /* 0x000000386c6e7812 */ /* 0x000fe200078ec0ff */
[----:B------:R-:W-:Y:S01]  /*1460*/  IMAD R129, R111, 0x8, R112 ;  /* 0x000000086f817824 */ /* 0x000fe200078e0270 */
[----:B-1----:R-:W-:Y:S01]  /*1470*/  LEA R164, P0, R114, UR8, 0x1 ;  /* 0x0000000872a47c11 */ /* 0x002fe2000f8008ff */
[----:B------:R1:W-:Y:S01]  /*1480*/  LDGSTS.E.BYPASS.128 [R103+0x200], desc[UR6][R106.64], !PT ;  /* 0x002000006a677fae */ /* 0x0003e2000f981806 */
[----:B------:R-:W-:-:S02]  /*1490*/  IADD3 R111, P1, PT, R110, R113, RZ ;  /* 0x000000716e6f7210 */ /* 0x000fc40007f3e0ff */
[----:B------:R-:W-:Y:S02]  /*14a0*/  CS2R R108, SRZ ;  /* 0x00000000006c7805 */ /* 0x000fe4000001ff00 */
[----:B------:R-:W-:Y:S01]  /*14b0*/  LEA.HI.X R165, R114, UR9, R115, 0x1, P0 ;  /* 0x0000000972a57c11 */ /* 0x000fe200080f0c73 */
[C---:B------:R-:W-:Y:S02]  /*14c0*/  IMAD R129, R150.reuse, 0x200, R129 ;  /* 0x0000020096817824 */ /* 0x040fe400078e0281 */
[----:B------:R-:W-:Y:S01]  /*14d0*/  IMAD R127, R150, 0x200, R127 ;  /* 0x00000200967f7824 */ /* 0x000fe200078e027f */
[----:B--2---:R-:W-:Y:S01]  /*14e0*/  LEA R104, P0, R111, R164, 0x1 ;  /* 0x000000a46f687211 */ /* 0x004fe200078008ff */
[----:B------:R-:W-:Y:S01]  /*14f0*/  IMAD R105, R100, 0x4, R113 ;  /* 0x0000000464697824 */ /* 0x000fe200078e0271 */
[----:B------:R-:W-:Y:S01]  /*1500*/  LEA.HI.X.SX32 R113, R113, RZ, 0x1, P1 ;  /* 0x000000ff71717211 */ /* 0x000fe200008f0eff */
[----:B------:R2:W-:Y:S01]  /*1510*/  LDGSTS.E.BYPASS.128 [R103+0x400], desc[UR6][R108.64], !PT ;  /* 0x004000006c677fae */ /* 0x0005e2000f981806 */
[----:B------:R-:W-:Y:S01]  /*1520*/  LEA R129, R129, 0x200, 0x1 ;  /* 0x0000020081817811 */ /* 0x000fe200078e08ff */
[----:B------:R-:W-:Y:S01]  /*1530*/  IMAD R127, R127, 0x2, R152 ;  /* 0x000000027f7f7824 */ /* 0x000fe200078e0298 */
[----:B------:R-:W-:-:S03]  /*1540*/  IADD3 R115, P2, PT, R110, R105, RZ ;  /* 0x000000696e737210 */ /* 0x000fc60007f5e0ff */
[----:B------:R-:W-:Y:S01]  /*1550*/  IMAD.IADD R129, R152, 0x1, R129 ;  /* 0x0000000198817824 */ /* 0x000fe200078e0281 */
[----:B------:R-:W-:Y:S02]  /*1560*/  LEA.HI.X.SX32 R100, R105, RZ, 0x1, P2 ;  /* 0x000000ff69647211 */ /* 0x000fe400010f0eff */
[----:B-1----:R-:W-:Y:S02]  /*1570*/  LEA R106, P1, R115, R164, 0x1 ;  /* 0x000000a4736a7211 */ /* 0x002fe400078208ff */
[-C--:B------:R-:W-:Y:S02]  /*1580*/  LEA.HI.X R105, R111, R165.reuse, R113, 0x1, P0 ;  /* 0x000000a56f697211 */ /* 0x080fe400000f0c71 */
[----:B------:R-:W-:Y:S02]  /*1590*/  CS2R R110, SRZ ;  /* 0x00000000006e7805 */ /* 0x000fe4000001ff00 */
[----:B------:R-:W-:Y:S02]  /*15a0*/  CS2R R112, SRZ ;  /* 0x0000000000707805 */ /* 0x000fe4000001ff00 */
[----:B------:R-:W-:-:S02]  /*15b0*/  LEA.HI.X R107, R115, R165, R100, 0x1, P1 ;  /* 0x000000a5736b7211 */ /* 0x000fc400008f0c64 */
[----:B------:R-:W-:Y:S02]  /*15c0*/  CS2R R114, SRZ ;  /* 0x0000000000727805 */ /* 0x000fe4000001ff00 */
[----:B--2---:R-:W-:Y:S01]  /*15d0*/  CS2R R108, SRZ ;  /* 0x00000000006c7805 */ /* 0x004fe2000001ff00 */
[----:B------:R1:W-:Y:S01]  /*15e0*/  LDGSTS.E.BYPASS.128 [R103+0x600], desc[UR6][R110.64], !PT ;  /* 0x006000006e677fae */ /* 0x0003e2000f981806 */
[----:B------:R-:W-:Y:S02]  /*15f0*/  ISETP.GE.U32.AND P0, PT, R3, 0x40, PT ;  /* 0x000000400300780c */ /* 0x000fe40003f06070 */
[----:B------:R-:W-:Y:S01]  /*1600*/  VIMNMX.U32 R100, PT, PT, R101, R102, !PT ;  /* 0x0000006665647248 */ /* 0x000fe20007fe0000 */
[----:B------:R2:W-:Y:S04]  /*1610*/  LDGSTS.E.BYPASS.128 [R103+0x800], desc[UR6][R112.64], !PT ;  /* 0x0080000070677fae */ /* 0x0005e8000f981806 */
[----:B------:R3:W-:Y:S04]  /*1620*/  LDGSTS.E.BYPASS.128 [R103+0xa00], desc[UR6][R114.64], !PT ;  /* 0x00a0000072677fae */ /* 0x0007e8000f981806 */
[----:B------:R-:W-:Y:S01]  /*1630*/  LDGSTS.E.BYPASS.128 [R103+0xc00], desc[UR6][R116.64], !PT ;  /* 0x00c0000074677fae */ /* 0x000fe2000f981806 */
[----:B-1----:R-:W-:-:S03]  /*1640*/  CS2R R110, SRZ ;  /* 0x00000000006e7805 */ /* 0x002fc6000001ff00 */
[----:B------:R1:W-:Y:S01]  /*1650*/  LDGSTS.E.BYPASS.128 [R103+0xe00], desc[UR6][R108.64], !PT ;  /* 0x00e000006c677fae */ /* 0x0003e2000f981806 */
[----:B--2---:R-:W-:-:S03]  /*1660*/  CS2R R112, SRZ ;  /* 0x0000000000707805 */ /* 0x004fc6000001ff00 */
[----:B------:R2:W-:Y:S01]  /*1670*/  LDGSTS.E.BYPASS.128 [R103+0x1000], desc[UR6][R118.64], !PT ;  /* 0x0100000076677fae */ /* 0x0005e2000f981806 */
[----:B---3--:R-:W-:-:S03]  /*1680*/  CS2R R114, SRZ ;  /* 0x0000000000727805 */ /* 0x008fc6000001ff00 */
[----:B------:R2:W-:Y:S01]  /*1690*/  LDGSTS.E.BYPASS.128 [R103+0x1200], desc[UR6][R120.64], !PT ;  /* 0x0120000078677fae */ /* 0x0005e2000f981806 */
[----:B-1----:R-:W-:-:S03]  /*16a0*/  CS2R R108, SRZ ;  /* 0x00000000006c7805 */ /* 0x002fc6000001ff00 */
[----:B------:R2:W-:Y:S04]  /*16b0*/  LDGSTS.E.BYPASS.128 [R103+0x1400], desc[UR6][R122.64], !PT ;  /* 0x014000007a677fae */ /* 0x0005e8000f981806 */
[----:B------:R2:W-:Y:S04]  /*16c0*/  LDGSTS.E.BYPASS.128 [R103+0x1600], desc[UR6][R124.64], !PT ;  /* 0x016000007c677fae */ /* 0x0005e8000f981806 */
[----:B------:R2:W-:Y:S04]  /*16d0*/  LDGSTS.E.BYPASS.128 [R103+0x1800], desc[UR6][R110.64], !PT ;  /* 0x018000006e677fae */ /* 0x0005e8000f981806 */
[----:B------:R2:W-:Y:S04]  /*16e0*/  LDGSTS.E.BYPASS.128 [R103+0x1a00], desc[UR6][R112.64], !PT ;  /* 0x01a0000070677fae */ /* 0x0005e8000f981806 */
[----:B------:R2:W-:Y:S04]  /*16f0*/  LDGSTS.E.BYPASS.128 [R103+0x1c00], desc[UR6][R108.64], !PT ;  /* 0x01c000006c677fae */ /* 0x0005e8000f981806 */
[----:B------:R2:W-:Y:S04]  /*1700*/  LDGSTS.E.BYPASS.128 [R103+0x1e00], desc[UR6][R114.64], !PT ;  /* 0x01e0000072677fae */ /* 0x0005e8000f981806 */
        /* <DEDUP_REMOVED lines=27> */
.L_x_242:
[----:B------:R-:W-:Y:S05]  /*18c0*/  BSYNC.RECONVERGENT B1 ;  /* 0x0000000000017941 */ /* 0x000fea0003800200 */
.L_x_241:
        /* <DEDUP_REMOVED lines=14> */
.L_x_244:
[----:B------:R-:W-:Y:S05]  /*19b0*/  BSYNC.RECONVERGENT B1 ;  /* 0x0000000000017941 */ /* 0x000fea0003800200 */
.L_x_243:
        /* <DEDUP_REMOVED lines=19> */
.L_x_246:
[----:B------:R-:W-:Y:S05]  /*1af0*/  BSYNC.RECONVERGENT B1 ;  /* 0x0000000000017941 */ /* 0x000fea0003800200 */
.L_x_245:
        /* <DEDUP_REMOVED lines=14> */
.L_x_248:
[----:B------:R-:W-:Y:S05]  /*1be0*/  BSYNC.RECONVERGENT B1 ;  /* 0x0000000000017941 */ /* 0x000fea0003800200 */
.L_x_247:
        /* <DEDUP_REMOVED lines=18> */
.L_x_250:
[----:B------:R-:W-:Y:S05]  /*1d10*/  BSYNC.RECONVERGENT B1 ;  /* 0x0000000000017941 */ /* 0x000fea0003800200 */
.L_x_249:
        /* <DEDUP_REMOVED lines=14> */
.L_x_252:
[----:B------:R-:W-:Y:S05]  /*1e00*/  BSYNC.RECONVERGENT B1 ;  /* 0x0000000000017941 */ /* 0x000fea0003800200 */
.L_x_251:
        /* <DEDUP_REMOVED lines=18> */
.L_x_254:
[----:B------:R-:W-:Y:S05]  /*1f30*/  BSYNC.RECONVERGENT B1 ;  /* 0x0000000000017941 */ /* 0x000fea0003800200 */
.L_x_253:
        /* <DEDUP_REMOVED lines=14> */
.L_x_256:
[----:B------:R-:W-:Y:S05]  /*2020*/  BSYNC.RECONVERGENT B1 ;  /* 0x0000000000017941 */ /* 0x000fea0003800200 */
.L_x_255:
        /* <DEDUP_REMOVED lines=18> */
.L_x_258:
[----:B------:R-:W-:Y:S05]  /*2150*/  BSYNC.RECONVERGENT B1 ;  /* 0x0000000000017941 */ /* 0x000fea0003800200 */
.L_x_257:
        /* <DEDUP_REMOVED lines=14> */
.L_x_260:
[----:B------:R-:W-:Y:S05]  /*2240*/  BSYNC.RECONVERGENT B1 ;  /* 0x0000000000017941 */ /* 0x000fea0003800200 */
.L_x_259:
        /* <DEDUP_REMOVED lines=18> */
.L_x_262:
[----:B------:R-:W-:Y:S05]  /*2370*/  BSYNC.RECONVERGENT B1 ;  /* 0x0000000000017941 */ /* 0x000fea0003800200 */
.L_x_261:
        /* <DEDUP_REMOVED lines=14> */
.L_x_264:
[----:B------:R-:W-:Y:S05]  /*2460*/  BSYNC.RECONVERGENT B1 ;  /* 0x0000000000017941 */ /* 0x000fea0003800200 */
.L_x_263:
        /* <DEDUP_REMOVED lines=18> */
.L_x_266:
[----:B------:R-:W-:Y:S05]  /*2590*/  BSYNC.RECONVERGENT B1 ;  /* 0x0000000000017941 */ /* 0x000fea0003800200 */
.L_x_265:
        /* <DEDUP_REMOVED lines=14> */
.L_x_268:
[----:B------:R-:W-:Y:S05]  /*2680*/  BSYNC.RECONVERGENT B1 ;  /* 0x0000000000017941 */ /* 0x000fea0003800200 */
.L_x_267:
        /* <DEDUP_REMOVED lines=18> */
.L_x_270:
[----:B------:R-:W-:Y:S05]  /*27b0*/  BSYNC.RECONVERGENT B1 ;  /* 0x0000000000017941 */ /* 0x000fea0003800200 */
.L_x_269:
        /* <DEDUP_REMOVED lines=14> */
.L_x_272:
[----:B------:R-:W-:Y:S05]  /*28a0*/  BSYNC.RECONVERGENT B1 ;  /* 0x0000000000017941 */ /* 0x000fea0003800200 */
.L_x_271:
        /* <DEDUP_REMOVED lines=18> */
.L_x_274:
[----:B------:R-:W-:Y:S05]  /*29d0*/  BSYNC.RECONVERGENT B1 ;  /* 0x0000000000017941 */ /* 0x000fea0003800200 */
.L_x_273:
        /* <DEDUP_REMOVED lines=14> */
.L_x_276:
[----:B------:R-:W-:Y:S05]  /*2ac0*/  BSYNC.RECONVERGENT B1 ;  /* 0x0000000000017941 */ /* 0x000fea0003800200 */
.L_x_275:
        /* <DEDUP_REMOVED lines=18> */
.L_x_278:
[----:B------:R-:W-:Y:S05]  /*2bf0*/  BSYNC.RECONVERGENT B1 ;  /* 0x0000000000017941 */ /* 0x000fea0003800200 */
.L_x_277:
        /* <DEDUP_REMOVED lines=14> */
.L_x_280:
[----:B------:R-:W-:Y:S05]  /*2ce0*/  BSYNC.RECONVERGENT B1 ;  /* 0x0000000000017941 */ /* 0x000fea0003800200 */
.L_x_279:
        /* <DEDUP_REMOVED lines=18> */
.L_x_282:
[----:B------:R-:W-:Y:S05]  /*2e10*/  BSYNC.RECONVERGENT B1 ;  /* 0x0000000000017941 */ /* 0x000fea0003800200 */
.L_x_281:
        /* <DEDUP_REMOVED lines=14> */
.L_x_284:
[----:B------:R-:W-:Y:S05]  /*2f00*/  BSYNC.RECONVERGENT B1 ;  /* 0x0000000000017941 */ /* 0x000fea0003800200 */
.L_x_283:
        /* <DEDUP_REMOVED lines=18> */
.L_x_286:
[----:B------:R-:W-:Y:S05]  /*3030*/  BSYNC.RECONVERGENT B1 ;  /* 0x0000000000017941 */ /* 0x000fea0003800200 */
.L_x_285:
        /* <DEDUP_REMOVED lines=14> */
.L_x_288:
[----:B------:R-:W-:Y:S05]  /*3120*/  BSYNC.RECONVERGENT B1 ;  /* 0x0000000000017941 */ /* 0x000fea0003800200 */
.L_x_287:
        /* <DEDUP_REMOVED lines=17> */
.L_x_290:
[----:B------:R-:W-:Y:S05]  /*3240*/  BSYNC.RECONVERGENT B1 ;  /* 0x0000000000017941 */ /* 0x000fea0003800200 */
.L_x_289:
        /* <DEDUP_REMOVED lines=17> */
.L_x_292:
[----:B------:R-:W-:Y:S05]  /*3360*/  BSYNC.RECONVERGENT B1 ;  /* 0x0000000000017941 */ /* 0x000fea0003800200 */
.L_x_291:
        /* <DEDUP_REMOVED lines=17> */
.L_x_294:
[----:B------:R-:W-:Y:S05]  /*3480*/  BSYNC.RECONVERGENT B1 ;  /* 0x0000000000017941 */ /* 0x000fea0003800200 */
.L_x_293:
        /* <DEDUP_REMOVED lines=17> */
.L_x_296:
[----:B------:R-:W-:Y:S05]  /*35a0*/  BSYNC.RECONVERGENT B1 ;  /* 0x0000000000017941 */ /* 0x000fea0003800200 */
.L_x_295:
        /* <DEDUP_REMOVED lines=17> */
.L_x_298:
[----:B------:R-:W-:Y:S05]  /*36c0*/  BSYNC.RECONVERGENT B1 ;  /* 0x0000000000017941 */ /* 0x000fea0003800200 */
.L_x_297:
        /* <DEDUP_REMOVED lines=17> */
.L_x_300:
[----:B------:R-:W-:Y:S05]  /*37e0*/  BSYNC.RECONVERGENT B1 ;  /* 0x0000000000017941 */ /* 0x000fea0003800200 */
.L_x_299:
        /* <DEDUP_REMOVED lines=17> */
.L_x_302:
[----:B------:R-:W-:Y:S05]  /*3900*/  BSYNC.RECONVERGENT B1 ;  /* 0x0000000000017941 */ /* 0x000fea0003800200 */
.L_x_301:
        /* <DEDUP_REMOVED lines=17> */
.L_x_304:
[----:B------:R-:W-:Y:S05]  /*3a20*/  BSYNC.RECONVERGENT B1 ;  /* 0x0000000000017941 */ /* 0x000fea0003800200 */
.L_x_303:
        /* <DEDUP_REMOVED lines=17> */
.L_x_306:
[----:B------:R-:W-:Y:S05]  /*3b40*/  BSYNC.RECONVERGENT B1 ;  /* 0x0000000000017941 */ /* 0x000fea0003800200 */
.L_x_305:
        /* <DEDUP_REMOVED lines=17> */
.L_x_308:
[----:B------:R-:W-:Y:S05]  /*3c60*/  BSYNC.RECONVERGENT B1 ;  /* 0x0000000000017941 */ /* 0x000fea0003800200 */
.L_x_307:
[----:B------:R-:W-:Y:S05]  /*3c70*/  @!P1 BRA `(.L_x_240) ;  /* 0x00000000007c9947 */ /* 0x000fea0003800000 */
[C---:B------:R-:W-:Y:S01]  /*3c80*/  ISETP.GE.U32.AND P1, PT, R101.reuse, 0x17, PT ;  /* 0x000000176500780c */ /* 0x040fe20003f26070 */
[----:B------:R-:W-:Y:S01]  /*3c90*/  BSSY.RECONVERGENT B1, `(.L_x_309) ;  /* 0x0000010000017945 */ /* 0x000fe20003800200 */
[----:B------:R-:W-:-:S04]  /*3ca0*/  ISETP.GE.U32.AND P0, PT, R101, 0x18, PT ;  /* 0x000000186500780c */ /* 0x000fc80003f06070 */
[----:B------:R-:W-:-:S07]  /*3cb0*/  ISETP.EQ.OR P0, PT, R100, 0x17, !P0 ;  /* 0x000000176400780c */ /* 0x000fce0004702670 */
[----:B------:R-:W-:Y:S06]  /*3cc0*/  @!P1 BRA `(.L_x_310) ;  /* 0x0000000000309947 */ /* 0x000fec0003800000 */
[----:B-----5:R-:W-:Y:S02]  /*3cd0*/  PRMT R101, R12, 0xbb32, RZ ;  /* 0x0000bb320c657816 */ /* 0x020fe400000000ff */
[----:B-1234-:R-:W-:Y:S02]  /*3ce0*/  PRMT R103, R13, 0xbb32, RZ ;  /* 0x0000bb320d677816 */ /* 0x01efe400000000ff */
        /* <DEDUP_REMOVED lines=10> */
.L_x_310:
[----:B------:R-:W-:Y:S05]  /*3d90*/  BSYNC.RECONVERGENT B1 ;  /* 0x0000000000017941 */ /* 0x000fea0003800200 */
.L_x_309:
[----:B------:R-:W-:Y:S05]  /*3da0*/  @P0 BRA `(.L_x_240) ;  /* 0x0000000000300947 */ /* 0x000fea0003800000 */
[----:B-1---5:R-:W-:Y:S02]  /*3db0*/  PRMT R101, R8, 0xbb32, RZ ;  /* 0x0000bb3208657816 */ /* 0x022fe400000000ff */
[----:B--234-:R-:W-:Y:S02]  /*3dc0*/  PRMT R103, R9, 0xbb32, RZ ;  /* 0x0000bb3209677816 */ /* 0x01cfe400000000ff */
        /* <DEDUP_REMOVED lines=10> */
.L_x_240:
[----:B------:R-:W-:Y:S05]  /*3e70*/  BSYNC.RECONVERGENT B0 ;  /* 0x0000000000007941 */ /* 0x000fea0003800200 */
.L_x_239:
[----:B------:R-:W-:Y:S01]  /*3e80*/  ISETP.GE.AND P0, PT, R2, 0x1, PT ;  /* 0x000000010200780c */ /* 0x000fe20003f06270 */
[----:B------:R-:W-:-:S04]  /*3e90*/  DEPBAR.LE SB0, 0x0 ;  /* 0x000080000000791a */ /* 0x000fc80000000000 */
[----:B------:R-:W-:Y:S02]  /*3ea0*/  CS2R R130, SRZ ;  /* 0x0000000000827805 */ /* 0x000fe4000001ff00 */
[----:B------:R-:W-:Y:S02]  /*3eb0*/  CS2R R128, SRZ ;  /* 0x0000000000807805 */ /* 0x000fe4000001ff00 */
[----:B-1234-:R-:W-:Y:S02]  /*3ec0*/  CS2R R102, SRZ ;  /* 0x0000000000667805 */ /* 0x01efe4000001ff00 */
        /* <DEDUP_REMOVED lines=14> */
[----:B------:R-:W-:Y:S05]  /*3fb0*/  @!P0 BRA `(.L_x_311) ;  /* 0x00000040005c8947 */ /* 0x000fea0003800000 */
[----:B------:R-:W2:Y:S04]  /*3fc0*/  LDG.E R148, desc[UR6][R160.64+0x4] ;  /* 0x00000406a0947981 */ /* 0x000ea8000c1e1900 */
[----:B------:R-:W2:Y:S04]  /*3fd0*/  LDG.E R133, desc[UR6][R160.64+0x8] ;  /* 0x00000806a0857981 */ /* 0x000ea8000c1e1900 */
[----:B------:R-:W3:Y:S04]  /*3fe0*/  LDG.E R149, desc[UR6][R162.64+0x4] ;  /* 0x00000406a2957981 */ /* 0x000ee8000c1e1900 */
[----:B------:R-:W3:Y:S01]  /*3ff0*/  LDG.E R132, desc[UR6][R162.64+0x8] ;  /* 0x00000806a2847981 */ /* 0x000ee2000c1e1900 */
[----:B------:R-:W-:Y:S01]  /*4000*/  IADD3 R147, PT, PT, RZ, -R0, -R147 ;  /* 0x80000000ff937210 */ /* 0x000fe20007ffe893 */
[----:B------:R-:W-:Y:S01]  /*4010*/  IMAD.MOV.U32 R0, RZ, RZ, -0x1 ;  /* 0xffffffffff007424 */ /* 0x000fe200078e00ff */
[----:B------:R-:W-:Y:S01]  /*4020*/  CS2R R130, SRZ ;  /* 0x0000000000827805 */ /* 0x000fe2000001ff00 */
[----:B------:R-:W-:Y:S01]  /*4030*/  IMAD.MOV.U32 R144, RZ, RZ, RZ ;  /* 0x000000ffff907224 */ /* 0x000fe200078e00ff */
[----:B------:R-:W-:Y:S01]  /*4040*/  CS2R R128, SRZ ;  /* 0x0000000000807805 */ /* 0x000fe2000001ff00 */
[----:B------:R-:W-:Y:S01]  /*4050*/  IMAD.MOV.U32 R139, RZ, RZ, RZ ;  /* 0x000000ffff8b7224 */ /* 0x000fe200078e00ff */
        /* <DEDUP_REMOVED lines=13> */
[----:B------:R-:W-:Y:S01]  /*4130*/  CS2R R124, SRZ ;  /* 0x00000000007c7805 */ /* 0x000fe2000001ff00 */
[----:B------:R-:W1:Y:S01]  /*4140*/  LDCU.64 UR4, c[0x0][0x388] ;  /* 0x00007100ff0477ac */ /* 0x000e620008000a00 */
[----:B--2---:R-:W-:Y:S02]  /*4150*/  IMAD.IADD R146, R133, 0x1, -R148 ;  /* 0x0000000185927824 */ /* 0x004fe400078e0a94 */
[----:B-1-3--:R-:W-:-:S07]  /*4160*/  IMAD.IADD R145, R132, 0x1, -R149 ;  /* 0x0000000184917824 */ /* 0x00afce00078e0a95 */
.L_x_406:
[----:B------:R-:W-:Y:S01]  /*4170*/  VIADD R138, R0, 0x1 ;  /* 0x00000001008a7836 */ /* 0x000fe20000000000 */
[----:B------:R-:W-:Y:S01]  /*4180*/  CS2R R136, SRZ ;  /* 0x0000000000887805 */ /* 0x000fe2000001ff00 */
[----:B------:R-:W-:-:S03]  /*4190*/  IMAD.MOV.U32 R142, RZ, RZ, R149 ;  /* 0x000000ffff8e7224 */ /* 0x000fc600078e0095 */
[----:B--234-:R-:W-:-:S05]  /*41a0*/  LOP3.LUT R133, R138, 0x1, RZ, 0xc, !PT ;  /* 0x000000018a857812 */ /* 0x01cfca00078e0cff */
[----:B------:R-:W-:Y:S01]  /*41b0*/  IMAD R134, R133, 0x8800, R152 ;  /* 0x0000880085867824 */ /* 0x000fe200078e0298 */
[----:B------:R-:W-:-:S03]  /*41c0*/  CS2R R132, SRZ ;  /* 0x0000000000847805 */ /* 0x000fc6000001ff00 */
[----:B------:R-:W-:Y:S02]  /*41d0*/  IMAD R134, R153, 0x2, R134 ;  /* 0x0000000299867824 */ /* 0x000fe400078e0286 */
[----:B------:R-:W-:-:S03]  /*41e0*/  IMAD.WIDE.U32 R140, R139, 0x4, R160 ;  /* 0x000000048b8c7825 */ /* 0x000fc600078e00a0 */
[----:B------:R-:W-:Y:S01]  /*41f0*/  @!PT LDS RZ, [RZ] ;  /* 0x00000000fffff984 */ /* 0x000fe20000000800 */
[----:B------:R-:W-:Y:S01]  /*4200*/  @!PT LDS RZ, [RZ] ;  /* 0x00000000fffff984 */ /* 0x000fe20000000800 */
[----:B------:R-:W-:Y:S01]  /*4210*/  @!PT LDS RZ, [RZ] ;  /* 0x00000000fffff984 */ /* 0x000fe20000000800 */
[----:B------:R1:W-:Y:S04]  /*4220*/  LDGSTS.E.BYPASS.128 [R134], desc[UR6][R136.64], !PT ;  /* 0x0000000088867fae */ /* 0x0003e8000f981806 */
[----:B------:R2:W-:Y:S01]  /*4230*/  LDGSTS.E.BYPASS.128 [R134+0x200], desc[UR6][R132.64], !PT ;  /* 0x0020000084867fae */ /* 0x0005e2000f981806 */
[----:B------:R-:W-:-:S03]  /*4240*/  IMAD.MOV.U32 R150, RZ, RZ, R148 ;  /* 0x000000ffff967224 */ /* 0x000fc600078e0094 */
[----:B------:R-:W3:Y:S01]  /*4250*/  LDG.E R148, desc[UR6][R140.64+0x8] ;  /* 0x000008068c947981 */ /* 0x000ee2000c1e1900 */
[----:B-1----:R-:W-:-:S03]  /*4260*/  IMAD.WIDE.U32 R136, R139, 0x4, R162 ;  /* 0x000000048b887825 */ /* 0x002fc600078e00a2 */
[----:B------:R-:W3:Y:S01]  /*4270*/  LDG.E R135, desc[UR6][R140.64+0xc] ;  /* 0x00000c068c877981 */ /* 0x000ee2000c1e1900 */
[----:B--2---:R-:W-:-:S03]  /*4280*/  CS2R R132, SRZ ;  /* 0x0000000000847805 */ /* 0x004fc6000001ff00 */
[----:B------:R-:W2:Y:S04]  /*4290*/  LDG.E R149, desc[UR6][R136.64+0x8] ;  /* 0x0000080688957981 */ /* 0x000ea8000c1e1900 */
[----:B------:R1:W-:Y:S04]  /*42a0*/  LDGSTS.E.BYPASS.128 [R134+0x400], desc[UR6][R132.64], !PT ;  /* 0x0040000084867fae */ /* 0x0003e8000f981806 */
[----:B------:R-:W2:Y:S01]  /*42b0*/  LDG.E R152, desc[UR6][R136.64+0xc] ;  /* 0x00000c0688987981 */ /* 0x000ea2000c1e1900 */
[----:B-1----:R-:W-:-:S05]  /*42c0*/  CS2R R132, SRZ ;  /* 0x0000000000847805 */ /* 0x002fca000001ff00 */
[----:B------:R1:W-:Y:S02]  /*42d0*/  LDGSTS.E.BYPASS.128 [R134+0x600], desc[UR6][R132.64], !PT ;  /* 0x0060000084867fae */ /* 0x0003e4000f981806 */
        /* <DEDUP_REMOVED lines=17> */
[----:B------:R1:W-:Y:S01]  /*43f0*/  LDGSTS.E.BYPASS.128 [R134+0x1800], desc[UR6][R132.64], !PT ;  /* 0x0180000084867fae */ /* 0x0003e2000f981806 */
[----:B------:R-:W-:Y:S02]  /*4400*/  SHF.R.S32.HI R156, RZ, 0x1f, R145 ;  /* 0x0000001fff9c7819 */ /* 0x000fe40000011491 */
[----:B-1----:R-:W-:-:S05]  /*4410*/  CS2R R132, SRZ ;  /* 0x0000000000847805 */ /* 0x002fca000001ff00 */
[----:B------:R1:W-:Y:S01]  /*4420*/  LDGSTS.E.BYPASS.128 [R134+0x1a00], desc[UR6][R132.64], !PT ;  /* 0x01a0000084867fae */ /* 0x0003e2000f981806 */
[----:B------:R-:W-:Y:S02]  /*4430*/  LEA.HI R156, R156, R145, RZ, 0x7 ;  /* 0x000000919c9c7211 */ /* 0x000fe400078f38ff */
[----:B-1----:R-:W-:-:S05]  /*4440*/  CS2R R132, SRZ ;  /* 0x0000000000847805 */ /* 0x002fca000001ff00 */
[----:B------:R1:W-:Y:S02]  /*4450*/  LDGSTS.E.BYPASS.128 [R134+0x1c00], desc[UR6][R132.64], !PT ;  /* 0x01c0000084867fae */ /* 0x0003e4000f981806 */
[----:B-1----:R-:W-:-:S05]  /*4460*/  CS2R R132, SRZ ;  /* 0x0000000000847805 */ /* 0x002fca000001ff00 */
[----:B------:R1:W-:Y:S01]  /*4470*/  LDGSTS.E.BYPASS.128 [R134+0x1e00], desc[UR6][R132.64], !PT ;  /* 0x01e0000084867fae */ /* 0x0003e2000f981806 */
[----:B------:R-:W-:Y:S02]  /*4480*/  VIMNMX R140, PT, PT, R145, R146, !PT ;  /* 0x00000092918c7248 */ /* 0x000fe40007fe0100 */
[C---:B------:R-:W-:Y:S01]  /*4490*/  LEA.HI.SX32 R137, R156.reuse, 0x1, 0x19 ;  /* 0x000000019c897811 */ /* 0x040fe200078fcaff */
[----:B------:R-:W-:Y:S01]  /*44a0*/  VIADD R147, R147, 0x1 ;  /* 0x0000000193937836 */ /* 0x000fe20000000000 */
[----:B------:R-:W0:Y:S01]  /*44b0*/  LDGDEPBAR ;  /* 0x00000000000079af */ /* 0x000e220000000000 */
[----:B-1----:R-:W-:Y:S02]  /*44c0*/  LOP3.LUT R132, R156, 0xffffff80, RZ, 0xc0, !PT ;  /* 0xffffff809c847812 */ /* 0x002fe400078ec0ff */
[----:B------:R-:W-:-:S03]  /*44d0*/  SHF.R.S32.HI R133, RZ, 0x1f, R146 ;  /* 0x0000001fff857819 */ /* 0x000fc60000011492 */
[----:B------:R-:W-:Y:S01]  /*44e0*/  IMAD.IADD R132, R145, 0x1, -R132 ;  /* 0x0000000191847824 */ /* 0x000fe200078e0a84 */
[----:B------:R-:W-:-:S04]  /*44f0*/  LEA.HI R133, R133, R146, RZ, 0x7 ;  /* 0x0000009285857211 */ /* 0x000fc800078f38ff */
[----:B------:R-:W-:Y:S02]  /*4500*/  ISETP.GE.U32.AND P0, PT, R3, R132, PT ;  /* 0x000000840300720c */ /* 0x000fe40003f06070 */
[----:B------:R-:W-:Y:S02]  /*4510*/  LOP3.LUT R143, R133, 0xffffff80, RZ, 0xc0, !PT ;  /* 0xffffff80858f7812 */ /* 0x000fe400078ec0ff */
[----:B------:R-:W-:-:S03]  /*4520*/  SHF.R.S32.HI R132, RZ, 0x7, R156 ;  /* 0x00000007ff847819 */ /* 0x000fc6000001149c */
[----:B------:R-:W-:-:S06]  /*4530*/  IMAD.IADD R134, R146, 0x1, -R143 ;  /* 0x0000000192867824 */ /* 0x000fcc00078e0a8f */
[----:B------:R-:W-:Y:S01]  /*4540*/  @P0 IMAD.MOV R137, RZ, RZ, R132 ;  /* 0x000000ffff890224 */ /* 0x000fe200078e0284 */
[C---:B------:R-:W-:Y:S02]  /*4550*/  ISETP.GE.AND P0, PT, R3.reuse, R140, PT ;  /* 0x0000008c0300720c */ /* 0x040fe40003f06270 */
[----:B------:R-:W-:Y:S02]  /*4560*/  ISETP.GE.U32.AND P1, PT, R3, R134, PT ;  /* 0x000000860300720c */ /* 0x000fe40003f26070 */
[----:B------:R-:W-:Y:S02]  /*4570*/  LOP3.LUT R132, R138, 0x1, RZ, 0xc0, !PT ;  /* 0x000000018a847812 */ /* 0x000fe400078ec0ff */
[----:B------:R-:W-:Y:S02]  /*4580*/  SHF.R.S32.HI R134, RZ, 0x7, R133 ;  /* 0x00000007ff867819 */ /* 0x000fe40000011485 */
[----:B------:R-:W-:Y:S01]  /*4590*/  ISETP.NE.U32.AND P2, PT, R132, 0x1, PT ;  /* 0x000000018400780c */ /* 0x000fe20003f45070 */
[----:B------:R-:W-:Y:S01]  /*45a0*/  BSSY.RECONVERGENT B0, `(.L_x_312) ;  /* 0x00000bd000007945 */ /* 0x000fe20003800200 */
[----:B------:R-:W-:Y:S01]  /*45b0*/  LEA.HI.SX32 R136, R133, 0x1, 0x19 ;  /* 0x0000000185887811 */ /* 0x000fe200078fcaff */
[----:B------:R-:W-:-:S02]  /*45c0*/  IMAD.MOV.U32 R156, RZ, RZ, R146 ;  /* 0x000000ffff9c7224 */ /* 0x000fc400078e0092 */
[----:B------:R-:W-:Y:S02]  /*45d0*/  VIADD R144, R144, 0x40 ;  /* 0x0000004090907836 */ /* 0x000fe40000000000 */
[----:B------:R-:W-:Y:S01]  /*45e0*/  @P1 IMAD.MOV R136, RZ, RZ, R134 ;  /* 0x000000ffff881224 */ /* 0x000fe200078e0286 */
[----:B------:R-:W-:Y:S01]  /*45f0*/  ISETP.NE.AND P1, PT, R147, 0x1, PT ;  /* 0x000000019300780c */ /* 0x000fe20003f25270 */
[----:B---3--:R-:W-:-:S04]  /*4600*/  IMAD.IADD R135, R135, 0x1, -R148 ;  /* 0x0000000187877824 */ /* 0x008fc800078e0a94 */
[----:B------:R-:W-:Y:S02]  /*4610*/  IMAD.MOV.U32 R146, RZ, RZ, R135 ;  /* 0x000000ffff927224 */ /* 0x000fe400078e0087 */
[----:B--2---:R-:W-:Y:S02]  /*4620*/  IMAD.IADD R132, R152, 0x1, -R149 ;  /* 0x0000000198847824 */ /* 0x004fe400078e0a95 */
[----:B------:R-:W-:Y:S02]  /*4630*/  IMAD.MOV.U32 R152, RZ, RZ, R145 ;  /* 0x000000ffff987224 */ /* 0x000fe400078e0091 */
[----:B------:R-:W-:Y:S01]  /*4640*/  IMAD.MOV.U32 R145, RZ, RZ, R132 ;  /* 0x000000ffff917224 */ /* 0x000fe200078e0084 */
[----:B------:R-:W-:Y:S06]  /*4650*/  @P0 BRA `(.L_x_313) ;  /* 0x0000000800c40947 */ /* 0x000fec0003800000 */
[C---:B------:R-:W-:Y:S02]  /*4660*/  IADD3 R132, P0, PT, R3.reuse, R142, RZ ;  /* 0x0000008e03847210 */ /* 0x040fe40007f1e0ff */
[----:B------:R-:W-:Y:S02]  /*4670*/  ISETP.GE.AND P3, PT, R3, R152, PT ;  /* 0x000000980300720c */ /* 0x000fe40003f66270 */
[----:B------:R-:W-:Y:S02]  /*4680*/  LEA.HI.X.SX32 R133, R142, RZ, 0x1, P0 ;  /* 0x000000ff8e857211 */ /* 0x000fe400000f0eff */
[----:B------:R-:W-:-:S04]  /*4690*/  LEA R134, P0, R132, UR4, 0x4 ;  /* 0x0000000484867c11 */ /* 0x000fc8000f8020ff */
[----:B------:R-:W-:Y:S02]  /*46a0*/  LEA.HI.X R135, R132, UR5, R133, 0x4, P0 ;  /* 0x0000000584877c11 */ /* 0x000fe400080f2485 */
[C---:B------:R-:W-:Y:S02]  /*46b0*/  IADD3 R133, P4, PT, R3.reuse, R150, RZ ;  /* 0x0000009603857210 */ /* 0x040fe40007f9e0ff */
[----:B------:R-:W-:Y:S01]  /*46c0*/  ISETP.GE.AND P0, PT, R3, R156, PT ;  /* 0x0000009c0300720c */ /* 0x000fe20003f06270 */
[----:B-----5:R1:W5:Y:S01]  /*46d0*/  @!P3 LDG.E.128 R96, desc[UR6][R134.64] ;  /* 0x000000068660b981 */ /* 0x020362000c1e1d00 */
[----:B------:R-:W-:Y:S02]  /*46e0*/  LEA.HI.X.SX32 R142, R150, RZ, 0x1, P4 ;  /* 0x000000ff968e7211 */ /* 0x000fe400020f0eff */
[----:B------:R-:W-:Y:S01]  /*46f0*/  LEA R132, P4, R133, UR4, 0x4 ;  /* 0x0000000485847c11 */ /* 0x000fe2000f8820ff */
[----:B------:R-:W-:-:S03]  /*4700*/  VIADD R141, R3, 0x80 ;  /* 0x00000080038d7836 */ /* 0x000fc60000000000 */
[----:B------:R-:W-:-:S05]  /*4710*/  LEA.HI.X R133, R133, UR5, R142, 0x4, P4 ;  /* 0x0000000585857c11 */ /* 0x000fca000a0f248e */
[----:B------:R1:W5:Y:S01]  /*4720*/  @!P0 LDG.E.128 R92, desc[UR6][R132.64] ;  /* 0x00000006845c8981 */ /* 0x000362000c1e1d00 */
[----:B------:R-:W-:-:S13]  /*4730*/  ISETP.GE.AND P0, PT, R141, R140, PT ;  /* 0x0000008c8d00720c */ /* 0x000fda0003f06270 */
[----:B-1----:R-:W-:Y:S05]  /*4740*/  @P0 BRA `(.L_x_313) ;  /* 0x0000000800880947 */ /* 0x002fea0003800000 */
[C---:B------:R-:W-:Y:S02]  /*4750*/  ISETP.GE.AND P3, PT, R141.reuse, R156, PT ;  /* 0x0000009c8d00720c */ /* 0x040fe40003f66270 */
[----:B------:R-:W-:-:S11]  /*4760*/  ISETP.GE.AND P0, PT, R141, R152, PT ;  /* 0x000000988d00720c */ /* 0x000fd60003f06270 */
[----:B------:R1:W5:Y:S01]  /*4770*/  @!P3 LDG.E.128 R84, desc[UR6][R132.64+0x800] ;  /* 0x000800068454b981 */ /* 0x000362000c1e1d00 */
[----:B------:R-:W-:-:S03]  /*4780*/  VIADD R141, R3, 0x100 ;  /* 0x00000100038d7836 */ /* 0x000fc60000000000 */
[----:B------:R1:W5:Y:S02]  /*4790*/  @!P0 LDG.E.128 R88, desc[UR6][R134.64+0x800] ;  /* 0x0008000686588981 */ /* 0x000364000c1e1d00 */
        /* <DEDUP_REMOVED lines=40> */
[----:B------:R-:W-:-:S03]  /*4a20*/  LOP3.LUT R141, R3, 0x400, RZ, 0xfc, !PT ;  /* 0x00000400038d7812 */ /* 0x000fc600078efcff */
        /* <DEDUP_REMOVED lines=31> */
[----:B------:R-:W-:Y:S01]  /*4c20*/  ISETP.GE.AND P0, PT, R141, R152, PT ;  /* 0x000000988d00720c */ /* 0x000fe20003f06270 */
[----:B------:R-:W-:Y:S01]  /*4c30*/  VIADD R133, R3, 0x680 ;  /* 0x0000068003857836 */ /* 0x000fe20000000000 */
[----:B------:R-:W-:Y:S04]  /*4c40*/  BSSY.RECONVERGENT B1, `(.L_x_314) ;  /* 0x0000004000017945 */ /* 0x000fe80003800200 */
[----:B------:R-:W-:-:S07]  /*4c50*/  ISETP.GE.AND P3, PT, R133, R140, PT ;  /* 0x0000008c8500720c */ /* 0x000fce0003f66270 */
[----:B------:R-:W-:Y:S06]  /*4c60*/  @P0 BRA `(.L_x_315) ;  /* 0x0000000000040947 */ /* 0x000fec0003800000 */
[----:B-----5:R1:W5:Y:S02]  /*4c70*/  LDG.E.128 R92, desc[UR6][R134.64+0x6000] ;  /* 0x00600006865c7981 */ /* 0x020364000c1e1d00 */
.L_x_315:
[----:B------:R-:W-:Y:S05]  /*4c80*/  BSYNC.RECONVERGENT B1 ;  /* 0x0000000000017941 */ /* 0x000fea0003800200 */
.L_x_314:
[----:B------:R-:W-:Y:S05]  /*4c90*/  @P3 BRA `(.L_x_313) ;  /* 0x0000000400343947 */ /* 0x000fea0003800000 */
[----:B------:R-:W-:Y:S01]  /*4ca0*/  ISETP.GE.AND P0, PT, R133, R152, PT ;  /* 0x000000988500720c */ /* 0x000fe20003f06270 */
[----:B------:R-:W-:Y:S01]  /*4cb0*/  VIADD R133, R3, 0x700 ;  /* 0x0000070003857836 */ /* 0x000fe20000000000 */
[----:B------:R-:W-:Y:S04]  /*4cc0*/  BSSY.RECONVERGENT B1, `(.L_x_316) ;  /* 0x0000004000017945 */ /* 0x000fe80003800200 */
[----:B------:R-:W-:-:S07]  /*4cd0*/  ISETP.GE.AND P3, PT, R133, R140, PT ;  /* 0x0000008c8500720c */ /* 0x000fce0003f66270 */
[----:B------:R-:W-:Y:S06]  /*4ce0*/  @P0 BRA `(.L_x_317) ;  /* 0x0000000000040947 */ /* 0x000fec0003800000 */
[----:B-----5:R2:W5:Y:S02]  /*4cf0*/  LDG.E.128 R84, desc[UR6][R134.64+0x6800] ;  /* 0x0068000686547981 */ /* 0x020564000c1e1d00 */
.L_x_317:
[----:B------:R-:W-:Y:S05]  /*4d00*/  BSYNC.RECONVERGENT B1 ;  /* 0x0000000000017941 */ /* 0x000fea0003800200 */
.L_x_316:
[----:B------:R-:W-:Y:S05]  /*4d10*/  @P3 BRA `(.L_x_313) ;  /* 0x0000000400143947 */ /* 0x000fea0003800000 */
[----:B------:R-:W-:Y:S01]  /*4d20*/  ISETP.GE.AND P0, PT, R133, R152, PT ;  /* 0x000000988500720c */ /* 0x000fe20003f06270 */
[----:B------:R-:W-:Y:S01]  /*4d30*/  VIADD R133, R3, 0x780 ;  /* 0x0000078003857836 */ /* 0x000fe20000000000 */
[----:B------:R-:W-:Y:S04]  /*4d40*/  BSSY.RECONVERGENT B1, `(.L_x_318) ;  /* 0x0000004000017945 */ /* 0x000fe80003800200 */
[----:B------:R-:W-:-:S07]  /*4d50*/  ISETP.GE.AND P3, PT, R133, R140, PT ;  /* 0x0000008c8500720c */ /* 0x000fce0003f66270 */
[----:B------:R-:W-:Y:S06]  /*4d60*/  @P0 BRA `(.L_x_319) ;  /* 0x0000000000040947 */ /* 0x000fec0003800000 */
[----:B-----5:R3:W5:Y:S02]  /*4d70*/  LDG.E.128 R76, desc[UR6][R134.64+0x7000] ;  /* 0x00700006864c7981 */ /* 0x020764000c1e1d00 */
.L_x_319:
[----:B------:R-:W-:Y:S05]  /*4d80*/  BSYNC.RECONVERGENT B1 ;  /* 0x0000000000017941 */ /* 0x000fea0003800200 */
.L_x_318:
[----:B------:R-:W-:Y:S05]  /*4d90*/  @P3 BRA `(.L_x_313) ;  /* 0x0000000000f43947 */ /* 0x000fea0003800000 */
[----:B------:R-:W-:Y:S01]  /*4da0*/  ISETP.GE.AND P0, PT, R133, R152, PT ;  /* 0x000000988500720c */ /* 0x000fe20003f06270 */
[----:B------:R-:W-:Y:S01]  /*4db0*/  BSSY.RECONVERGENT B1, `(.L_x_320) ;  /* 0x0000005000017945 */ /* 0x000fe20003800200 */
[----:B------:R-:W-:-:S04]  /*4dc0*/  LOP3.LUT R133, R3, 0x800, RZ, 0xfc, !PT ;  /* 0x0000080003857812 */ /* 0x000fc800078efcff */
[----:B------:R-:W-:-:S07]  /*4dd0*/  ISETP.GE.AND P3, PT, R133, R140, PT ;  /* 0x0000008c8500720c */ /* 0x000fce0003f66270 */
[----:B------:R-:W-:Y:S06]  /*4de0*/  @P0 BRA `(.L_x_321) ;  /* 0x0000000000040947 */ /* 0x000fec0003800000 */
[----:B-----5:R4:W5:Y:S02]  /*4df0*/  LDG.E.128 R68, desc[UR6][R134.64+0x7800] ;  /* 0x0078000686447981 */ /* 0x020964000c1e1d00 */
.L_x_321:
[----:B------:R-:W-:Y:S05]  /*4e00*/  BSYNC.RECONVERGENT B1 ;  /* 0x0000000000017941 */ /* 0x000fea0003800200 */
.L_x_320:
[----:B------:R-:W-:Y:S05]  /*4e10*/  @P3 BRA `(.L_x_313) ;  /* 0x0000000000d43947 */ /* 0x000fea0003800000 */
[----:B------:R-:W-:Y:S01]  /*4e20*/  ISETP.GE.AND P0, PT, R133, R152, PT ;  /* 0x000000988500720c */ /* 0x000fe20003f06270 */
[----:B------:R-:W-:Y:S01]  /*4e30*/  VIADD R133, R3, 0x880 ;  /* 0x0000088003857836 */ /* 0x000fe20000000000 */
[----:B------:R-:W-:Y:S04]  /*4e40*/  BSSY.RECONVERGENT B1, `(.L_x_322) ;  /* 0x0000004000017945 */ /* 0x000fe80003800200 */
[----:B------:R-:W-:-:S07]  /*4e50*/  ISETP.GE.AND P3, PT, R133, R140, PT ;  /* 0x0000008c8500720c */ /* 0x000fce0003f66270 */
[----:B------:R-:W-:Y:S06]  /*4e60*/  @P0 BRA `(.L_x_323) ;  /* 0x0000000000040947 */ /* 0x000fec0003800000 */
[----:B-----5:R1:W5:Y:S02]  /*4e70*/  LDG.E.128 R60, desc[UR6][R134.64+0x8000] ;  /* 0x00800006863c7981 */ /* 0x020364000c1e1d00 */
.L_x_323:
[----:B------:R-:W-:Y:S05]  /*4e80*/  BSYNC.RECONVERGENT B1 ;  /* 0x0000000000017941 */ /* 0x000fea0003800200 */
.L_x_322:
[----:B------:R-:W-:Y:S05]  /*4e90*/  @P3 BRA `(.L_x_313) ;  /* 0x0000000000b43947 */ /* 0x000fea0003800000 */
[----:B------:R-:W-:Y:S01]  /*4ea0*/  ISETP.GE.AND P0, PT, R133, R152, PT ;  /* 0x000000988500720c */ /* 0x000fe20003f06270 */
[----:B------:R-:W-:Y:S01]  /*4eb0*/  VIADD R133, R3, 0x900 ;  /* 0x0000090003857836 */ /* 0x000fe20000000000 */
[----:B------:R-:W-:Y:S04]  /*4ec0*/  BSSY.RECONVERGENT B1, `(.L_x_324) ;  /* 0x0000004000017945 */ /* 0x000fe80003800200 */
[----:B------:R-:W-:-:S07]  /*4ed0*/  ISETP.GE.AND P3, PT, R133, R140, PT ;  /* 0x0000008c8500720c */ /* 0x000fce0003f66270 */
[----:B------:R-:W-:Y:S06]  /*4ee0*/  @P0 BRA `(.L_x_325) ;  /* 0x0000000000040947 */ /* 0x000fec0003800000 */
[----:B-----5:R1:W5:Y:S02]  /*4ef0*/  LDG.E.128 R52, desc[UR6][R134.64+0x8800] ;  /* 0x0088000686347981 */ /* 0x020364000c1e1d00 */
.L_x_325:
[----:B------:R-:W-:Y:S05]  /*4f00*/  BSYNC.RECONVERGENT B1 ;  /* 0x0000000000017941 */ /* 0x000fea0003800200 */
.L_x_324:
[----:B------:R-:W-:Y:S05]  /*4f10*/  @P3 BRA `(.L_x_313) ;  /* 0x0000000000943947 */ /* 0x000fea0003800000 */
[----:B------:R-:W-:Y:S01]  /*4f20*/  ISETP.GE.AND P0, PT, R133, R152, PT ;  /* 0x000000988500720c */ /* 0x000fe20003f06270 */
[----:B------:R-:W-:Y:S01]  /*4f30*/  VIADD R133, R3, 0x980 ;  /* 0x0000098003857836 */ /* 0x000fe20000000000 */
[----:B------:R-:W-:Y:S04]  /*4f40*/  BSSY.RECONVERGENT B1, `(.L_x_326) ;  /* 0x0000004000017945 */ /* 0x000fe80003800200 */
[----:B------:R-:W-:-:S07]  /*4f50*/  ISETP.GE.AND P3, PT, R133, R140, PT ;  /* 0x0000008c8500720c */ /* 0x000fce0003f66270 */
[----:B------:R-:W-:Y:S06]  /*4f60*/  @P0 BRA `(.L_x_327) ;  /* 0x0000000000040947 */ /* 0x000fec0003800000 */
[----:B-----5:R1:W5:Y:S02]  /*4f70*/  LDG.E.128 R44, desc[UR6][R134.64+0x9000] ;  /* 0x00900006862c7981 */ /* 0x020364000c1e1d00 */
.L_x_327:
[----:B------:R-:W-:Y:S05]  /*4f80*/  BSYNC.RECONVERGENT B1 ;  /* 0x0000000000017941 */ /* 0x000fea0003800200 */
.L_x_326:
[----:B------:R-:W-:Y:S05]  /*4f90*/  @P3 BRA `(.L_x_313) ;  /* 0x0000000000743947 */ /* 0x000fea0003800000 */
[----:B------:R-:W-:Y:S01]  /*4fa0*/  ISETP.GE.AND P0, PT, R133, R152, PT ;  /* 0x000000988500720c */ /* 0x000fe20003f06270 */
[----:B------:R-:W-:Y:S01]  /*4fb0*/  VIADD R133, R3, 0xa00 ;  /* 0x00000a0003857836 */ /* 0x000fe20000000000 */
[----:B------:R-:W-:Y:S04]  /*4fc0*/  BSSY.RECONVERGENT B1, `(.L_x_328) ;  /* 0x0000004000017945 */ /* 0x000fe80003800200 */
[----:B------:R-:W-:-:S07]  /*4fd0*/  ISETP.GE.AND P3, PT, R133, R140, PT ;  /* 0x0000008c8500720c */ /* 0x000fce0003f66270 */
[----:B------:R-:W-:Y:S06]  /*4fe0*/  @P0 BRA `(.L_x_329) ;  /* 0x0000000000040947 */ /* 0x000fec0003800000 */
[----:B-----5:R1:W5:Y:S02]  /*4ff0*/  LDG.E.128 R36, desc[UR6][R134.64+0x9800] ;  /* 0x0098000686247981 */ /* 0x020364000c1e1d00 */
.L_x_329:
[----:B------:R-:W-:Y:S05]  /*5000*/  BSYNC.RECONVERGENT B1 ;  /* 0x0000000000017941 */ /* 0x000fea0003800200 */
.L_x_328:
[----:B------:R-:W-:Y:S05]  /*5010*/  @P3 BRA `(.L_x_313) ;  /* 0x0000000000543947 */ /* 0x000fea0003800000 */
[----:B------:R-:W-:Y:S01]  /*5020*/  ISETP.GE.AND P0, PT, R133, R152, PT ;  /* 0x000000988500720c */ /* 0x000fe20003f06270 */
[----:B------:R-:W-:Y:S01]  /*5030*/  VIADD R133, R3, 0xa80 ;  /* 0x00000a8003857836 */ /* 0x000fe20000000000 */
[----:B------:R-:W-:Y:S04]  /*5040*/  BSSY.RECONVERGENT B1, `(.L_x_330) ;  /* 0x0000004000017945 */ /* 0x000fe80003800200 */
[----:B------:R-:W-:-:S07]  /*5050*/  ISETP.GE.AND P3, PT, R133, R140, PT ;  /* 0x0000008c8500720c */ /* 0x000fce0003f66270 */
[----:B------:R-:W-:Y:S06]  /*5060*/  @P0 BRA `(.L_x_331) ;  /* 0x0000000000040947 */ /* 0x000fec0003800000 */
[----:B-----5:R1:W5:Y:S02]  /*5070*/  LDG.E.128 R28, desc[UR6][R134.64+0xa000] ;  /* 0x00a00006861c7981 */ /* 0x020364000c1e1d00 */
.L_x_331:
[----:B------:R-:W-:Y:S05]  /*5080*/  BSYNC.RECONVERGENT B1 ;  /* 0x0000000000017941 */ /* 0x000fea0003800200 */
.L_x_330:
[----:B------:R-:W-:Y:S05]  /*5090*/  @P3 BRA `(.L_x_313) ;  /* 0x0000000000343947 */ /* 0x000fea0003800000 */
[----:B------:R-:W-:Y:S01]  /*50a0*/  ISETP.GE.AND P0, PT, R133, R152, PT ;  /* 0x000000988500720c */ /* 0x000fe20003f06270 */
[----:B------:R-:W-:Y:S01]  /*50b0*/  VIADD R133, R3, 0xb00 ;  /* 0x00000b0003857836 */ /* 0x000fe20000000000 */
[----:B------:R-:W-:Y:S04]  /*50c0*/  BSSY.RECONVERGENT B1, `(.L_x_332) ;  /* 0x0000004000017945 */ /* 0x000fe80003800200 */
[----:B------:R-:W-:-:S07]  /*50d0*/  ISETP.GE.AND P3, PT, R133, R140, PT ;  /* 0x0000008c8500720c */ /* 0x000fce0003f66270 */
[----:B------:R-:W-:Y:S06]  /*50e0*/  @P0 BRA `(.L_x_333) ;  /* 0x0000000000040947 */ /* 0x000fec0003800000 */
[----:B-----5:R1:W5:Y:S02]  /*50f0*/  LDG.E.128 R20, desc[UR6][R134.64+0xa800] ;  /* 0x00a8000686147981 */ /* 0x020364000c1e1d00 */
.L_x_333:
[----:B------:R-:W-:Y:S05]  /*5100*/  BSYNC.RECONVERGENT B1 ;  /* 0x0000000000017941 */ /* 0x000fea0003800200 */
.L_x_332:
[----:B------:R-:W-:Y:S05]  /*5110*/  @P3 BRA `(.L_x_313) ;  /* 0x0000000000143947 */ /* 0x000fea0003800000 */
[----:B------:R-:W-:Y:S01]  /*5120*/  VIADD R3, R3, 0xb80 ;  /* 0x00000b8003037836 */ /* 0x000fe20000000000 */
[----:B------:R-:W-:-:S04]  /*5130*/  ISETP.GE.AND P0, PT, R133, R152, PT ;  /* 0x000000988500720c */ /* 0x000fc80003f06270 */
[----:B------:R-:W-:-:S09]  /*5140*/  ISETP.GE.AND P3, PT, R3, R152, PT ;  /* 0x000000980300720c */ /* 0x000fd20003f66270 */
[----:B-----5:R1:W5:Y:S04]  /*5150*/  @!P0 LDG.E.128 R12, desc[UR6][R134.64+0xb000] ;  /* 0x00b00006860c8981 */ /* 0x020368000c1e1d00 */
[----:B------:R1:W5:Y:S02]  /*5160*/  @!P3 LDG.E.128 R8, desc[UR6][R134.64+0xb800] ;  /* 0x00b800068608b981 */ /* 0x000364000c1e1d00 */
.L_x_313:
[----:B------:R-:W-:Y:S05]  /*5170*/  BSYNC.RECONVERGENT B0 ;  /* 0x0000000000007941 */ /* 0x000fea0003800200 */
.L_x_312:
[----:B------:R-:W2:Y:S01]  /*5180*/  S2R R3, SR_TID.X ;  /* 0x0000000000037919 */ /* 0x000ea20000002100 */
[----:B------:R-:W1:Y:S01]  /*5190*/  LDC R142, c[0x0][0x3b0] ;  /* 0x0000ec00ff8e7b82 */ /* 0x000e620000000800 */
[C---:B------:R-:W-:Y:S01]  /*51a0*/  VIADD R133, R0.reuse, 0x2 ;  /* 0x0000000200857836 */ /* 0x040fe20000000000 */
[----:B------:R-:W-:Y:S01]  /*51b0*/  MOV R152, 0x400 ;  /* 0x0000040000987802 */ /* 0x000fe20000000f00 */
[----:B------:R-:W3:Y:S01]  /*51c0*/  S2R R143, SR_CgaCtaId ;  /* 0x00000000008f7919 */ /* 0x000ee20000008800 */
[----:B------:R-:W-:Y:S01]  /*51d0*/  IADD3 R0, PT, PT, -R0, -0x2, RZ ;  /* 0xfffffffe00007810 */ /* 0x000fe20007ffe1ff */
[----:B------:R-:W-:Y:S01]  /*51e0*/  BSSY.RECONVERGENT B0, `(.L_x_334) ;  /* 0x00002ef000007945 */ /* 0x000fe20003800200 */
[----:B------:R-:W-:Y:S01]  /*51f0*/  ISETP.GE.AND P0, PT, R133, R2, PT ;  /* 0x000000028500720c */ /* 0x000fe20003f06270 */
[----:B------:R-:W-:Y:S01]  /*5200*/  IMAD.WIDE R132, R144, 0x2, R164 ;  /* 0x0000000290847825 */ /* 0x000fe200078e02a4 */
[----:B------:R-:W-:Y:S02]  /*5210*/  LOP3.LUT R0, R0, 0x1, RZ, 0xc0, !PT ;  /* 0x0000000100007812 */ /* 0x000fe400078ec0ff */
[C---:B--2---:R-:W-:Y:S01]  /*5220*/  LOP3.LUT R151, R3.reuse, 0x1f, RZ, 0xc0, !PT ;  /* 0x0000001f03977812 */ /* 0x044fe200078ec0ff */
[C---:B------:R-:W-:Y:S01]  /*5230*/  IMAD.SHL.U32 R157, R3.reuse, 0x8, RZ ;  /* 0x00000008039d7824 */ /* 0x040fe200078e00ff */
[----:B------:R-:W-:-:S02]  /*5240*/  ISETP.LT.U32.AND P0, PT, R3, 0x40, !P0 ;  /* 0x000000400300780c */ /* 0x000fc40004701070 */
[----:B------:R-:W-:Y:S02]  /*5250*/  SHF.R.U32.HI R141, RZ, 0x3, R151 ;  /* 0x00000003ff8d7819 */ /* 0x000fe40000011697 */
[----:B------:R-:W-:Y:S02]  /*5260*/  LOP3.LUT R157, R157, 0x38, RZ, 0xc0, !PT ;  /* 0x000000389d9d7812 */ /* 0x000fe400078ec0ff */
[----:B---3--:R-:W-:Y:S01]  /*5270*/  LEA R152, R143, R152, 0x18 ;  /* 0x000000988f987211 */ /* 0x008fe200078ec0ff */
[C---:B-1--4-:R-:W-:Y:S02]  /*5280*/  IMAD R134, R141.reuse, R142, RZ ;  /* 0x0000008e8d867224 */ /* 0x052fe400078e02ff */
[----:B------:R-:W-:Y:S02]  /*5290*/  IMAD.SHL.U32 R143, R141, 0x40, RZ ;  /* 0x000000408d8f7824 */ /* 0x000fe400078e00ff */
[----:B------:R-:W-:Y:S01]  /*52a0*/  IMAD R142, R142, 0x4, R134 ;  /* 0x000000048e8e7824 */ /* 0x000fe200078e0286 */
[----:B------:R-:W-:Y:S01]  /*52b0*/  IADD3 R135, P3, PT, R157, R134, RZ ;  /* 0x000000869d877210 */ /* 0x000fe20007f7e0ff */
[----:B------:R-:W-:-:S03]  /*52c0*/  VIADD R156, R152, 0x8000 ;  /* 0x00008000989c7836 */ /* 0x000fc60000000000 */
[----:B------:R-:W-:Y:S02]  /*52d0*/  LEA.HI.X.SX32 R140, R134, RZ, 0x1, P3 ;  /* 0x000000ff868c7211 */ /* 0x000fe400018f0eff */
[----:B------:R-:W-:-:S04]  /*52e0*/  LEA R134, P3, R135, R132, 0x1 ;  /* 0x0000008487867211 */ /* 0x000fc800078608ff */
[----:B------:R-:W-:Y:S02]  /*52f0*/  LEA.HI.X R135, R135, R133, R140, 0x1, P3 ;  /* 0x0000008587877211 */ /* 0x000fe400018f0c8c */
[----:B------:R-:W-:Y:S02]  /*5300*/  LOP3.LUT R140, R3, 0x7, RZ, 0xc0, !PT ;  /* 0x00000007038c7812 */ /* 0x000fe400078ec0ff */
[----:B------:R-:W-:Y:S02]  /*5310*/  IADD3 R157, P3, PT, R157, R142, RZ ;  /* 0x0000008e9d9d7210 */ /* 0x000fe40007f7e0ff */
[C---:B------:R-:W-:Y:S01]  /*5320*/  LOP3.LUT R150, R141.reuse, R140, RZ, 0x3c, !PT ;  /* 0x0000008c8d967212 */ /* 0x040fe200078e3cff */
[----:B------:R-:W-:Y:S01]  /*5330*/  VIADD R141, R141, 0x4 ;  /* 0x000000048d8d7836 */ /* 0x000fe20000000000 */
[----:B------:R-:W-:Y:S02]  /*5340*/  LEA.HI.X.SX32 R142, R142, RZ, 0x1, P3 ;  /* 0x000000ff8e8e7211 */ /* 0x000fe400018f0eff */
[----:B------:R-:W-:Y:S01]  /*5350*/  LEA R132, P3, R157, R132, 0x1 ;  /* 0x000000849d847211 */ /* 0x000fe200078608ff */
[----:B------:R-:W-:Y:S01]  /*5360*/  IMAD R159, R150, 0x8, R143 ;  /* 0x00000008969f7824 */ /* 0x000fe200078e028f */
[----:B------:R-:W-:-:S02]  /*5370*/  LOP3.LUT R158, R141, R140, RZ, 0x3c, !PT ;  /* 0x0000008c8d9e7212 */ /* 0x000fc400078e3cff */
[----:B------:R-:W-:Y:S02]  /*5380*/  SHF.R.U32.HI R150, RZ, 0x5, R3 ;  /* 0x00000005ff967819 */ /* 0x000fe40000011603 */
[----:B------:R-:W-:Y:S01]  /*5390*/  LEA.HI.X R133, R157, R133, R142, 0x1, P3 ;  /* 0x000000859d857211 */ /* 0x000fe200018f0c8e */
[----:B------:R-:W-:Y:S02]  /*53a0*/  IMAD R143, R158, 0x8, R143 ;  /* 0x000000089e8f7824 */ /* 0x000fe400078e028f */
[C---:B------:R-:W-:Y:S02]  /*53b0*/  IMAD R159, R150.reuse, 0x200, R159 ;  /* 0x00000200969f7824 */ /* 0x040fe400078e029f */
[----:B------:R-:W-:Y:S02]  /*53c0*/  IMAD R143, R150, 0x200, R143 ;  /* 0x00000200968f7824 */ /* 0x000fe400078e028f */
[----:B------:R-:W-:-:S03]  /*53d0*/  IMAD R159, R159, 0x2, R156 ;  /* 0x000000029f9f7824 */ /* 0x000fc600078e029c */
[----:B------:R-:W-:Y:S01]  /*53e0*/  LEA R141, R143, 0x200, 0x1 ;  /* 0x000002008f8d7811 */ /* 0x000fe200078e08ff */
[----:B------:R-:W-:-:S04]  /*53f0*/  IMAD R159, R0, 0x8800, R159 ;  /* 0x00008800009f7824 */ /* 0x000fc800078e029f */
[----:B------:R-:W-:Y:S01]  /*5400*/  IMAD.IADD R141, R141, 0x1, R156 ;  /* 0x000000018d8d7824 */ /* 0x000fe200078e029c */
[----:B------:R-:W-:Y:S01]  /*5410*/  @!PT LDS RZ, [RZ] ;  /* 0x00000000fffff984 */ /* 0x000fe20000000800 */
[----:B------:R-:W-:Y:S01]  /*5420*/  @!PT LDS RZ, [RZ] ;  /* 0x00000000fffff984 */ /* 0x000fe20000000800 */
[----:B------:R-:W-:Y:S01]  /*5430*/  @!PT LDS RZ, [RZ] ;  /* 0x00000000fffff984 */ /* 0x000fe20000000800 */
[----:B------:R1:W-:Y:S03]  /*5440*/  @P0 LDGSTS.E.BYPASS.128 [R159], desc[UR6][R134.64] ;  /* 0x00000000869f0fae */ /* 0x0003e6000b981806 */
[----:B------:R-:W-:-:S05]  /*5450*/  IMAD R157, R0, 0x8800, R141 ;  /* 0x00008800009d7824 */ /* 0x000fca00078e028d */
[----:B------:R2:W-:Y:S01]  /*5460*/  @P0 LDGSTS.E.BYPASS.128 [R157], desc[UR6][R132.64] ;  /* 0x00000000849d0fae */ /* 0x0005e2000b981806 */
[----:B-1----:R-:W-:-:S03]  /*5470*/  SHF.R.U32.HI R134, RZ, 0x1, R3 ;  /* 0x00000001ff867819 */ /* 0x002fc60000011603 */
[----:B------:R-:W0:Y:S01]  /*5480*/  LDGDEPBAR ;  /* 0x00000000000079af */ /* 0x000e220000000000 */
[C---:B------:R-:W-:Y:S02]  /*5490*/  LOP3.LUT R135, R3.reuse, 0x8, RZ, 0xc0, !PT ;  /* 0x0000000803877812 */ /* 0x040fe400078ec0ff */
[----:B------:R-:W-:Y:S01]  /*54a0*/  LOP3.LUT R141, R134, 0x8, RZ, 0xc0, !PT ;  /* 0x00000008868d7812 */ /* 0x000fe200078ec0ff */
[----:B------:R-:W-:-:S03]  /*54b0*/  IMAD.SHL.U32 R134, R3, 0x40, RZ ;  /* 0x0000004003867824 */ /* 0x000fc600078e00ff */
[----:B------:R-:W-:Y:S01]  /*54c0*/  LOP3.LUT R140, R141, R140, RZ, 0xfc, !PT ;  /* 0x0000008c8d8c7212 */ /* 0x000fe200078efcff */
[----:B--2---:R-:W-:-:S04]  /*54d0*/  IMAD.SHL.U32 R157, R3, 0x10, RZ ;  /* 0x00000010039d7824 */ /* 0x004fc800078e00ff */
[----:B------:R-:W-:Y:S01]  /*54e0*/  IMAD R143, R140, 0x40, R135 ;  /* 0x000000408c8f7824 */ /* 0x000fe200078e0287 */
[----:B------:R-:W-:Y:S02]  /*54f0*/  LOP3.LUT R135, R134, 0x3c0, RZ, 0xc0, !PT ;  /* 0x000003c086877812 */ /* 0x000fe400078ec0ff */
[----:B------:R-:W-:Y:S02]  /*5500*/  SEL R134, RZ, 0x4400, P2 ;  /* 0x00004400ff867807 */ /* 0x000fe40001000000 */
[----:B------:R-:W-:Y:S01]  /*5510*/  LOP3.LUT R157, R157, 0x70, RZ, 0xc0, !PT ;  /* 0x000000709d9d7812 */ /* 0x000fe200078ec0ff */
[----:B------:R-:W-:Y:S02]  /*5520*/  IMAD R135, R150, 0x1000, R135 ;  /* 0x0000100096877824 */ /* 0x000fe400078e0287 */
[----:B------:R-:W-:-:S03]  /*5530*/  IMAD.IADD R143, R134, 0x1, R143 ;  /* 0x00000001868f7824 */ /* 0x000fc600078e028f */
[----:B------:R-:W-:Y:S01]  /*5540*/  IADD3 R135, PT, PT, R134, R135, R141 ;  /* 0x0000008786877210 */ /* 0x000fe20007ffe08d */
[----:B------:R-:W-:-:S04]  /*5550*/  IMAD R156, R143, 0x2, R156 ;  /* 0x000000028f9c7824 */ /* 0x000fc800078e029c */
[----:B------:R-:W-:Y:S01]  /*5560*/  IMAD R158, R135, 0x2, R152 ;  /* 0x00000002879e7824 */ /* 0x000fe200078e0298 */
[----:B------:R-:W-:-:S04]  /*5570*/  LOP3.LUT R132, R157, R156, RZ, 0x3c, !PT ;  /* 0x0000009c9d847212 */ /* 0x000fc800078e3cff */
[----:B------:R-:W-:Y:S02]  /*5580*/  LOP3.LUT R159, R157, R158, RZ, 0x3c, !PT ;  /* 0x0000009e9d9f7212 */ /* 0x000fe400078e3cff */
[----:B------:R-:W-:Y:S04]  /*5590*/  LDSM.16.M88.4 R132, [R132] ;  /* 0x000000008484783b */ /* 0x000fe80000000200 */
[----:B------:R-:W1:Y:S02]  /*55a0*/  LDSM.16.M88.4 R140, [R159] ;  /* 0x000000009f8c783b */ /* 0x000e640000000200 */
[C---:B-1----:R-:W-:Y:S08]  /*55b0*/  HMMA.16816.F32 R124, R140.reuse, R132, R124 ;  /* 0x000000848c7c723c */ /* 0x042ff0000000187c */
[----:B------:R-:W-:Y:S01]  /*55c0*/  HMMA.16816.F32 R120, R140, R134, R120 ;  /* 0x000000868c78723c */ /* 0x000fe20000001878 */
[----:B------:R-:W1:Y:S07]  /*55d0*/  LDSM.16.M88.4 R140, [R159+0x800] ;  /* 0x000800009f8c783b */ /* 0x000e6e0000000200 */
[C---:B-1----:R-:W-:Y:S08]  /*55e0*/  HMMA.16816.F32 R116, R140.reuse, R132, R116 ;  /* 0x000000848c74723c */ /* 0x042ff00000001874 */
[----:B------:R-:W-:Y:S01]  /*55f0*/  HMMA.16816.F32 R112, R140, R134, R112 ;  /* 0x000000868c70723c */ /* 0x000fe20000001870 */
[----:B------:R-:W1:Y:S07]  /*5600*/  LDSM.16.M88.4 R140, [R159+0x1000] ;  /* 0x001000009f8c783b */ /* 0x000e6e0000000200 */
[C---:B-1----:R-:W-:Y:S08]  /*5610*/  HMMA.16816.F32 R108, R140.reuse, R132, R108 ;  /* 0x000000848c6c723c */ /* 0x042ff0000000186c */
[-C--:B------:R-:W-:Y:S01]  /*5620*/  HMMA.16816.F32 R104, R140, R134.reuse, R104 ;  /* 0x000000868c68723c */ /* 0x080fe20000001868 */
[----:B------:R-:W1:Y:S07]  /*5630*/  LDSM.16.M88.4 R140, [R159+0x1800] ;  /* 0x001800009f8c783b */ /* 0x000e6e0000000200 */
[----:B-1----:R-:W-:Y:S01]  /*5640*/  HMMA.16816.F32 R128, R140, R134, R128 ;  /* 0x000000868c80723c */ /* 0x002fe20000001880 */
[----:B------:R-:W-:-:S05]  /*5650*/  VIADD R134, R156, 0x20 ;  /* 0x000000209c867836 */ /* 0x000fca0000000000 */
[----:B------:R-:W-:Y:S02]  /*5660*/  LOP3.LUT R134, R157, R134, RZ, 0x3c, !PT ;  /* 0x000000869d867212 */ /* 0x000fe400078e3cff */
[----:B------:R-:W-:Y:S01]  /*5670*/  HMMA.16816.F32 R100, R140, R132, R100 ;  /* 0x000000848c64723c */ /* 0x000fe20000001864 */
[----:B------:R-:W-:-:S05]  /*5680*/  VIADD R132, R158, 0x20 ;  /* 0x000000209e847836 */ /* 0x000fca0000000000 */
        /* <DEDUP_REMOVED lines=14> */
[C---:B------:R-:W-:Y:S02]  /*5770*/  LOP3.LUT R134, R157.reuse, R134, RZ, 0x3c, !PT ;  /* 0x000000869d867212 */ /* 0x040fe400078e3cff */
[----:B------:R-:W-:Y:S01]  /*5780*/  HMMA.16816.F32 R100, R140, R132, R100 ;  /* 0x000000848c64723c */ /* 0x000fe20000001864 */
[C---:B------:R-:W-:Y:S02]  /*5790*/  VIADD R132, R158.reuse, 0x40 ;  /* 0x000000409e847836 */ /* 0x040fe40000000000 */
[----:B------:R-:W-:Y:S02]  /*57a0*/  VIADD R140, R158, 0x60 ;  /* 0x000000609e8c7836 */ /* 0x000fe40000000000 */
[----:B------:R-:W-:Y:S01]  /*57b0*/  VIADD R142, R156, 0x60 ;  /* 0x000000609c8e7836 */ /* 0x000fe20000000000 */
[C---:B------:R-:W-:Y:S02]  /*57c0*/  LOP3.LUT R158, R157.reuse, R132, RZ, 0x3c, !PT ;  /* 0x000000849d9e7212 */ /* 0x040fe400078e3cff */
[C---:B------:R-:W-:Y:S01]  /*57d0*/  LOP3.LUT R156, R157.reuse, R140, RZ, 0x3c, !PT ;  /* 0x0000008c9d9c7212 */ /* 0x040fe200078e3cff */
[----:B------:R-:W-:Y:S01]  /*57e0*/  LDSM.16.M88.4 R132, [R134] ;  /* 0x000000008684783b */ /* 0x000fe20000000200 */
[----:B------:R-:W-:-:S03]  /*57f0*/  LOP3.LUT R157, R157, R142, RZ, 0x3c, !PT ;  /* 0x0000008e9d9d7212 */ /* 0x000fc600078e3cff */
        /* <DEDUP_REMOVED lines=12> */
[----:B------:R-:W-:Y:S04]  /*58c0*/  LDSM.16.M88.4 R132, [R157] ;  /* 0x000000009d84783b */ /* 0x000fe80000000200 */
[----:B------:R-:W1:Y:S03]  /*58d0*/  LDSM.16.M88.4 R140, [R156] ;  /* 0x000000009c8c783b */ /* 0x000e660000000200 */
        /* <DEDUP_REMOVED lines=8> */
[----:B------:R-:W1:Y:S01]  /*5960*/  LDSM.16.M88.4 R140, [R156+0x1800] ;  /* 0x001800009c8c783b */ /* 0x000e620000000200 */
[----:B------:R-:W-:-:S06]  /*5970*/  DEPBAR.LE SB0, 0x1 ;  /* 0x000080400000791a */ /* 0x000fcc0000000000 */
[----:B-1----:R-:W-:Y:S01]  /*5980*/  HMMA.16816.F32 R100, R140, R132, R100 ;  /* 0x000000848c64723c */ /* 0x002fe20000001864 */
[----:B------:R-:W-:Y:S01]  /*5990*/  VIMNMX.U32 R132, PT, PT, R137, R136, !PT ;  /* 0x0000008889847248 */ /* 0x000fe20007fe0000 */
[----:B------:R-:W-:Y:S03]  /*59a0*/  BAR.SYNC.DEFER_BLOCKING 0x0 ;  /* 0x0000000000007b1d */ /* 0x000fe60000010000 */
[----:B------:R-:W-:-:S03]  /*59b0*/  ISETP.GE.AND P0, PT, R132, 0x1, PT ;  /* 0x000000018400780c */ /* 0x000fc60003f06270 */
[----:B------:R-:W-:Y:S10]  /*59c0*/  HMMA.16816.F32 R128, R140, R134, R128 ;  /* 0x000000868c80723c */ /* 0x000ff40000001880 */
[----:B------:R-:W-:Y:S10]  /*59d0*/  @!P0 BRA `(.L_x_335) ;  /* 0x0000002400bc8947 */ /* 0x000ff40003800000 */
[----:B------:R-:W-:Y:S01]  /*59e0*/  ISETP.NE.AND P0, PT, R137, RZ, PT ;  /* 0x000000ff8900720c */ /* 0x000fe20003f05270 */
[----:B------:R-:W-:Y:S01]  /*59f0*/  VIADD R132, R132, 0xffffffff ;  /* 0xffffffff84847836 */ /* 0x000fe20000000000 */
[----:B------:R-:W-:Y:S01]  /*5a00*/  BSSY.RECONVERGENT B1, `(.L_x_336) ;  /* 0x0000012000017945 */ /* 0x000fe20003800200 */
[----:B------:R-:W-:Y:S01]  /*5a10*/  ISETP.NE.AND P2, PT, R136, RZ, PT ;  /* 0x000000ff8800720c */ /* 0x000fe20003f45270 */
[----:B------:R-:W-:Y:S02]  /*5a20*/  IMAD R0, R0, 0x8800, R152 ;  /* 0x0000880000007824 */ /* 0x000fe400078e0298 */
        /* <DEDUP_REMOVED lines=15> */
.L_x_337:
[----:B------:R-:W-:Y:S05]  /*5b20*/  BSYNC.RECONVERGENT B1 ;  /* 0x0000000000017941 */ /* 0x000fea0003800200 */
.L_x_336:
        /* <DEDUP_REMOVED lines=14> */
.L_x_339:
[----:B------:R-:W-:Y:S05]  /*5c10*/  BSYNC.RECONVERGENT B1 ;  /* 0x0000000000017941 */ /* 0x000fea0003800200 */
.L_x_338:
        /* <DEDUP_REMOVED lines=19> */
.L_x_341:
[----:B------:R-:W-:Y:S05]  /*5d50*/  BSYNC.RECONVERGENT B1 ;  /* 0x0000000000017941 */ /* 0x000fea0003800200 */
.L_x_340:
        /* <DEDUP_REMOVED lines=14> */
.L_x_343:
[----:B------:R-:W-:Y:S05]  /*5e40*/  BSYNC.RECONVERGENT B1 ;  /* 0x0000000000017941 */ /* 0x000fea0003800200 */
.L_x_342:
        /* <DEDUP_REMOVED lines=18> */
.L_x_345:
[----:B------:R-:W-:Y:S05]  /*5f70*/  BSYNC.RECONVERGENT B1 ;  /* 0x0000000000017941 */ /* 0x000fea0003800200 */
.L_x_344:
        /* <DEDUP_REMOVED lines=14> */
.L_x_347:
[----:B------:R-:W-:Y:S05]  /*6060*/  BSYNC.RECONVERGENT B1 ;  /* 0x0000000000017941 */ /* 0x000fea0003800200 */
.L_x_346:
        /* <DEDUP_REMOVED lines=18> */
.L_x_349:
[----:B------:R-:W-:Y:S05]  /*6190*/  BSYNC.RECONVERGENT B1 ;  /* 0x0000000000017941 */ /* 0x000fea0003800200 */
.L_x_348:
        /* <DEDUP_REMOVED lines=14> */
.L_x_351:
[----:B------:R-:W-:Y:S05]  /*6280*/  BSYNC.RECONVERGENT B1 ;  /* 0x0000000000017941 */ /* 0x000fea0003800200 */
.L_x_350:
        /* <DEDUP_REMOVED lines=18> */
.L_x_353:
[----:B------:R-:W-:Y:S05]  /*63b0*/  BSYNC.RECONVERGENT B1 ;  /* 0x0000000000017941 */ /* 0x000fea0003800200 */
.L_x_352:
        /* <DEDUP_REMOVED lines=14> */
.L_x_355:
[----:B------:R-:W-:Y:S05]  /*64a0*/  BSYNC.RECONVERGENT B1 ;  /* 0x0000000000017941 */ /* 0x000fea0003800200 */
.L_x_354:
        /* <DEDUP_REMOVED lines=18> */
.L_x_357:
[----:B------:R-:W-:Y:S05]  /*65d0*/  BSYNC.RECONVERGENT B1 ;  /* 0x0000000000017941 */ /* 0x000fea0003800200 */
.L_x_356:
        /* <DEDUP_REMOVED lines=14> */
.L_x_359:
[----:B------:R-:W-:Y:S05]  /*66c0*/  BSYNC.RECONVERGENT B1 ;  /* 0x0000000000017941 */ /* 0x000fea0003800200 */
.L_x_358:
        /* <DEDUP_REMOVED lines=18> */
.L_x_361:
[----:B------:R-:W-:Y:S05]  /*67f0*/  BSYNC.RECONVERGENT B1 ;  /* 0x0000000000017941 */ /* 0x000fea0003800200 */
.L_x_360:
        /* <DEDUP_REMOVED lines=14> */
.L_x_363:
[----:B------:R-:W-:Y:S05]  /*68e0*/  BSYNC.RECONVERGENT B1 ;  /* 0x0000000000017941 */ /* 0x000fea0003800200 */
.L_x_362:
        /* <DEDUP_REMOVED lines=18> */
.L_x_365:
[----:B------:R-:W-:Y:S05]  /*6a10*/  BSYNC.RECONVERGENT B1 ;  /* 0x0000000000017941 */ /* 0x000fea0003800200 */
.L_x_364:
        /* <DEDUP_REMOVED lines=14> */
.L_x_367:
[----:B------:R-:W-:Y:S05]  /*6b00*/  BSYNC.RECONVERGENT B1 ;  /* 0x0000000000017941 */ /* 0x000fea0003800200 */
.L_x_366:
        /* <DEDUP_REMOVED lines=18> */
.L_x_369:
[----:B------:R-:W-:Y:S05]  /*6c30*/  BSYNC.RECONVERGENT B1 ;  /* 0x0000000000017941 */ /* 0x000fea0003800200 */
.L_x_368:
        /* <DEDUP_REMOVED lines=14> */
.L_x_371:
[----:B------:R-:W-:Y:S05]  /*6d20*/  BSYNC.RECONVERGENT B1 ;  /* 0x0000000000017941 */ /* 0x000fea0003800200 */
.L_x_370:
        /* <DEDUP_REMOVED lines=18> */
.L_x_373:
[----:B------:R-:W-:Y:S05]  /*6e50*/  BSYNC.RECONVERGENT B1 ;  /* 0x0000000000017941 */ /* 0x000fea0003800200 */
.L_x_372:
        /* <DEDUP_REMOVED lines=14> */
.L_x_375:
[----:B------:R-:W-:Y:S05]  /*6f40*/  BSYNC.RECONVERGENT B1 ;  /* 0x0000000000017941 */ /* 0x000fea0003800200 */
.L_x_374:
        /* <DEDUP_REMOVED lines=18> */
.L_x_377:
[----:B------:R-:W-:Y:S05]  /*7070*/  BSYNC.RECONVERGENT B1 ;  /* 0x0000000000017941 */ /* 0x000fea0003800200 */
.L_x_376:
        /* <DEDUP_REMOVED lines=14> */
.L_x_379:
[----:B------:R-:W-:Y:S05]  /*7160*/  BSYNC.RECONVERGENT B1 ;  /* 0x0000000000017941 */ /* 0x000fea0003800200 */
.L_x_378:
        /* <DEDUP_REMOVED lines=18> */
.L_x_381:
[----:B------:R-:W-:Y:S05]  /*7290*/  BSYNC.RECONVERGENT B1 ;  /* 0x0000000000017941 */ /* 0x000fea0003800200 */
.L_x_380:
        /* <DEDUP_REMOVED lines=14> */
.L_x_383:
[----:B------:R-:W-:Y:S05]  /*7380*/  BSYNC.RECONVERGENT B1 ;  /* 0x0000000000017941 */ /* 0x000fea0003800200 */
.L_x_382:
        /* <DEDUP_REMOVED lines=17> */
.L_x_385:
[----:B------:R-:W-:Y:S05]  /*74a0*/  BSYNC.RECONVERGENT B1 ;  /* 0x0000000000017941 */ /* 0x000fea0003800200 */
.L_x_384:
        /* <DEDUP_REMOVED lines=17> */
.L_x_387:
[----:B------:R-:W-:Y:S05]  /*75c0*/  BSYNC.RECONVERGENT B1 ;  /* 0x0000000000017941 */ /* 0x000fea0003800200 */
.L_x_386:
        /* <DEDUP_REMOVED lines=17> */
.L_x_389:
[----:B------:R-:W-:Y:S05]  /*76e0*/  BSYNC.RECONVERGENT B1 ;  /* 0x0000000000017941 */ /* 0x000fea0003800200 */
.L_x_388:
        /* <DEDUP_REMOVED lines=17> */
.L_x_391:
[----:B------:R-:W-:Y:S05]  /*7800*/  BSYNC.RECONVERGENT B1 ;  /* 0x0000000000017941 */ /* 0x000fea0003800200 */
.L_x_390:
        /* <DEDUP_REMOVED lines=17> */
.L_x_393:
[----:B------:R-:W-:Y:S05]  /*7920*/  BSYNC.RECONVERGENT B1 ;  /* 0x0000000000017941 */ /* 0x000fea0003800200 */
.L_x_392:
        /* <DEDUP_REMOVED lines=17> */
.L_x_395:
[----:B------:R-:W-:Y:S05]  /*7a40*/  BSYNC.RECONVERGENT B1 ;  /* 0x0000000000017941 */ /* 0x000fea0003800200 */
.L_x_394:
        /* <DEDUP_REMOVED lines=17> */
.L_x_397:
[----:B------:R-:W-:Y:S05]  /*7b60*/  BSYNC.RECONVERGENT B1 ;  /* 0x0000000000017941 */ /* 0x000fea0003800200 */
.L_x_396:
        /* <DEDUP_REMOVED lines=17> */
.L_x_399:
[----:B------:R-:W-:Y:S05]  /*7c80*/  BSYNC.RECONVERGENT B1 ;  /* 0x0000000000017941 */ /* 0x000fea0003800200 */
.L_x_398:
        /* <DEDUP_REMOVED lines=17> */
.L_x_401:
[----:B------:R-:W-:Y:S05]  /*7da0*/  BSYNC.RECONVERGENT B1 ;  /* 0x0000000000017941 */ /* 0x000fea0003800200 */
.L_x_400:
        /* <DEDUP_REMOVED lines=17> */
.L_x_403:
[----:B------:R-:W-:Y:S05]  /*7ec0*/  BSYNC.RECONVERGENT B1 ;  /* 0x0000000000017941 */ /* 0x000fea0003800200 */
.L_x_402:
[----:B------:R-:W-:Y:S05]  /*7ed0*/  @!P2 BRA `(.L_x_335) ;  /* 0x00000000007ca947 */ /* 0x000fea0003800000 */
[C---:B------:R-:W-:Y:S01]  /*7ee0*/  ISETP.GE.U32.AND P2, PT, R137.reuse, 0x17, PT ;  /* 0x000000178900780c */ /* 0x040fe20003f46070 */
[----:B------:R-:W-:Y:S01]  /*7ef0*/  BSSY.RECONVERGENT B1, `(.L_x_404) ;  /* 0x0000010000017945 */ /* 0x000fe20003800200 */
[----:B------:R-:W-:-:S04]  /*7f00*/  ISETP.GE.U32.AND P0, PT, R137, 0x18, PT ;  /* 0x000000188900780c */ /* 0x000fc80003f06070 */
[----:B------:R-:W-:-:S07]  /*7f10*/  ISETP.EQ.OR P0, PT, R132, 0x17, !P0 ;  /* 0x000000178400780c */ /* 0x000fce0004702670 */
[----:B------:R-:W-:Y:S06]  /*7f20*/  @!P2 BRA `(.L_x_405) ;  /* 0x000000000030a947 */ /* 0x000fec0003800000 */
        /* <DEDUP_REMOVED lines=12> */
.L_x_405:
[----:B------:R-:W-:Y:S05]  /*7ff0*/  BSYNC.RECONVERGENT B1 ;  /* 0x0000000000017941 */ /* 0x000fea0003800200 */
.L_x_404:
[----:B------:R-:W-:Y:S05]  /*8000*/  @P0 BRA `(.L_x_335) ;  /* 0x0000000000300947 */ /* 0x000fea0003800000 */
        /* <DEDUP_REMOVED lines=12> */
.L_x_335:
[----:B------:R-:W-:Y:S05]  /*80d0*/  BSYNC.RECONVERGENT B0 ;  /* 0x0000000000007941 */ /* 0x000fea0003800200 */
.L_x_334:
[----:B------:R-:W-:-:S04]  /*80e0*/  DEPBAR.LE SB0, 0x0 ;  /* 0x000080000000791a */ /* 0x000fc80000000000 */
[----:B------:R-:W-:Y:S02]  /*80f0*/  VIADD R139, R139, 0x1 ;  /* 0x000000018b8b7836 */ /* 0x000fe40000000000 */
[----:B-1----:R-:W-:Y:S01]  /*8100*/  IMAD.MOV.U32 R0, RZ, RZ, R138 ;  /* 0x000000ffff007224 */ /* 0x002fe200078e008a */
[----:B------:R-:W-:Y:S06]  /*8110*/  BAR.SYNC.DEFER_BLOCKING 0x0 ;  /* 0x0000000000007b1d */ /* 0x000fec0000010000 */
[----:B------:R-:W-:Y:S05]  /*8120*/  @P1 BRA `(.L_x_406) ;  /* 0xffffffc000101947 */ /* 0x000fea000383ffff */
.L_x_311:
[C---:B------:R-:W-:Y:S01]  /*8130*/  IMAD.SHL.U32 R0, R3.reuse, 0x2, RZ ;  /* 0x0000000203007824 */ /* 0x040fe200078e00ff */
[----:B------:R-:W-:Y:S02]  /*8140*/  SHF.R.U32.HI R2, RZ, 0x2, R3 ;  /* 0x00000002ff027819 */ /* 0x000fe40000011603 */
[----:B------:R-:W-:Y:S02]  /*8150*/  ISETP.GT.U32.AND P0, PT, R3, 0x1ff, PT ;  /* 0x000001ff0300780c */ /* 0x000fe40003f04070 */
[----:B-----5:R-:W-:Y:S02]  /*8160*/  LOP3.LUT R7, R0, 0x6, RZ, 0xc0, !PT ;  /* 0x0000000600077812 */ /* 0x020fe400078ec0ff */
[----:B------:R-:W-:-:S03]  /*8170*/  LOP3.LUT R5, R2, 0x7, RZ, 0xc0, !PT ;  /* 0x0000000702057812 */ /* 0x000fc600078ec0ff */
[----:B------:R-:W-:Y:S01]  /*8180*/  IMAD R2, R7, 0x410, R152 ;  /* 0x0000041007027824 */ /* 0x000fe200078e0298 */
[----:B------:R-:W-:-:S05]  /*8190*/  LOP3.LUT R5, R5, 0x7c0, R0, 0xf8, !PT ;  /* 0x000007c005057812 */ /* 0x000fca00078ef800 */
[----:B------:R-:W-:Y:S02]  /*81a0*/  IMAD R2, R5, 0x4, R2 ;  /* 0x0000000405027824 */ /* 0x000fe400078e0202 */
[----:B------:R-:W1:Y:S03]  /*81b0*/  LDC.64 R4, c[0x0][0x3a8] ;  /* 0x0000ea00ff047b82 */ /* 0x000e660000000a00 */
[----:B------:R1:W-:Y:S04]  /*81c0*/  STS [R2], R124 ;  /* 0x0000007c02007388 */ /* 0x0003e80000000800 */
[----:B------:R1:W-:Y:S04]  /*81d0*/  STS [R2+0x410], R125 ;  /* 0x0004107d02007388 */ /* 0x0003e80000000800 */
        /* <DEDUP_REMOVED lines=29> */
[----:B------:R1:W-:Y:S01]  /*83b0*/  STS [R2+0x2570], R131 ;  /* 0x0025708302007388 */ /* 0x0003e20000000800 */
[----:B------:R-:W-:Y:S06]  /*83c0*/  BAR.SYNC.DEFER_BLOCKING 0x0 ;  /* 0x0000000000007b1d */ /* 0x000fec0000010000 */
[----:B------:R-:W-:Y:S05]  /*83d0*/  @P0 EXIT ;  /* 0x000000000000094d */ /* 0x000fea0003800000 */
[----:B------:R-:W-:Y:S01]  /*83e0*/  IMAD.SHL.U32 R0, R3, 0x4, RZ ;  /* 0x0000000403007824 */ /* 0x000fe200078e00ff */
[----:B------:R-:W5:Y:S01]  /*83f0*/  S2UR UR4, SR_CTAID.X ;  /* 0x00000000000479c3 */ /* 0x000f620000002500 */
[----:B------:R-:W-:Y:S02]  /*8400*/  IMAD R152, R150, 0x410, R152 ;  /* 0x0000041096987824 */ /* 0x000fe400078e0298 */
[----:B------:R-:W-:Y:S01]  /*8410*/  IMAD.SHL.U32 R154, R154, 0x100, RZ ;  /* 0x000001009a9a7824 */ /* 0x000fe200078e00ff */
[----:B------:R-:W-:Y:S01]  /*8420*/  LOP3.LUT R7, R0, 0x7c, RZ, 0xc0, !PT ;  /* 0x0000007c00077812 */ /* 0x000fe200078ec0ff */
[----:B-1----:R-:W-:Y:S02]  /*8430*/  IMAD R0, R4, R5, RZ ;  /* 0x0000000504007224 */ /* 0x002fe400078e02ff */
[----:B------:R-:W-:Y:S02]  /*8440*/  IMAD R151, R150, R4, R151 ;  /* 0x0000000496977224 */ /* 0x000fe400078e0297 */
[----:B------:R-:W-:-:S02]  /*8450*/  IMAD.IADD R152, R152, 0x1, R7 ;  /* 0x0000000198987824 */ /* 0x000fc400078e0207 */
[----:B------:R-:W-:-:S03]  /*8460*/  IMAD R0, R155, R0, RZ ;  /* 0x000000009b007224 */ /* 0x000fc600078e02ff */
[----:B------:R-:W1:Y:S04]  /*8470*/  LDS R7, [R152+0x80] ;  /* 0x0000800098077984 */ /* 0x000e680000000800 */
[----:B------:R-:W2:Y:S04]  /*8480*/  LDS R9, [R152+0x100] ;  /* 0x0001000098097984 */ /* 0x000ea80000000800 */
[----:B------:R-:W3:Y:S01]  /*8490*/  LDS R10, [R152+0x180] ;  /* 0x00018000980a7984 */ /* 0x000ee20000000800 */
[----:B-----5:R-:W-:Y:S01]  /*84a0*/  IMAD R2, R4, UR4, RZ ;  /* 0x0000000404027c24 */ /* 0x020fe2000f8e02ff */
[----:B------:R-:W5:Y:S02]  /*84b0*/  LDCU.64 UR4, c[0x0][0x3a0] ;  /* 0x00007400ff0477ac */ /* 0x000f640008000a00 */
[----:B------:R-:W4:Y:S01]  /*84c0*/  LDS R11, [R152+0x200] ;  /* 0x00020000980b7984 */ /* 0x000f220000000800 */
[----:B------:R-:W-:-:S03]  /*84d0*/  IMAD.SHL.U32 R5, R2, 0x10, RZ ;  /* 0x0000001002057824 */ /* 0x000fc600078e00ff */
[----:B------:R-:W4:Y:S02]  /*84e0*/  LDS R12, [R152+0x280] ;  /* 0x00028000980c7984 */ /* 0x000f240000000800 */
[--C-:B------:R-:W-:Y:S02]  /*84f0*/  IADD3 R154, P0, P1, R154, R0, R5.reuse ;  /* 0x000000009a9a7210 */ /* 0x100fe4000791e005 */
[----:B------:R-:W4:Y:S01]  /*8500*/  LDS R13, [R152+0x300] ;  /* 0x00030000980d7984 */ /* 0x000f220000000800 */
[----:B------:R-:W-:Y:S02]  /*8510*/  SHF.R.S32.HI R0, RZ, 0x1f, R0 ;  /* 0x0000001fff007819 */ /* 0x000fe40000011400 */
[----:B------:R-:W-:Y:S01]  /*8520*/  SHF.R.S32.HI R5, RZ, 0x1f, R5 ;  /* 0x0000001fff057819 */ /* 0x000fe20000011405 */
[----:B------:R-:W4:Y:S03]  /*8530*/  LDS R8, [R152] ;  /* 0x0000000098087984 */ /* 0x000f260000000800 */
[----:B------:R-:W-:Y:S01]  /*8540*/  IADD3.X R15, PT, PT, RZ, R0, R5, P0, P1 ;  /* 0x00000000ff0f7210 */ /* 0x000fe200007e2405 */
[----:B------:R-:W4:Y:S01]  /*8550*/  LDS R14, [R152+0x380] ;  /* 0x00038000980e7984 */ /* 0x000f220000000800 */
[----:B------:R-:W-:-:S04]  /*8560*/  IADD3 R2, P0, PT, R151, R154, RZ ;  /* 0x0000009a97027210 */ /* 0x000fc80007f1e0ff */
[----:B------:R-:W-:Y:S02]  /*8570*/  LEA.HI.X.SX32 R5, R151, R15, 0x1, P0 ;  /* 0x0000000f97057211 */ /* 0x000fe400000f0eff */
[C---:B-----5:R-:W-:Y:S02]  /*8580*/  LEA R6, P0, R2.reuse, UR4, 0x1 ;  /* 0x0000000402067c11 */ /* 0x060fe4000f8008ff */
[----:B-1----:R-:W-:Y:S02]  /*8590*/  F2FP.F16.F32.PACK_AB R0, RZ, R7 ;  /* 0x00000007ff00723e */ /* 0x002fe400000000ff */
[----:B------:R-:W-:Y:S02]  /*85a0*/  LEA.HI.X R7, R2, UR5, R5, 0x1, P0 ;  /* 0x0000000502077c11 */ /* 0x000fe400080f0c05 */
        /* <DEDUP_REMOVED lines=24> */
[----:B------:R-:W-:-:S03]  /*8730*/  LEA R6, P0, R13, UR4, 0x1 ;  /* 0x000000040d067c11 */ /* 0x000fc6000f8008ff */
[----:B------:R-:W5:Y:S04]  /*8740*/  LDS R10, [R152+0x12c0] ;  /* 0x0012c000980a7984 */ /* 0x000f680000000800 */
[----:B------:R-:W5:Y:S04]  /*8750*/  LDS R11, [R152+0x1340] ;  /* 0x00134000980b7984 */ /* 0x000f680000000800 */
[----:B------:R-:W5:Y:S04]  /*8760*/  LDS R0, [R152+0x1040] ;  /* 0x0010400098007984 */ /* 0x000f680000000800 */
[----:B------:R-:W5:Y:S01]  /*8770*/  LDS R12, [R152+0x13c0] ;  /* 0x0013c000980c7984 */ /* 0x000f620000000800 */
[----:B-1----:R-:W-:-:S02]  /*8780*/  F2FP.F16.F32.PACK_AB R2, RZ, R7 ;  /* 0x00000007ff02723e */ /* 0x002fc400000000ff */
        /* <DEDUP_REMOVED lines=61> */
[----:B--2---:R-:W-:-:S02]  /*8b60*/  F2FP.F16.F32.PACK_AB R4, RZ, R3 ;  /* 0x00000003ff04723e */ /* 0x004fc400000000ff */
[----:B------:R-:W-:Y:S02]  /*8b70*/  LEA.HI.X R3, R11, UR5, R12, 0x1, P0 ;  /* 0x000000050b037c11 */ /* 0x000fe400080f0c0c */
[----:B-1----:R-:W-:-:S03]  /*8b80*/  F2FP.F16.F32.PACK_AB R5, RZ, R5 ;  /* 0x00000005ff05723e */ /* 0x002fc600000000ff */
        /* <DEDUP_REMOVED lines=15> */
.L_x_407:
        /* <DEDUP_REMOVED lines=16> */
.L_x_607:


//--------------------- .text._ZN15flash_llm_utils11SpMM_KernelINS_12TilingConfigILi4ELi1ELi1ELi1EEENS_18SparseKernelConfigILi96EEEEEvPK6__halfPK5uint4PKiS7_PS5_iiii --------------------------
	.section	.text._ZN15flash_llm_utils11SpMM_KernelINS_12TilingConfigILi4ELi1ELi1ELi1EEENS_18SparseKernelConfigILi96EEEEEvPK6__halfPK5uint4PKiS7_PS5_iiii,"ax",@progbits
	.align	128
        .global         _ZN15flash_llm_utils11SpMM_KernelINS_12TilingConfigILi4ELi1ELi1ELi1EEENS_18SparseKernelConfigILi96EEEEEvPK6__halfPK5uint4PKiS7_PS5_iiii
        .type           _ZN15flash_llm_utils11SpMM_KernelINS_12TilingConfigILi4ELi1ELi1ELi1EEENS_18SparseKernelConfigILi96EEEEEvPK6__halfPK5uint4PKiS7_PS5_iiii,@function
        .size           _ZN15flash_llm_utils11SpMM_KernelINS_12TilingConfigILi4ELi1ELi1ELi1EEENS_18SparseKernelConfigILi96EEEEEvPK6__halfPK5uint4PKiS7_PS5_iiii,(.L_x_608 - _ZN15flash_llm_utils11SpMM_KernelINS_12TilingConfigILi4ELi1ELi1ELi1EEENS_18SparseKernelConfigILi96EEEEEvPK6__halfPK5uint4PKiS7_PS5_iiii)
        .other          _ZN15flash_llm_utils11SpMM_KernelINS_12TilingConfigILi4ELi1ELi1ELi1EEENS_18SparseKernelConfigILi96EEEEEvPK6__halfPK5uint4PKiS7_PS5_iiii,@"STO_CUDA_ENTRY STV_DEFAULT"
_ZN15flash_llm_utils11SpMM_KernelINS_12TilingConfigILi4ELi1ELi1ELi1EEENS_18SparseKernelConfigILi96EEEEEvPK6__halfPK5uint4PKiS7_PS5_iiii:
.text._ZN15flash_llm_utils11SpMM_KernelINS_12TilingConfigILi4ELi1ELi1ELi1EEENS_18SparseKernelConfigILi96EEEEEvPK6__halfPK5uint4PKiS7_PS5_iiii:
        /* <DEDUP_REMOVED lines=216> */
.L_x_411:
[----:B------:R-:W-:Y:S05]  /*0d80*/  BSYNC.RECONVERGENT B1 ;  /* 0x0000000000017941 */ /* 0x000fea0003800200 */
.L_x_410:
[----:B------:R-:W-:Y:S05]  /*0d90*/  @P1 BRA `(.L_x_409) ;  /* 0x0000000400341947 */ /* 0x000fea0003800000 */
[----:B------:R-:W-:Y:S01]  /*0da0*/  ISETP.GE.AND P0, PT, R6, R105, PT ;  /* 0x000000690600720c */ /* 0x000fe20003f06270 */
[----:B------:R-:W-:Y:S01]  /*0db0*/  VIADD R7, R0, 0x700 ;  /* 0x0000070000077836 */ /* 0x000fe20000000000 */
[----:B------:R-:W-:Y:S04]  /*0dc0*/  BSSY.RECONVERGENT B1, `(.L_x_412) ;  /* 0x0000004000017945 */ /* 0x000fe80003800200 */
[----:B------:R-:W-:-:S07]  /*0dd0*/  ISETP.GE.U32.AND P1, PT, R7, R107, PT ;  /* 0x0000006b0700720c */ /* 0x000fce0003f26070 */
[----:B------:R-:W-:Y:S06]  /*0de0*/  @P0 BRA `(.L_x_413) ;  /* 0x0000000000040947 */ /* 0x000fec0003800000 */
[----:B-----5:R2:W5:Y:S02]  /*0df0*/  LDG.E.128 R20, desc[UR20][R4.64+0x6800] ;  /* 0x0068001404147981 */ /* 0x020564000c1e1d00 */
.L_x_413:
[----:B------:R-:W-:Y:S05]  /*0e00*/  BSYNC.RECONVERGENT B1 ;  /* 0x0000000000017941 */ /* 0x000fea0003800200 */
.L_x_412:
[----:B------:R-:W-:Y:S05]  /*0e10*/  @P1 BRA `(.L_x_409) ;  /* 0x0000000400141947 */ /* 0x000fea0003800000 */
[----:B------:R-:W-:Y:S01]  /*0e20*/  ISETP.GE.AND P0, PT, R7, R105, PT ;  /* 0x000000690700720c */ /* 0x000fe20003f06270 */
[----:B------:R-:W-:Y:S01]  /*0e30*/  VIADD R6, R0, 0x780 ;  /* 0x0000078000067836 */ /* 0x000fe20000000000 */
[----:B------:R-:W-:Y:S04]  /*0e40*/  BSSY.RECONVERGENT B1, `(.L_x_414) ;  /* 0x0000004000017945 */ /* 0x000fe80003800200 */
[----:B------:R-:W-:-:S07]  /*0e50*/  ISETP.GE.U32.AND P1, PT, R6, R107, PT ;  /* 0x0000006b0600720c */ /* 0x000fce0003f26070 */
[----:B------:R-:W-:Y:S06]  /*0e60*/  @P0 BRA `(.L_x_415) ;  /* 0x0000000000040947 */ /* 0x000fec0003800000 */
[----:B-----5:R3:W5:Y:S02]  /*0e70*/  LDG.E.128 R28, desc[UR20][R4.64+0x7000] ;  /* 0x00700014041c7981 */ /* 0x020764000c1e1d00 */
.L_x_415:
[----:B------:R-:W-:Y:S05]  /*0e80*/  BSYNC.RECONVERGENT B1 ;  /* 0x0000000000017941 */ /* 0x000fea0003800200 */
.L_x_414:
[----:B------:R-:W-:Y:S05]  /*0e90*/  @P1 BRA `(.L_x_409) ;  /* 0x0000000000f41947 */ /* 0x000fea0003800000 */
[----:B------:R-:W-:Y:S01]  /*0ea0*/  ISETP.GE.AND P0, PT, R6, R105, PT ;  /* 0x000000690600720c */ /* 0x000fe20003f06270 */
[----:B------:R-:W-:Y:S01]  /*0eb0*/  BSSY.RECONVERGENT B1, `(.L_x_416) ;  /* 0x0000005000017945 */ /* 0x000fe20003800200 */
[----:B------:R-:W-:-:S04]  /*0ec0*/  LOP3.LUT R7, R0, 0x800, RZ, 0xfc, !PT ;  /* 0x0000080000077812 */ /* 0x000fc800078efcff */
[----:B------:R-:W-:-:S07]  /*0ed0*/  ISETP.GE.U32.AND P1, PT, R7, R107, PT ;  /* 0x0000006b0700720c */ /* 0x000fce0003f26070 */
[----:B------:R-:W-:Y:S06]  /*0ee0*/  @P0 BRA `(.L_x_417) ;  /* 0x0000000000040947 */ /* 0x000fec0003800000 */
[----:B-----5:R4:W5:Y:S02]  /*0ef0*/  LDG.E.128 R36, desc[UR20][R4.64+0x7800] ;  /* 0x0078001404247981 */ /* 0x020964000c1e1d00 */
.L_x_417:
[----:B------:R-:W-:Y:S05]  /*0f00*/  BSYNC.RECONVERGENT B1 ;  /* 0x0000000000017941 */ /* 0x000fea0003800200 */
.L_x_416:
[----:B------:R-:W-:Y:S05]  /*0f10*/  @P1 BRA `(.L_x_409) ;  /* 0x0000000000d41947 */ /* 0x000fea0003800000 */
[----:B------:R-:W-:Y:S01]  /*0f20*/  ISETP.GE.AND P0, PT, R7, R105, PT ;  /* 0x000000690700720c */ /* 0x000fe20003f06270 */
[----:B------:R-:W-:Y:S01]  /*0f30*/  VIADD R6, R0, 0x880 ;  /* 0x0000088000067836 */ /* 0x000fe20000000000 */
[----:B------:R-:W-:Y:S04]  /*0f40*/  BSSY.RECONVERGENT B1, `(.L_x_418) ;  /* 0x0000004000017945 */ /* 0x000fe80003800200 */
[----:B------:R-:W-:-:S07]  /*0f50*/  ISETP.GE.U32.AND P1, PT, R6, R107, PT ;  /* 0x0000006b0600720c */ /* 0x000fce0003f26070 */
[----:B------:R-:W-:Y:S06]  /*0f60*/  @P0 BRA `(.L_x_419) ;  /* 0x0000000000040947 */ /* 0x000fec0003800000 */
[----:B-----5:R1:W5:Y:S02]  /*0f70*/  LDG.E.128 R44, desc[UR20][R4.64+0x8000] ;  /* 0x00800014042c7981 */ /* 0x020364000c1e1d00 */
.L_x_419:
[----:B------:R-:W-:Y:S05]  /*0f80*/  BSYNC.RECONVERGENT B1 ;  /* 0x0000000000017941 */ /* 0x000fea0003800200 */
.L_x_418:
[----:B------:R-:W-:Y:S05]  /*0f90*/  @P1 BRA `(.L_x_409) ;  /* 0x0000000000b41947 */ /* 0x000fea0003800000 */
[----:B------:R-:W-:Y:S01]  /*0fa0*/  ISETP.GE.AND P0, PT, R6, R105, PT ;  /* 0x000000690600720c */ /* 0x000fe20003f06270 */
[----:B------:R-:W-:Y:S01]  /*0fb0*/  VIADD R7, R0, 0x900 ;  /* 0x0000090000077836 */ /* 0x000fe20000000000 */
[----:B------:R-:W-:Y:S04]  /*0fc0*/  BSSY.RECONVERGENT B1, `(.L_x_420) ;  /* 0x0000004000017945 */ /* 0x000fe80003800200 */
[----:B------:R-:W-:-:S07]  /*0fd0*/  ISETP.GE.U32.AND P1, PT, R7, R107, PT ;  /* 0x0000006b0700720c */ /* 0x000fce0003f26070 */
[----:B------:R-:W-:Y:S06]  /*0fe0*/  @P0 BRA `(.L_x_421) ;  /* 0x0000000000040947 */ /* 0x000fec0003800000 */
[----:B-----5:R1:W5:Y:S02]  /*0ff0*/  LDG.E.128 R52, desc[UR20][R4.64+0x8800] ;  /* 0x0088001404347981 */ /* 0x020364000c1e1d00 */
.L_x_421:
[----:B------:R-:W-:Y:S05]  /*1000*/  BSYNC.RECONVERGENT B1 ;  /* 0x0000000000017941 */ /* 0x000fea0003800200 */
.L_x_420:
[----:B------:R-:W-:Y:S05]  /*1010*/  @P1 BRA `(.L_x_409) ;  /* 0x0000000000941947 */ /* 0x000fea0003800000 */
[----:B------:R-:W-:Y:S01]  /*1020*/  ISETP.GE.AND P0, PT, R7, R105, PT ;  /* 0x000000690700720c */ /* 0x000fe20003f06270 */
[----:B------:R-:W-:Y:S01]  /*1030*/  VIADD R6, R0, 0x980 ;  /* 0x0000098000067836 */ /* 0x000fe20000000000 */
[----:B------:R-:W-:Y:S04]  /*1040*/  BSSY.RECONVERGENT B1, `(.L_x_422) ;  /* 0x0000004000017945 */ /* 0x000fe80003800200 */
[----:B------:R-:W-:-:S07]  /*1050*/  ISETP.GE.U32.AND P1, PT, R6, R107, PT ;  /* 0x0000006b0600720c */ /* 0x000fce0003f26070 */
[----:B------:R-:W-:Y:S06]  /*1060*/  @P0 BRA `(.L_x_423) ;  /* 0x0000000000040947 */ /* 0x000fec0003800000 */
[----:B-----5:R1:W5:Y:S02]  /*1070*/  LDG.E.128 R60, desc[UR20][R4.64+0x9000] ;  /* 0x00900014043c7981 */ /* 0x020364000c1e1d00 */
.L_x_423:
[----:B------:R-:W-:Y:S05]  /*1080*/  BSYNC.RECONVERGENT B1 ;  /* 0x0000000000017941 */ /* 0x000fea0003800200 */
.L_x_422:
[----:B------:R-:W-:Y:S05]  /*1090*/  @P1 BRA `(.L_x_409) ;  /* 0x0000000000741947 */ /* 0x000fea0003800000 */
[----:B------:R-:W-:Y:S01]  /*10a0*/  ISETP.GE.AND P0, PT, R6, R105, PT ;  /* 0x000000690600720c */ /* 0x000fe20003f06270 */
[----:B------:R-:W-:Y:S01]  /*10b0*/  VIADD R7, R0, 0xa00 ;  /* 0x00000a0000077836 */ /* 0x000fe20000000000 */
[----:B------:R-:W-:Y:S04]  /*10c0*/  BSSY.RECONVERGENT B1, `(.L_x_424) ;  /* 0x0000004000017945 */ /* 0x000fe80003800200 */
[----:B------:R-:W-:-:S07]  /*10d0*/  ISETP.GE.U32.AND P1, PT, R7, R107, PT ;  /* 0x0000006b0700720c */ /* 0x000fce0003f26070 */
[----:B------:R-:W-:Y:S06]  /*10e0*/  @P0 BRA `(.L_x_425) ;  /* 0x0000000000040947 */ /* 0x000fec0003800000 */
[----:B-----5:R1:W5:Y:S02]  /*10f0*/  LDG.E.128 R68, desc[UR20][R4.64+0x9800] ;  /* 0x0098001404447981 */ /* 0x020364000c1e1d00 */
.L_x_425:
[----:B------:R-:W-:Y:S05]  /*1100*/  BSYNC.RECONVERGENT B1 ;  /* 0x0000000000017941 */ /* 0x000fea0003800200 */
.L_x_424:
[----:B------:R-:W-:Y:S05]  /*1110*/  @P1 BRA `(.L_x_409) ;  /* 0x0000000000541947 */ /* 0x000fea0003800000 */
[----:B------:R-:W-:Y:S01]  /*1120*/  ISETP.GE.AND P0, PT, R7, R105, PT ;  /* 0x000000690700720c */ /* 0x000fe20003f06270 */
[----:B------:R-:W-:Y:S01]  /*1130*/  VIADD R6, R0, 0xa80 ;  /* 0x00000a8000067836 */ /* 0x000fe20000000000 */
[----:B------:R-:W-:Y:S04]  /*1140*/  BSSY.RECONVERGENT B1, `(.L_x_426) ;  /* 0x0000004000017945 */ /* 0x000fe80003800200 */
[----:B------:R-:W-:-:S07]  /*1150*/  ISETP.GE.U32.AND P1, PT, R6, R107, PT ;  /* 0x0000006b0600720c */ /* 0x000fce0003f26070 */
[----:B------:R-:W-:Y:S06]  /*1160*/  @P0 BRA `(.L_x_427) ;  /* 0x0000000000040947 */ /* 0x000fec0003800000 */
[----:B-----5:R1:W5:Y:S02]  /*1170*/  LDG.E.128 R76, desc[UR20][R4.64+0xa000] ;  /* 0x00a00014044c7981 */ /* 0x020364000c1e1d00 */
.L_x_427:
[----:B------:R-:W-:Y:S05]  /*1180*/  BSYNC.RECONVERGENT B1 ;  /* 0x0000000000017941 */ /* 0x000fea0003800200 */
.L_x_426:
[----:B------:R-:W-:Y:S05]  /*1190*/  @P1 BRA `(.L_x_409) ;  /* 0x0000000000341947 */ /* 0x000fea0003800000 */
[----:B------:R-:W-:Y:S01]  /*11a0*/  ISETP.GE.AND P0, PT, R6, R105, PT ;  /* 0x000000690600720c */ /* 0x000fe20003f06270 */
[----:B------:R-:W-:Y:S01]  /*11b0*/  VIADD R7, R0, 0xb00 ;  /* 0x00000b0000077836 */ /* 0x000fe20000000000 */
[----:B------:R-:W-:Y:S04]  /*11c0*/  BSSY.RECONVERGENT B1, `(.L_x_428) ;  /* 0x0000004000017945 */ /* 0x000fe80003800200 */
[----:B------:R-:W-:-:S07]  /*11d0*/  ISETP.GE.U32.AND P1, PT, R7, R107, PT ;  /* 0x0000006b0700720c */ /* 0x000fce0003f26070 */
[----:B------:R-:W-:Y:S06]  /*11e0*/  @P0 BRA `(.L_x_429) ;  /* 0x0000000000040947 */ /* 0x000fec0003800000 */
[----:B-----5:R1:W5:Y:S02]  /*11f0*/  LDG.E.128 R84, desc[UR20][R4.64+0xa800] ;  /* 0x00a8001404547981 */ /* 0x020364000c1e1d00 */
.L_x_429:
[----:B------:R-:W-:Y:S05]  /*1200*/  BSYNC.RECONVERGENT B1 ;  /* 0x0000000000017941 */ /* 0x000fea0003800200 */
.L_x_428:
[----:B------:R-:W-:Y:S05]  /*1210*/  @P1 BRA `(.L_x_409) ;  /* 0x0000000000141947 */ /* 0x000fea0003800000 */
[----:B------:R-:W-:Y:S01]  /*1220*/  VIADD R6, R0, 0xb80 ;  /* 0x00000b8000067836 */ /* 0x000fe20000000000 */
[----:B------:R-:W-:-:S04]  /*1230*/  ISETP.GE.AND P0, PT, R7, R105, PT ;  /* 0x000000690700720c */ /* 0x000fc80003f06270 */
[----:B------:R-:W-:-:S09]  /*1240*/  ISETP.GE.AND P1, PT, R6, R105, PT ;  /* 0x000000690600720c */ /* 0x000fd20003f26270 */
[----:B-----5:R1:W5:Y:S04]  /*1250*/  @!P0 LDG.E.128 R92, desc[UR20][R4.64+0xb000] ;  /* 0x00b00014045c8981 */ /* 0x020368000c1e1d00 */
[----:B------:R1:W5:Y:S02]  /*1260*/  @!P1 LDG.E.128 R96, desc[UR20][R4.64+0xb800] ;  /* 0x00b8001404609981 */ /* 0x000364000c1e1d00 */
.L_x_409:
[----:B------:R-:W-:Y:S05]  /*1270*/  BSYNC.RECONVERGENT B0 ;  /* 0x0000000000007941 */ /* 0x000fea0003800200 */
.L_x_408:
        /* <DEDUP_REMOVED lines=13> */
[--C-:B------:R-:W-:Y:S01]  /*1350*/  SHF.R.U32.HI R7, RZ, 0x5, R0.reuse ;  /* 0x00000005ff077819 */ /* 0x100fe20000011600 */
[C---:B------:R-:W-:Y:S01]  /*1360*/  VIADD R107, R109.reuse, 0x4 ;  /* 0x000000046d6b7836 */ /* 0x040fe20000000000 */
[----:B------:R-:W-:Y:S01]  /*1370*/  LOP3.LUT R108, R109, 0x7, R0, 0x78, !PT ;  /* 0x000000076d6c7812 */ /* 0x000fe200078e7800 */
[----:B------:R-:W-:Y:S01]  /*1380*/  IMAD.SHL.U32 R111, R111, 0x40, RZ ;  /* 0x000000406f6f7824 */ /* 0x000fe200078e00ff */
[----:B------:R-:W-:Y:S01]  /*1390*/  LOP3.LUT R105, R105, 0x38, RZ, 0xc0, !PT ;  /* 0x0000003869697812 */ /* 0x000fe200078ec0ff */
[----:B------:R-:W-:Y:S01]  /*13a0*/  IMAD R106, R7, UR14, RZ ;  /* 0x0000000e076a7c24 */ /* 0x000fe2000f8e02ff */
[----:B------:R-:W-:-:S02]  /*13b0*/  CS2R R118, SRZ ;  /* 0x0000000000767805 */ /* 0x000fc4000001ff00 */
[----:B------:R-:W-:Y:S02]  /*13c0*/  CS2R R120, SRZ ;  /* 0x0000000000787805 */ /* 0x000fe4000001ff00 */
[----:B------:R-:W-:Y:S01]  /*13d0*/  SHF.R.S32.HI R113, RZ, 0x1f, R111 ;  /* 0x0000001fff717819 */ /* 0x000fe2000001146f */
[----:B------:R-:W-:Y:S01]  /*13e0*/  IMAD.SHL.U32 R106, R106, 0x8, RZ ;  /* 0x000000086a6a7824 */ /* 0x000fe200078e00ff */
[----:B------:R-:W-:Y:S01]  /*13f0*/  CS2R R122, SRZ ;  /* 0x00000000007a7805 */ /* 0x000fe2000001ff00 */
[----:B------:R-:W-:Y:S01]  /*1400*/  ULEA UR10, UR10, UR4, 0x18 ;  /* 0x000000040a0a7291 */ /* 0x000fe2000f8ec0ff */
[----:B------:R-:W-:Y:S01]  /*1410*/  CS2R R124, SRZ ;  /* 0x00000000007c7805 */ /* 0x000fe2000001ff00 */
[----:B------:R-:W-:Y:S04]  /*1420*/  BSSY.RECONVERGENT B0, `(.L_x_430) ;  /* 0x00002b3000007945 */ /* 0x000fe80003800200 */
[----:B------:R-:W-:Y:S01]  /*1430*/  LEA R104, R152, UR10, 0x1 ;  /* 0x0000000a98687c11 */ /* 0x000fe2000f8e08ff */
[----:B--2---:R-:W-:-:S04]  /*1440*/  UIMAD UR4, UR5, UR14, URZ ;  /* 0x0000000e050472a4 */ /* 0x004fc8000f8e02ff */
[----:B------:R-:W-:Y:S01]  /*1450*/  @!PT LDS RZ, [RZ] ;  /* 0x00000000fffff984 */ /* 0x000fe20000000800 */
[----:B------:R-:W-:Y:S01]  /*1460*/  @!PT LDS RZ, [RZ] ;  /* 0x00000000fffff984 */ /* 0x000fe20000000800 */
[----:B------:R-:W-:Y:S01]  /*1470*/  @!PT LDS RZ, [RZ] ;  /* 0x00000000fffff984 */ /* 0x000fe20000000800 */
[----:B------:R2:W-:Y:S01]  /*1480*/  LDGSTS.E.BYPASS.128 [R104], desc[UR20][R4.64], !PT ;  /* 0x0000000004687fae */ /* 0x0005e2000f981814 */
[----:B------:R-:W-:-:S04]  /*1490*/  USHF.L.U32 UR4, UR4, 0x4, URZ ;  /* 0x0000000404047899 */ /* 0x000fc800080006ff */
[----:B------:R-:W-:Y:S02]  /*14a0*/  USHF.R.S32.HI UR5, URZ, 0x1f, UR4 ;  /* 0x0000001fff057899 */ /* 0x000fe40008011404 */
[----:B------:R-:W-:Y:S02]  /*14b0*/  IADD3 R111, P0, P1, R106, UR4, R111 ;  /* 0x000000046a6f7c10 */ /* 0x000fe4000f91e06f */
[----:B------:R-:W-:Y:S02]  /*14c0*/  SHF.R.S32.HI R106, RZ, 0x1f, R106 ;  /* 0x0000001fff6a7819 */ /* 0x000fe4000001146a */
[----:B--2---:R-:W-:Y:S01]  /*14d0*/  LOP3.LUT R4, R107, 0x7, R0, 0x78, !PT ;  /* 0x000000076b047812 */ /* 0x004fe200078e7800 */
[----:B------:R-:W-:Y:S01]  /*14e0*/  IMAD.SHL.U32 R5, R109, 0x40, RZ ;  /* 0x000000406d057824 */ /* 0x000fe200078e00ff */
[----:B------:R-:W-:Y:S02]  /*14f0*/  IADD3.X R112, PT, PT, R106, UR5, R113, P0, P1 ;  /* 0x000000056a707c10 */ /* 0x000fe400087e2471 */
[----:B------:R-:W-:-:S02]  /*1500*/  CS2R R106, SRZ ;  /* 0x00000000006a7805 */ /* 0x000fc4000001ff00 */
[C---:B-1----:R-:W-:Y:S01]  /*1510*/  LEA R158, P0, R111.reuse, UR12, 0x1 ;  /* 0x0000000c6f9e7c11 */ /* 0x042fe2000f8008ff */
[--C-:B------:R-:W-:Y:S02]  /*1520*/  IMAD R126, R108, 0x8, R5.reuse ;  /* 0x000000086c7e7824 */ /* 0x100fe400078e0205 */
[----:B------:R-:W-:Y:S01]  /*1530*/  IMAD R128, R4, 0x8, R5 ;  /* 0x0000000804807824 */ /* 0x000fe200078e0205 */
[----:B------:R-:W-:Y:S01]  /*1540*/  LEA.HI.X R159, R111, UR13, R112, 0x1, P0 ;  /* 0x0000000d6f9f7c11 */ /* 0x000fe200080f0c70 */
[----:B------:R-:W-:Y:S01]  /*1550*/  IMAD R4, R109, UR14, RZ ;  /* 0x0000000e6d047c24 */ /* 0x000fe2000f8e02ff */
[----:B------:R1:W-:Y:S01]  /*1560*/  LDGSTS.E.BYPASS.128 [R104+0x200], desc[UR20][R106.64], !PT ;  /* 0x002000006a687fae */ /* 0x0003e2000f981814 */
[----:B------:R-:W-:Y:S01]  /*1570*/  IMAD.U32 R5, RZ, RZ, UR14 ;  /* 0x0000000eff057e24 */ /* 0x000fe2000f8e00ff */
[----:B------:R-:W-:Y:S02]  /*1580*/  CS2R R108, SRZ ;  /* 0x00000000006c7805 */ /* 0x000fe4000001ff00 */
[----:B------:R-:W-:Y:S01]  /*1590*/  CS2R R112, SRZ ;  /* 0x0000000000707805 */ /* 0x000fe2000001ff00 */
[----:B------:R-:W-:-:S02]  /*15a0*/  IMAD R128, R7, 0x200, R128 ;  /* 0x0000020007807824 */ /* 0x000fc400078e0280 */
[----:B------:R-:W-:Y:S01]  /*15b0*/  IMAD R110, R5, 0x4, R4 ;  /* 0x00000004056e7824 */ /* 0x000fe200078e0204 */
[----:B------:R-:W-:Y:S01]  /*15c0*/  IADD3 R5, P1, PT, R105, R4, RZ ;  /* 0x0000000469057210 */ /* 0x000fe20007f3e0ff */
[----:B------:R2:W-:Y:S01]  /*15d0*/  LDGSTS.E.BYPASS.128 [R104+0x400], desc[UR20][R108.64], !PT ;  /* 0x004000006c687fae */ /* 0x0005e2000f981814 */
[----:B------:R-:W-:Y:S01]  /*15e0*/  IMAD R126, R7, 0x200, R126 ;  /* 0x00000200077e7824 */ /* 0x000fe200078e027e */
[----:B------:R-:W-:Y:S02]  /*15f0*/  LEA R128, R128, 0x200, 0x1 ;  /* 0x0000020080807811 */ /* 0x000fe400078e08ff */
[----:B------:R-:W-:Y:S02]  /*1600*/  IADD3 R105, P2, PT, R105, R110, RZ ;  /* 0x0000006e69697210 */ /* 0x000fe40007f5e0ff */
[----:B------:R-:W-:Y:S02]  /*1610*/  LEA.HI.X.SX32 R111, R4, RZ, 0x1, P1 ;  /* 0x000000ff046f7211 */ /* 0x000fe400008f0eff */
[----:B------:R-:W-:-:S02]  /*1620*/  LEA R4, P0, R5, R158, 0x1 ;  /* 0x0000009e05047211 */ /* 0x000fc400078008ff */
[----:B------:R-:W-:Y:S02]  /*1630*/  LEA.HI.X.SX32 R114, R110, RZ, 0x1, P2 ;  /* 0x000000ff6e727211 */ /* 0x000fe400010f0eff */
[----:B-1----:R-:W-:Y:S02]  /*1640*/  LEA R106, P1, R105, R158, 0x1 ;  /* 0x0000009e696a7211 */ /* 0x002fe400078208ff */
[----:B--2---:R-:W-:Y:S02]  /*1650*/  CS2R R108, SRZ ;  /* 0x00000000006c7805 */ /* 0x004fe4000001ff00 */
[-C--:B------:R-:W-:Y:S02]  /*1660*/  LEA.HI.X R5, R5, R159.reuse, R111, 0x1, P0 ;  /* 0x0000009f05057211 */ /* 0x080fe400000f0c6f */
[----:B------:R-:W-:Y:S02]  /*1670*/  CS2R R110, SRZ ;  /* 0x00000000006e7805 */ /* 0x000fe4000001ff00 */
[----:B------:R-:W-:-:S02]  /*1680*/  LEA.HI.X R107, R105, R159, R114, 0x1, P1 ;  /* 0x0000009f696b7211 */ /* 0x000fc400008f0c72 */
[----:B------:R-:W-:Y:S02]  /*1690*/  CS2R R114, SRZ ;  /* 0x0000000000727805 */ /* 0x000fe4000001ff00 */
[----:B------:R-:W-:Y:S01]  /*16a0*/  ISETP.GE.U32.AND P0, PT, R0, 0x20, PT ;  /* 0x000000200000780c */ /* 0x000fe20003f06070 */
[----:B------:R-:W-:Y:S01]  /*16b0*/  VIADD R105, R128, UR10 ;  /* 0x0000000a80697c36 */ /* 0x000fe20008000000 */
[----:B------:R1:W-:Y:S04]  /*16c0*/  LDGSTS.E.BYPASS.128 [R104+0x600], desc[UR20][R110.64], !PT ;  /* 0x006000006e687fae */ /* 0x0003e8000f981814 */
[----:B------:R2:W-:Y:S04]  /*16d0*/  LDGSTS.E.BYPASS.128 [R104+0x800], desc[UR20][R112.64], !PT ;  /* 0x0080000070687fae */ /* 0x0005e8000f981814 */
[----:B------:R3:W-:Y:S04]  /*16e0*/  LDGSTS.E.BYPASS.128 [R104+0xa00], desc[UR20][R114.64], !PT ;  /* 0x00a0000072687fae */ /* 0x0007e8000f981814 */
[----:B------:R4:W-:Y:S01]  /*16f0*/  LDGSTS.E.BYPASS.128 [R104+0xc00], desc[UR20][R116.64], !PT ;  /* 0x00c0000074687fae */ /* 0x0009e2000f981814 */
[----:B-1----:R-:W-:-:S03]  /*1700*/  CS2R R110, SRZ ;  /* 0x00000000006e7805 */ /* 0x002fc6000001ff00 */
[----:B------:R1:W-:Y:S01]  /*1710*/  LDGSTS.E.BYPASS.128 [R104+0xe00], desc[UR20][R108.64], !PT ;  /* 0x00e000006c687fae */ /* 0x0003e2000f981814 */
[----:B--2---:R-:W-:-:S03]  /*1720*/  CS2R R112, SRZ ;  /* 0x0000000000707805 */ /* 0x004fc6000001ff00 */
[----:B------:R-:W-:Y:S01]  /*1730*/  LDGSTS.E.BYPASS.128 [R104+0x1000], desc[UR20][R118.64], !PT ;  /* 0x0100000076687fae */ /* 0x000fe2000f981814 */
[----:B---3--:R-:W-:-:S03]  /*1740*/  CS2R R114, SRZ ;  /* 0x0000000000727805 */ /* 0x008fc6000001ff00 */
[----:B------:R-:W-:Y:S01]  /*1750*/  LDGSTS.E.BYPASS.128 [R104+0x1200], desc[UR20][R120.64], !PT ;  /* 0x0120000078687fae */ /* 0x000fe2000f981814 */
[----:B----4-:R-:W-:Y:S02]  /*1760*/  LEA R117, R126, UR10, 0x1 ;  /* 0x0000000a7e757c11 */ /* 0x010fe4000f8e08ff */
[----:B-1----:R-:W-:Y:S01]  /*1770*/  CS2R R108, SRZ ;  /* 0x00000000006c7805 */ /* 0x002fe2000001ff00 */
[----:B------:R-:W-:Y:S04]  /*1780*/  LDGSTS.E.BYPASS.128 [R104+0x1400], desc[UR20][R122.64], !PT ;  /* 0x014000007a687fae */ /* 0x000fe8000f981814 */
        /* <DEDUP_REMOVED lines=33> */
.L_x_433:
[----:B------:R-:W-:Y:S05]  /*19a0*/  BSYNC.RECONVERGENT B1 ;  /* 0x0000000000017941 */ /* 0x000fea0003800200 */
.L_x_432:
        /* <DEDUP_REMOVED lines=14> */
.L_x_435:
[----:B------:R-:W-:Y:S05]  /*1a90*/  BSYNC.RECONVERGENT B1 ;  /* 0x0000000000017941 */ /* 0x000fea0003800200 */
.L_x_434:
        /* <DEDUP_REMOVED lines=19> */
.L_x_437:
[----:B------:R-:W-:Y:S05]  /*1bd0*/  BSYNC.RECONVERGENT B1 ;  /* 0x0000000000017941 */ /* 0x000fea0003800200 */
.L_x_436:
        /* <DEDUP_REMOVED lines=14> */
.L_x_439:
[----:B------:R-:W-:Y:S05]  /*1cc0*/  BSYNC.RECONVERGENT B1 ;  /* 0x0000000000017941 */ /* 0x000fea0003800200 */
.L_x_438:
        /* <DEDUP_REMOVED lines=18> */
.L_x_441:
[----:B------:R-:W-:Y:S05]  /*1df0*/  BSYNC.RECONVERGENT B1 ;  /* 0x0000000000017941 */ /* 0x000fea0003800200 */
.L_x_440:
        /* <DEDUP_REMOVED lines=14> */
.L_x_443:
[----:B------:R-:W-:Y:S05]  /*1ee0*/  BSYNC.RECONVERGENT B1 ;  /* 0x0000000000017941 */ /* 0x000fea0003800200 */
.L_x_442:
        /* <DEDUP_REMOVED lines=18> */
.L_x_445:
[----:B------:R-:W-:Y:S05]  /*2010*/  BSYNC.RECONVERGENT B1 ;  /* 0x0000000000017941 */ /* 0x000fea0003800200 */
.L_x_444:
        /* <DEDUP_REMOVED lines=14> */
.L_x_447:
[----:B------:R-:W-:Y:S05]  /*2100*/  BSYNC.RECONVERGENT B1 ;  /* 0x0000000000017941 */ /* 0x000fea0003800200 */
.L_x_446:
        /* <DEDUP_REMOVED lines=18> */
.L_x_449:
[----:B------:R-:W-:Y:S05]  /*2230*/  BSYNC.RECONVERGENT B1 ;  /* 0x0000000000017941 */ /* 0x000fea0003800200 */
.L_x_448:
        /* <DEDUP_REMOVED lines=14> */
.L_x_451:
[----:B------:R-:W-:Y:S05]  /*2320*/  BSYNC.RECONVERGENT B1 ;  /* 0x0000000000017941 */ /* 0x000fea0003800200 */
.L_x_450:
        /* <DEDUP_REMOVED lines=18> */
.L_x_453:
[----:B------:R-:W-:Y:S05]  /*2450*/  BSYNC.RECONVERGENT B1 ;  /* 0x0000000000017941 */ /* 0x000fea0003800200 */
.L_x_452:
        /* <DEDUP_REMOVED lines=14> */
.L_x_455:
[----:B------:R-:W-:Y:S05]  /*2540*/  BSYNC.RECONVERGENT B1 ;  /* 0x0000000000017941 */ /* 0x000fea0003800200 */
.L_x_454:
        /* <DEDUP_REMOVED lines=18> */
.L_x_457:
[----:B------:R-:W-:Y:S05]  /*2670*/  BSYNC.RECONVERGENT B1 ;  /* 0x0000000000017941 */ /* 0x000fea0003800200 */
.L_x_456:
        /* <DEDUP_REMOVED lines=14> */
.L_x_459:
[----:B------:R-:W-:Y:S05]  /*2760*/  BSYNC.RECONVERGENT B1 ;  /* 0x0000000000017941 */ /* 0x000fea0003800200 */
.L_x_458:
        /* <DEDUP_REMOVED lines=18> */
.L_x_461:
[----:B------:R-:W-:Y:S05]  /*2890*/  BSYNC.RECONVERGENT B1 ;  /* 0x0000000000017941 */ /* 0x000fea0003800200 */
.L_x_460:
        /* <DEDUP_REMOVED lines=14> */
.L_x_463:
[----:B------:R-:W-:Y:S05]  /*2980*/  BSYNC.RECONVERGENT B1 ;  /* 0x0000000000017941 */ /* 0x000fea0003800200 */
.L_x_462:
        /* <DEDUP_REMOVED lines=18> */
.L_x_465:
[----:B------:R-:W-:Y:S05]  /*2ab0*/  BSYNC.RECONVERGENT B1 ;  /* 0x0000000000017941 */ /* 0x000fea0003800200 */
.L_x_464:
        /* <DEDUP_REMOVED lines=14> */
.L_x_467:
[----:B------:R-:W-:Y:S05]  /*2ba0*/  BSYNC.RECONVERGENT B1 ;  /* 0x0000000000017941 */ /* 0x000fea0003800200 */
.L_x_466:
        /* <DEDUP_REMOVED lines=18> */
.L_x_469:
[----:B------:R-:W-:Y:S05]  /*2cd0*/  BSYNC.RECONVERGENT B1 ;  /* 0x0000000000017941 */ /* 0x000fea0003800200 */
.L_x_468:
        /* <DEDUP_REMOVED lines=14> */
.L_x_471:
[----:B------:R-:W-:Y:S05]  /*2dc0*/  BSYNC.RECONVERGENT B1 ;  /* 0x0000000000017941 */ /* 0x000fea0003800200 */
.L_x_470:
        /* <DEDUP_REMOVED lines=18> */
.L_x_473:
[----:B------:R-:W-:Y:S05]  /*2ef0*/  BSYNC.RECONVERGENT B1 ;  /* 0x0000000000017941 */ /* 0x000fea0003800200 */
.L_x_472:
        /* <DEDUP_REMOVED lines=14> */
.L_x_475:
[----:B------:R-:W-:Y:S05]  /*2fe0*/  BSYNC.RECONVERGENT B1 ;  /* 0x0000000000017941 */ /* 0x000fea0003800200 */
.L_x_474:
        /* <DEDUP_REMOVED lines=18> */
.L_x_477:
[----:B------:R-:W-:Y:S05]  /*3110*/  BSYNC.RECONVERGENT B1 ;  /* 0x0000000000017941 */ /* 0x000fea0003800200 */
.L_x_476:
        /* <DEDUP_REMOVED lines=14> */
.L_x_479:
[----:B------:R-:W-:Y:S05]  /*3200*/  BSYNC.RECONVERGENT B1 ;  /* 0x0000000000017941 */ /* 0x000fea0003800200 */
.L_x_478:
        /* <DEDUP_REMOVED lines=17> */
.L_x_481:
[----:B------:R-:W-:Y:S05]  /*3320*/  BSYNC.RECONVERGENT B1 ;  /* 0x0000000000017941 */ /* 0x000fea0003800200 */
.L_x_480:
        /* <DEDUP_REMOVED lines=17> */
.L_x_483:
[----:B------:R-:W-:Y:S05]  /*3440*/  BSYNC.RECONVERGENT B1 ;  /* 0x0000000000017941 */ /* 0x000fea0003800200 */
.L_x_482:
        /* <DEDUP_REMOVED lines=17> */
.L_x_485:
[----:B------:R-:W-:Y:S05]  /*3560*/  BSYNC.RECONVERGENT B1 ;  /* 0x0000000000017941 */ /* 0x000fea0003800200 */
.L_x_484:
        /* <DEDUP_REMOVED lines=17> */
.L_x_487:
[----:B------:R-:W-:Y:S05]  /*3680*/  BSYNC.RECONVERGENT B1 ;  /* 0x0000000000017941 */ /* 0x000fea0003800200 */
.L_x_486:
        /* <DEDUP_REMOVED lines=17> */
.L_x_489:
[----:B------:R-:W-:Y:S05]  /*37a0*/  BSYNC.RECONVERGENT B1 ;  /* 0x0000000000017941 */ /* 0x000fea0003800200 */
.L_x_488:
        /* <DEDUP_REMOVED lines=17> */
.L_x_491:
[----:B------:R-:W-:Y:S05]  /*38c0*/  BSYNC.RECONVERGENT B1 ;  /* 0x0000000000017941 */ /* 0x000fea0003800200 */
.L_x_490:
        /* <DEDUP_REMOVED lines=17> */
.L_x_493:
[----:B------:R-:W-:Y:S05]  /*39e0*/  BSYNC.RECONVERGENT B1 ;  /* 0x0000000000017941 */ /* 0x000fea0003800200 */
.L_x_492:
        /* <DEDUP_REMOVED lines=17> */
.L_x_495:
[----:B------:R-:W-:Y:S05]  /*3b00*/  BSYNC.RECONVERGENT B1 ;  /* 0x0000000000017941 */ /* 0x000fea0003800200 */
.L_x_494:
        /* <DEDUP_REMOVED lines=17> */
.L_x_497:
[----:B------:R-:W-:Y:S05]  /*3c20*/  BSYNC.RECONVERGENT B1 ;  /* 0x0000000000017941 */ /* 0x000fea0003800200 */
.L_x_496:
        /* <DEDUP_REMOVED lines=17> */
.L_x_499:
[----:B------:R-:W-:Y:S05]  /*3d40*/  BSYNC.RECONVERGENT B1 ;  /* 0x0000000000017941 */ /* 0x000fea0003800200 */
.L_x_498:
        /* <DEDUP_REMOVED lines=18> */
.L_x_501:
[----:B------:R-:W-:Y:S05]  /*3e70*/  BSYNC.RECONVERGENT B1 ;  /* 0x0000000000017941 */ /* 0x000fea0003800200 */
.L_x_500:
        /* <DEDUP_REMOVED lines=13> */
.L_x_431:
[----:B------:R-:W-:Y:S05]  /*3f50*/  BSYNC.RECONVERGENT B0 ;  /* 0x0000000000007941 */ /* 0x000fea0003800200 */
.L_x_430:
        /* <DEDUP_REMOVED lines=8> */
[----:B-1234-:R-:W-:Y:S02]  /*3fe0*/  CS2R R106, SRZ ;  /* 0x00000000006a7805 */ /* 0x01efe4000001ff00 */
[----:B------:R-:W-:Y:S01]  /*3ff0*/  CS2R R104, SRZ ;  /* 0x0000000000687805 */ /* 0x000fe2000001ff00 */
[----:B------:R-:W-:Y:S06]  /*4000*/  BAR.SYNC.DEFER_BLOCKING 0x0 ;  /* 0x0000000000007b1d */ /* 0x000fec0000010000 */
[----:B------:R-:W-:Y:S05]  /*4010*/  BRA.U !UP0, `(.L_x_502) ;  /* 0x0000004108707547 */ /* 0x000fea000b800000 */
[----:B------:R-:W-:Y:S02]  /*4020*/  IMAD.U32 R5, RZ, RZ, UR23 ;  /* 0x00000017ff057e24 */ /* 0x000fe4000f8e00ff */
[----:B------:R-:W-:Y:S02]  /*4030*/  IMAD.U32 R6, RZ, RZ, UR22 ;  /* 0x00000016ff067e24 */ /* 0x000fe4000f8e00ff */
[----:B------:R-:W-:Y:S02]  /*4040*/  IMAD.U32 R2, RZ, RZ, UR6 ;  /* 0x00000006ff027e24 */ /* 0x000fe4000f8e00ff */
[----:B------:R-:W-:Y:S02]  /*4050*/  IMAD.U32 R105, RZ, RZ, UR7 ;  /* 0x00000007ff697e24 */ /* 0x000fe4000f8e00ff */
[----:B------:R-:W-:Y:S02]  /*4060*/  IMAD.U32 R4, RZ, RZ, UR22 ;  /* 0x00000016ff047e24 */ /* 0x000fe4000f8e00ff */
[----:B------:R-:W-:-:S02]  /*4070*/  IMAD.U32 R7, RZ, RZ, UR23 ;  /* 0x00000017ff077e24 */ /* 0x000fc4000f8e00ff */
[----:B------:R-:W-:Y:S01]  /*4080*/  IMAD.U32 R3, RZ, RZ, UR7 ;  /* 0x00000007ff037e24 */ /* 0x000fe2000f8e00ff */
[----:B------:R-:W2:Y:S01]  /*4090*/  LDG.E R5, desc[UR20][R4.64+0x4] ;  /* 0x0000041404057981 */ /* 0x000ea2000c1e1900 */
[----:B------:R-:W-:Y:S01]  /*40a0*/  IMAD.U32 R104, RZ, RZ, UR6 ;  /* 0x00000006ff687e24 */ /* 0x000fe2000f8e00ff */
[----:B------:R-:W-:Y:S02]  /*40b0*/  UIADD3 UR19, UPT, UPT, URZ, -UR28, -UR16 ;  /* 0x8000001cff137290 */ /* 0x000fe4000fffe810 */
[----:B------:R-:W2:Y:S01]  /*40c0*/  LDG.E R6, desc[UR20][R6.64+0x8] ;  /* 0x0000081406067981 */ /* 0x000ea2000c1e1900 */
[----:B------:R-:W-:Y:S01]  /*40d0*/  UMOV UR13, 0xffffffff ;  /* 0xffffffff000d7882 */ /* 0x000fe20000000000 */
[----:B------:R-:W1:Y:S02]  /*40e0*/  LDCU.64 UR30, c[0x0][0x388] ;  /* 0x00007100ff1e77ac */ /* 0x000e640008000a00 */
[----:B------:R-:W3:Y:S04]  /*40f0*/  LDG.E R2, desc[UR20][R2.64+0x4] ;  /* 0x0000041402027981 */ /* 0x000ee8000c1e1900 */
[----:B------:R-:W3:Y:S01]  /*4100*/  LDG.E R105, desc[UR20][R104.64+0x8] ;  /* 0x0000081468697981 */ /* 0x000ee2000c1e1900 */
[----:B------:R-:W-:-:S02]  /*4110*/  CS2R R118, SRZ ;  /* 0x0000000000767805 */ /* 0x000fc4000001ff00 */
[----:B------:R-:W-:Y:S02]  /*4120*/  CS2R R116, SRZ ;  /* 0x0000000000747805 */ /* 0x000fe4000001ff00 */
[----:B------:R-:W-:Y:S02]  /*4130*/  CS2R R114, SRZ ;  /* 0x0000000000727805 */ /* 0x000fe4000001ff00 */
[----:B------:R-:W-:Y:S02]  /*4140*/  CS2R R112, SRZ ;  /* 0x0000000000707805 */ /* 0x000fe4000001ff00 */
[----:B------:R-:W-:Y:S02]  /*4150*/  CS2R R126, SRZ ;  /* 0x00000000007e7805 */ /* 0x000fe4000001ff00 */
[----:B------:R-:W-:Y:S01]  /*4160*/  CS2R R124, SRZ ;  /* 0x00000000007c7805 */ /* 0x000fe2000001ff00 */
[----:B------:R-:W-:Y:S01]  /*4170*/  UMOV UR4, URZ ;  /* 0x000000ff00047c82 */ /* 0x000fe20008000000 */
[----:B------:R-:W-:Y:S01]  /*4180*/  UMOV UR5, URZ ;  /* 0x000000ff00057c82 */ /* 0x000fe20008000000 */
[----:B--2---:R-:W-:-:S02]  /*4190*/  IMAD.IADD R107, R6, 0x1, -R5 ;  /* 0x00000001066b7824 */ /* 0x004fc400078e0a05 */
[----:B---3--:R-:W-:-:S03]  /*41a0*/  IMAD.IADD R106, R105, 0x1, -R2 ;  /* 0x00000001696a7824 */ /* 0x008fc600078e0a02 */
[----:B------:R-:W-:Y:S02]  /*41b0*/  R2UR UR12, R107 ;  /* 0x000000006b0c72ca */ /* 0x000fe400000e0000 */
[----:B------:R-:W-:Y:S02]  /*41c0*/  CS2R R104, SRZ ;  /* 0x0000000000687805 */ /* 0x000fe4000001ff00 */
[----:B------:R-:W-:Y:S02]  /*41d0*/  R2UR UR11, R106 ;  /* 0x000000006a0b72ca */ /* 0x000fe400000e0000 */
[----:B-1----:R-:W-:-:S13]  /*41e0*/  CS2R R106, SRZ ;  /* 0x00000000006a7805 */ /* 0x002fda000001ff00 */
.L_x_597:
[----:B------:R-:W-:Y:S01]  /*41f0*/  UIADD3 UR14, UPT, UPT, UR13, 0x1, URZ ;  /* 0x000000010d0e7890 */ /* 0x000fe2000fffe0ff */
[----:B------:R-:W-:Y:S02]  /*4200*/  CS2R R6, SRZ ;  /* 0x0000000000067805 */ /* 0x000fe4000001ff00 */
[----:B-1----:R-:W-:Y:S02]  /*4210*/  CS2R R108, SRZ ;  /* 0x00000000006c7805 */ /* 0x002fe4000001ff00 */
[----:B--234-:R-:W-:Y:S01]  /*4220*/  CS2R R110, SRZ ;  /* 0x00000000006e7805 */ /* 0x01cfe2000001ff00 */
[----:B------:R-:W-:Y:S01]  /*4230*/  ULOP3.LUT UR15, UR14, 0x1, URZ, 0xc, !UPT ;  /* 0x000000010e0f7892 */ /* 0x000fe2000f8e0cff */
[----:B------:R-:W-:Y:S02]  /*4240*/  CS2R R120, SRZ ;  /* 0x0000000000787805 */ /* 0x000fe4000001ff00 */
[----:B------:R-:W-:Y:S02]  /*4250*/  CS2R R122, SRZ ;  /* 0x00000000007a7805 */ /* 0x000fe4000001ff00 */
[----:B------:R-:W-:Y:S01]  /*4260*/  CS2R R128, SRZ ;  /* 0x0000000000807805 */ /* 0x000fe2000001ff00 */
[----:B------:R-:W-:Y:S01]  /*4270*/  UIMAD UR15, UR15, 0x8800, UR10 ;  /* 0x000088000f0f78a4 */ /* 0x000fe2000f8e020a */
[----:B------:R-:W-:-:S02]  /*4280*/  CS2R R130, SRZ ;  /* 0x0000000000827805 */ /* 0x000fc4000001ff00 */
[----:B------:R-:W-:Y:S01]  /*4290*/  CS2R R132, SRZ ;  /* 0x0000000000847805 */ /* 0x000fe2000001ff00 */
[----:B------:R-:W-:Y:S01]  /*42a0*/  UIMAD.WIDE.U32 UR24, UR5, 0x4, UR22 ;  /* 0x00000004051878a5 */ /* 0x000fe2000f8e0016 */
[----:B------:R-:W-:Y:S01]  /*42b0*/  IMAD.MOV.U32 R135, RZ, RZ, R5 ;  /* 0x000000ffff877224 */ /* 0x000fe200078e0005 */
[----:B------:R-:W-:Y:S01]  /*42c0*/  UIMAD.WIDE.U32 UR26, UR5, 0x4, UR6 ;  /* 0x00000004051a78a5 */ /* 0x000fe2000f8e0006 */
[----:B------:R-:W-:-:S03]  /*42d0*/  LEA R3, R152, UR15, 0x1 ;  /* 0x0000000f98037c11 */ /* 0x000fc6000f8e08ff */
[----:B------:R-:W-:Y:S02]  /*42e0*/  IMAD.U32 R5, RZ, RZ, UR25 ;  /* 0x00000019ff057e24 */ /* 0x000fe4000f8e00ff */
[----:B------:R-:W-:Y:S01]  /*42f0*/  @!PT LDS RZ, [RZ] ;  /* 0x00000000fffff984 */ /* 0x000fe20000000800 */
[----:B------:R-:W-:Y:S01]  /*4300*/  @!PT LDS RZ, [RZ] ;  /* 0x00000000fffff984 */ /* 0x000fe20000000800 */
[----:B------:R-:W-:Y:S01]  /*4310*/  @!PT LDS RZ, [RZ] ;  /* 0x00000000fffff984 */ /* 0x000fe20000000800 */
[----:B------:R1:W-:Y:S01]  /*4320*/  LDGSTS.E.BYPASS.128 [R3], desc[UR20][R6.64], !PT ;  /* 0x0000000006037fae */ /* 0x0003e2000f981814 */
[----:B------:R-:W-:-:S03]  /*4330*/  IMAD.U32 R4, RZ, RZ, UR24 ;  /* 0x00000018ff047e24 */ /* 0x000fc6000f8e00ff */
        /* <DEDUP_REMOVED lines=17> */
[----:B----4-:R-:W-:Y:S01]  /*4450*/  CS2R R132, SRZ ;  /* 0x0000000000847805 */ /* 0x010fe2000001ff00 */
[----:B-1----:R-:W-:Y:S02]  /*4460*/  IMAD.U32 R6, RZ, RZ, UR24 ;  /* 0x00000018ff067e24 */ /* 0x002fe4000f8e00ff */
[----:B------:R-:W-:Y:S01]  /*4470*/  LDGSTS.E.BYPASS.128 [R3+0x1600], desc[UR20][R120.64], !PT ;  /* 0x0160000078037fae */ /* 0x000fe2000f981814 */
[----:B------:R-:W-:Y:S02]  /*4480*/  IMAD.U32 R7, RZ, RZ, UR25 ;  /* 0x00000019ff077e24 */ /* 0x000fe4000f8e00ff */
[----:B--2---:R-:W-:Y:S01]  /*4490*/  IMAD.U32 R108, RZ, RZ, UR26 ;  /* 0x0000001aff6c7e24 */ /* 0x004fe2000f8e00ff */
[----:B------:R1:W-:Y:S01]  /*44a0*/  LDGSTS.E.BYPASS.128 [R3+0x1800], desc[UR20][R122.64], !PT ;  /* 0x018000007a037fae */ /* 0x0003e2000f981814 */
[----:B------:R-:W-:Y:S02]  /*44b0*/  IMAD.U32 R109, RZ, RZ, UR27 ;  /* 0x0000001bff6d7e24 */ /* 0x000fe4000f8e00ff */
[----:B---3--:R-:W-:Y:S01]  /*44c0*/  IMAD.U32 R111, RZ, RZ, UR27 ;  /* 0x0000001bff6f7e24 */ /* 0x008fe2000f8e00ff */
[----:B------:R-:W-:Y:S01]  /*44d0*/  LDGSTS.E.BYPASS.128 [R3+0x1a00], desc[UR20][R128.64], !PT ;  /* 0x01a0000080037fae */ /* 0x000fe2000f981814 */
[----:B------:R-:W-:-:S03]  /*44e0*/  IMAD.U32 R110, RZ, RZ, UR26 ;  /* 0x0000001aff6e7e24 */ /* 0x000fc6000f8e00ff */
[----:B------:R-:W2:Y:S01]  /*44f0*/  LDG.E R5, desc[UR20][R4.64+0x8] ;  /* 0x0000081404057981 */ /* 0x000ea2000c1e1900 */
[----:B-1----:R-:W-:-:S03]  /*4500*/  IMAD.MOV.U32 R123, RZ, RZ, R2 ;  /* 0x000000ffff7b7224 */ /* 0x002fc600078e0002 */
[----:B------:R-:W2:Y:S04]  /*4510*/  LDG.E R6, desc[UR20][R6.64+0xc] ;  /* 0x00000c1406067981 */ /* 0x000ea8000c1e1900 */
[----:B------:R-:W3:Y:S04]  /*4520*/  LDG.E R2, desc[UR20][R108.64+0x8] ;  /* 0x000008146c027981 */ /* 0x000ee8000c1e1900 */
[----:B------:R-:W3:Y:S01]  /*4530*/  LDG.E R111, desc[UR20][R110.64+0xc] ;  /* 0x00000c146e6f7981 */ /* 0x000ee2000c1e1900 */
[----:B------:R-:W-:Y:S02]  /*4540*/  USHF.R.S32.HI UR10, URZ, 0x1f, UR12 ;  /* 0x0000001fff0a7899 */ /* 0x000fe4000801140c */
[----:B------:R-:W-:Y:S01]  /*4550*/  USHF.R.S32.HI UR15, URZ, 0x1f, UR11 ;  /* 0x0000001fff0f7899 */ /* 0x000fe2000801140b */
[----:B------:R-:W-:Y:S04]  /*4560*/  LDGSTS.E.BYPASS.128 [R3+0x1c00], desc[UR20][R130.64], !PT ;  /* 0x01c0000082037fae */ /* 0x000fe8000f981814 */
[----:B------:R1:W-:Y:S01]  /*4570*/  LDGSTS.E.BYPASS.128 [R3+0x1e00], desc[UR20][R132.64], !PT ;  /* 0x01e0000084037fae */ /* 0x0003e2000f981814 */
[----:B------:R-:W-:Y:S01]  /*4580*/  IMAD.U32 R120, RZ, RZ, UR15 ;  /* 0x0000000fff787e24 */ /* 0x000fe2000f8e00ff */
[----:B------:R-:W-:-:S02]  /*4590*/  UISETP.LT.AND UP0, UPT, UR12, UR11, UPT ;  /* 0x0000000b0c00728c */ /* 0x000fc4000bf01270 */
[----:B------:R-:W-:Y:S01]  /*45a0*/  ULOP3.LUT UR17, UR14, 0x1, URZ, 0xc0, !UPT ;  /* 0x000000010e117892 */ /* 0x000fe2000f8ec0ff */
[----:B------:R-:W0:Y:S01]  /*45b0*/  LDGDEPBAR ;  /* 0x00000000000079af */ /* 0x000e220000000000 */
[----:B------:R-:W-:Y:S01]  /*45c0*/  LEA.HI R120, R120, UR11, RZ, 0x7 ;  /* 0x0000000b78787c11 */ /* 0x000fe2000f8f38ff */
[----:B-1----:R-:W-:-:S03]  /*45d0*/  IMAD.U32 R3, RZ, RZ, UR10 ;  /* 0x0000000aff037e24 */ /* 0x002fc6000f8e00ff */
[----:B------:R-:W-:Y:S02]  /*45e0*/  LOP3.LUT R121, R120, 0xffffff80, RZ, 0xc0, !PT ;  /* 0xffffff8078797812 */ /* 0x000fe400078ec0ff */
        /* <DEDUP_REMOVED lines=8> */
[----:B------:R-:W-:Y:S01]  /*4670*/  UIADD3 UR19, UPT, UPT, UR19, 0x1, URZ ;  /* 0x0000000113137890 */ /* 0x000fe2000fffe0ff */
[----:B------:R-:W-:Y:S01]  /*4680*/  SHF.R.S32.HI R7, RZ, 0x7, R120 ;  /* 0x00000007ff077819 */ /* 0x000fe20000011478 */
[----:B------:R-:W-:Y:S01]  /*4690*/  UISETP.NE.U32.AND UP0, UPT, UR17, 0x1, UPT ;  /* 0x000000011100788c */ /* 0x000fe2000bf05070 */
[----:B------:R-:W-:Y:S01]  /*46a0*/  BSSY.RECONVERGENT B0, `(.L_x_503) ;  /* 0x00000c2000007945 */ /* 0x000fe20003800200 */
[----:B------:R-:W-:Y:S01]  /*46b0*/  UMOV UR18, UR12 ;  /* 0x0000000c00127c82 */ /* 0x000fe20008000000 */
[----:B------:R-:W-:Y:S01]  /*46c0*/  UMOV UR17, UR11 ;  /* 0x0000000b00117c82 */ /* 0x000fe20008000000 */
[----:B------:R-:W-:-:S02]  /*46d0*/  UIADD3 UR4, UPT, UPT, UR4, 0x40, URZ ;  /* 0x0000004004047890 */ /* 0x000fc4000fffe0ff */
[----:B------:R-:W-:Y:S01]  /*46e0*/  UISETP.NE.AND UP1, UPT, UR19, 0x1, UPT ;  /* 0x000000011300788c */ /* 0x000fe2000bf25270 */
[----:B------:R-:W-:-:S03]  /*46f0*/  LEA.HI.SX32 R4, R120, 0x1, 0x19 ;  /* 0x0000000178047811 */ /* 0x000fc600078fcaff */
[----:B------:R-:W-:Y:S02]  /*4700*/  @P1 IMAD.MOV R4, RZ, RZ, R7 ;  /* 0x000000ffff041224 */ /* 0x000fe400078e0207 */
[----:B--2---:R-:W-:Y:S02]  /*4710*/  IMAD.IADD R6, R6, 0x1, -R5 ;  /* 0x0000000106067824 */ /* 0x004fe400078e0a05 */
[----:B---3--:R-:W-:-:S03]  /*4720*/  IMAD.IADD R111, R111, 0x1, -R2 ;  /* 0x000000016f6f7824 */ /* 0x008fc600078e0a02 */
[----:B------:R-:W-:Y:S02]  /*4730*/  R2UR UR10, R6 ;  /* 0x00000000060a72ca */ /* 0x000fe400000e0000 */
[----:B------:R-:W-:Y:S02]  /*4740*/  R2UR UR15, R111 ;  /* 0x000000006f0f72ca */ /* 0x000fe400000e0000 */
[----:B------:R-:W-:Y:S02]  /*4750*/  SHF.R.S32.HI R6, RZ, 0x7, R3 ;  /* 0x00000007ff067819 */ /* 0x000fe40000011403 */
[----:B------:R-:W-:-:S07]  /*4760*/  LEA.HI.SX32 R3, R3, 0x1, 0x19 ;  /* 0x0000000103037811 */ /* 0x000fce00078fcaff */
[----:B------:R-:W-:Y:S01]  /*4770*/  UMOV UR12, UR10 ;  /* 0x0000000a000c7c82 */ /* 0x000fe20008000000 */
[----:B------:R-:W-:Y:S01]  /*4780*/  @P0 IMAD.MOV R3, RZ, RZ, R6 ;  /* 0x000000ffff030224 */ /* 0x000fe200078e0206 */
        /* <DEDUP_REMOVED lines=100> */
.L_x_506:
[----:B------:R-:W-:Y:S05]  /*4dd0*/  BSYNC.RECONVERGENT B1 ;  /* 0x0000000000017941 */ /* 0x000fea0003800200 */
.L_x_505:
[----:B------:R-:W-:Y:S05]  /*4de0*/  @P1 BRA `(.L_x_504) ;  /* 0x0000000400341947 */ /* 0x000fea0003800000 */
[----:B------:R-:W-:Y:S01]  /*4df0*/  ISETP.GE.AND P0, PT, R108, UR18, PT ;  /* 0x000000126c007c0c */ /* 0x000fe2000bf06270 */
[----:B------:R-:W-:Y:S01]  /*4e00*/  VIADD R109, R0, 0x700 ;  /* 0x00000700006d7836 */ /* 0x000fe20000000000 */
[----:B------:R-:W-:Y:S04]  /*4e10*/  BSSY.RECONVERGENT B1, `(.L_x_507) ;  /* 0x0000004000017945 */ /* 0x000fe80003800200 */
[----:B------:R-:W-:-:S07]  /*4e20*/  ISETP.GE.AND P1, PT, R109, UR24, PT ;  /* 0x000000186d007c0c */ /* 0x000fce000bf26270 */
[----:B------:R-:W-:Y:S06]  /*4e30*/  @P0 BRA `(.L_x_508) ;  /* 0x0000000000040947 */ /* 0x000fec0003800000 */
[----:B-----5:R2:W5:Y:S02]  /*4e40*/  LDG.E.128 R20, desc[UR20][R6.64+0x6800] ;  /* 0x0068001406147981 */ /* 0x020564000c1e1d00 */
.L_x_508:
[----:B------:R-:W-:Y:S05]  /*4e50*/  BSYNC.RECONVERGENT B1 ;  /* 0x0000000000017941 */ /* 0x000fea0003800200 */
.L_x_507:
[----:B------:R-:W-:Y:S05]  /*4e60*/  @P1 BRA `(.L_x_504) ;  /* 0x0000000400141947 */ /* 0x000fea0003800000 */
[----:B------:R-:W-:Y:S01]  /*4e70*/  ISETP.GE.AND P0, PT, R109, UR18, PT ;  /* 0x000000126d007c0c */ /* 0x000fe2000bf06270 */
[----:B------:R-:W-:Y:S01]  /*4e80*/  VIADD R108, R0, 0x780 ;  /* 0x00000780006c7836 */ /* 0x000fe20000000000 */
[----:B------:R-:W-:Y:S04]  /*4e90*/  BSSY.RECONVERGENT B1, `(.L_x_509) ;  /* 0x0000004000017945 */ /* 0x000fe80003800200 */
[----:B------:R-:W-:-:S07]  /*4ea0*/  ISETP.GE.AND P1, PT, R108, UR24, PT ;  /* 0x000000186c007c0c */ /* 0x000fce000bf26270 */
[----:B------:R-:W-:Y:S06]  /*4eb0*/  @P0 BRA `(.L_x_510) ;  /* 0x0000000000040947 */ /* 0x000fec0003800000 */
[----:B-----5:R3:W5:Y:S02]  /*4ec0*/  LDG.E.128 R28, desc[UR20][R6.64+0x7000] ;  /* 0x00700014061c7981 */ /* 0x020764000c1e1d00 */
.L_x_510:
[----:B------:R-:W-:Y:S05]  /*4ed0*/  BSYNC.RECONVERGENT B1 ;  /* 0x0000000000017941 */ /* 0x000fea0003800200 */
.L_x_509:
[----:B------:R-:W-:Y:S05]  /*4ee0*/  @P1 BRA `(.L_x_504) ;  /* 0x0000000000f41947 */ /* 0x000fea0003800000 */
[----:B------:R-:W-:Y:S01]  /*4ef0*/  ISETP.GE.AND P0, PT, R108, UR18, PT ;  /* 0x000000126c007c0c */ /* 0x000fe2000bf06270 */
[----:B------:R-:W-:Y:S01]  /*4f00*/  BSSY.RECONVERGENT B1, `(.L_x_511) ;  /* 0x0000005000017945 */ /* 0x000fe20003800200 */
[----:B------:R-:W-:-:S04]  /*4f10*/  LOP3.LUT R109, R0, 0x800, RZ, 0xfc, !PT ;  /* 0x00000800006d7812 */ /* 0x000fc800078efcff */
[----:B------:R-:W-:-:S07]  /*4f20*/  ISETP.GE.AND P1, PT, R109, UR24, PT ;  /* 0x000000186d007c0c */ /* 0x000fce000bf26270 */
[----:B------:R-:W-:Y:S06]  /*4f30*/  @P0 BRA `(.L_x_512) ;  /* 0x0000000000040947 */ /* 0x000fec0003800000 */
[----:B-----5:R4:W5:Y:S02]  /*4f40*/  LDG.E.128 R36, desc[UR20][R6.64+0x7800] ;  /* 0x0078001406247981 */ /* 0x020964000c1e1d00 */
.L_x_512:
[----:B------:R-:W-:Y:S05]  /*4f50*/  BSYNC.RECONVERGENT B1 ;  /* 0x0000000000017941 */ /* 0x000fea0003800200 */
.L_x_511:
[----:B------:R-:W-:Y:S05]  /*4f60*/  @P1 BRA `(.L_x_504) ;  /* 0x0000000000d41947 */ /* 0x000fea0003800000 */
[----:B------:R-:W-:Y:S01]  /*4f70*/  ISETP.GE.AND P0, PT, R109, UR18, PT ;  /* 0x000000126d007c0c */ /* 0x000fe2000bf06270 */
[----:B------:R-:W-:Y:S01]  /*4f80*/  VIADD R108, R0, 0x880 ;  /* 0x00000880006c7836 */ /* 0x000fe20000000000 */
[----:B------:R-:W-:Y:S04]  /*4f90*/  BSSY.RECONVERGENT B1, `(.L_x_513) ;  /* 0x0000004000017945 */ /* 0x000fe80003800200 */
[----:B------:R-:W-:-:S07]  /*4fa0*/  ISETP.GE.AND P1, PT, R108, UR24, PT ;  /* 0x000000186c007c0c */ /* 0x000fce000bf26270 */
[----:B------:R-:W-:Y:S06]  /*4fb0*/  @P0 BRA `(.L_x_514) ;  /* 0x0000000000040947 */ /* 0x000fec0003800000 */
[----:B-----5:R1:W5:Y:S02]  /*4fc0*/  LDG.E.128 R44, desc[UR20][R6.64+0x8000] ;  /* 0x00800014062c7981 */ /* 0x020364000c1e1d00 */
.L_x_514:
[----:B------:R-:W-:Y:S05]  /*4fd0*/  BSYNC.RECONVERGENT B1 ;  /* 0x0000000000017941 */ /* 0x000fea0003800200 */
.L_x_513:
[----:B------:R-:W-:Y:S05]  /*4fe0*/  @P1 BRA `(.L_x_504) ;  /* 0x0000000000b41947 */ /* 0x000fea0003800000 */
[----:B------:R-:W-:Y:S01]  /*4ff0*/  ISETP.GE.AND P0, PT, R108, UR18, PT ;  /* 0x000000126c007c0c */ /* 0x000fe2000bf06270 */
[----:B------:R-:W-:Y:S01]  /*5000*/  VIADD R109, R0, 0x900 ;  /* 0x00000900006d7836 */ /* 0x000fe20000000000 */
[----:B------:R-:W-:Y:S04]  /*5010*/  BSSY.RECONVERGENT B1, `(.L_x_515) ;  /* 0x0000004000017945 */ /* 0x000fe80003800200 */
[----:B------:R-:W-:-:S07]  /*5020*/  ISETP.GE.AND P1, PT, R109, UR24, PT ;  /* 0x000000186d007c0c */ /* 0x000fce000bf26270 */
[----:B------:R-:W-:Y:S06]  /*5030*/  @P0 BRA `(.L_x_516) ;  /* 0x0000000000040947 */ /* 0x000fec0003800000 */
[----:B-----5:R1:W5:Y:S02]  /*5040*/  LDG.E.128 R52, desc[UR20][R6.64+0x8800] ;  /* 0x0088001406347981 */ /* 0x020364000c1e1d00 */
.L_x_516:
[----:B------:R-:W-:Y:S05]  /*5050*/  BSYNC.RECONVERGENT B1 ;  /* 0x0000000000017941 */ /* 0x000fea0003800200 */
.L_x_515:
[----:B------:R-:W-:Y:S05]  /*5060*/  @P1 BRA `(.L_x_504) ;  /* 0x0000000000941947 */ /* 0x000fea0003800000 */
[----:B------:R-:W-:Y:S01]  /*5070*/  ISETP.GE.AND P0, PT, R109, UR18, PT ;  /* 0x000000126d007c0c */ /* 0x000fe2000bf06270 */
[----:B------:R-:W-:Y:S01]  /*5080*/  VIADD R108, R0, 0x980 ;  /* 0x00000980006c7836 */ /* 0x000fe20000000000 */
[----:B------:R-:W-:Y:S04]  /*5090*/  BSSY.RECONVERGENT B1, `(.L_x_517) ;  /* 0x0000004000017945 */ /* 0x000fe80003800200 */
[----:B------:R-:W-:-:S07]  /*50a0*/  ISETP.GE.AND P1, PT, R108, UR24, PT ;  /* 0x000000186c007c0c */ /* 0x000fce000bf26270 */
[----:B------:R-:W-:Y:S06]  /*50b0*/  @P0 BRA `(.L_x_518) ;  /* 0x0000000000040947 */ /* 0x000fec0003800000 */
[----:B-----5:R1:W5:Y:S02]  /*50c0*/  LDG.E.128 R60, desc[UR20][R6.64+0x9000] ;  /* 0x00900014063c7981 */ /* 0x020364000c1e1d00 */
.L_x_518:
[----:B------:R-:W-:Y:S05]  /*50d0*/  BSYNC.RECONVERGENT B1 ;  /* 0x0000000000017941 */ /* 0x000fea0003800200 */
.L_x_517:
[----:B------:R-:W-:Y:S05]  /*50e0*/  @P1 BRA `(.L_x_504) ;  /* 0x0000000000741947 */ /* 0x000fea0003800000 */
[----:B------:R-:W-:Y:S01]  /*50f0*/  ISETP.GE.AND P0, PT, R108, UR18, PT ;  /* 0x000000126c007c0c */ /* 0x000fe2000bf06270 */
[----:B------:R-:W-:Y:S01]  /*5100*/  VIADD R109, R0, 0xa00 ;  /* 0x00000a00006d7836 */ /* 0x000fe20000000000 */
[----:B------:R-:W-:Y:S04]  /*5110*/  BSSY.RECONVERGENT B1, `(.L_x_519) ;  /* 0x0000004000017945 */ /* 0x000fe80003800200 */
[----:B------:R-:W-:-:S07]  /*5120*/  ISETP.GE.AND P1, PT, R109, UR24, PT ;  /* 0x000000186d007c0c */ /* 0x000fce000bf26270 */
[----:B------:R-:W-:Y:S06]  /*5130*/  @P0 BRA `(.L_x_520) ;  /* 0x0000000000040947 */ /* 0x000fec0003800000 */
[----:B-----5:R1:W5:Y:S02]  /*5140*/  LDG.E.128 R68, desc[UR20][R6.64+0x9800] ;  /* 0x0098001406447981 */ /* 0x020364000c1e1d00 */
.L_x_520:
[----:B------:R-:W-:Y:S05]  /*5150*/  BSYNC.RECONVERGENT B1 ;  /* 0x0000000000017941 */ /* 0x000fea0003800200 */
.L_x_519:
[----:B------:R-:W-:Y:S05]  /*5160*/  @P1 BRA `(.L_x_504) ;  /* 0x0000000000541947 */ /* 0x000fea0003800000 */
[----:B------:R-:W-:Y:S01]  /*5170*/  ISETP.GE.AND P0, PT, R109, UR18, PT ;  /* 0x000000126d007c0c */ /* 0x000fe2000bf06270 */
[----:B------:R-:W-:Y:S01]  /*5180*/  VIADD R108, R0, 0xa80 ;  /* 0x00000a80006c7836 */ /* 0x000fe20000000000 */
[----:B------:R-:W-:Y:S04]  /*5190*/  BSSY.RECONVERGENT B1, `(.L_x_521) ;  /* 0x0000004000017945 */ /* 0x000fe80003800200 */
[----:B------:R-:W-:-:S07]  /*51a0*/  ISETP.GE.AND P1, PT, R108, UR24, PT ;  /* 0x000000186c007c0c */ /* 0x000fce000bf26270 */
[----:B------:R-:W-:Y:S06]  /*51b0*/  @P0 BRA `(.L_x_522) ;  /* 0x0000000000040947 */ /* 0x000fec0003800000 */
[----:B-----5:R1:W5:Y:S02]  /*51c0*/  LDG.E.128 R76, desc[UR20][R6.64+0xa000] ;  /* 0x00a00014064c7981 */ /* 0x020364000c1e1d00 */
.L_x_522:
[----:B------:R-:W-:Y:S05]  /*51d0*/  BSYNC.RECONVERGENT B1 ;  /* 0x0000000000017941 */ /* 0x000fea0003800200 */
.L_x_521:
[----:B------:R-:W-:Y:S05]  /*51e0*/  @P1 BRA `(.L_x_504) ;  /* 0x0000000000341947 */ /* 0x000fea0003800000 */
[----:B------:R-:W-:Y:S01]  /*51f0*/  ISETP.GE.AND P0, PT, R108, UR18, PT ;  /* 0x000000126c007c0c */ /* 0x000fe2000bf06270 */
[----:B------:R-:W-:Y:S01]  /*5200*/  VIADD R109, R0, 0xb00 ;  /* 0x00000b00006d7836 */ /* 0x000fe20000000000 */
[----:B------:R-:W-:Y:S04]  /*5210*/  BSSY.RECONVERGENT B1, `(.L_x_523) ;  /* 0x0000004000017945 */ /* 0x000fe80003800200 */
[----:B------:R-:W-:-:S07]  /*5220*/  ISETP.GE.AND P1, PT, R109, UR24, PT ;  /* 0x000000186d007c0c */ /* 0x000fce000bf26270 */
[----:B------:R-:W-:Y:S06]  /*5230*/  @P0 BRA `(.L_x_524) ;  /* 0x0000000000040947 */ /* 0x000fec0003800000 */
[----:B-----5:R1:W5:Y:S02]  /*5240*/  LDG.E.128 R84, desc[UR20][R6.64+0xa800] ;  /* 0x00a8001406547981 */ /* 0x020364000c1e1d00 */
.L_x_524:
[----:B------:R-:W-:Y:S05]  /*5250*/  BSYNC.RECONVERGENT B1 ;  /* 0x0000000000017941 */ /* 0x000fea0003800200 */
.L_x_523:
[----:B------:R-:W-:Y:S05]  /*5260*/  @P1 BRA `(.L_x_504) ;  /* 0x0000000000141947 */ /* 0x000fea0003800000 */
[----:B------:R-:W-:Y:S01]  /*5270*/  VIADD R0, R0, 0xb80 ;  /* 0x00000b8000007836 */ /* 0x000fe20000000000 */
[----:B------:R-:W-:-:S04]  /*5280*/  ISETP.GE.AND P0, PT, R109, UR18, PT ;  /* 0x000000126d007c0c */ /* 0x000fc8000bf06270 */
[----:B------:R-:W-:-:S09]  /*5290*/  ISETP.GE.AND P1, PT, R0, UR18, PT ;  /* 0x0000001200007c0c */ /* 0x000fd2000bf26270 */
[----:B-----5:R1:W5:Y:S04]  /*52a0*/  @!P0 LDG.E.128 R92, desc[UR20][R6.64+0xb000] ;  /* 0x00b00014065c8981 */ /* 0x020368000c1e1d00 */
[----:B------:R1:W5:Y:S02]  /*52b0*/  @!P1 LDG.E.128 R96, desc[UR20][R6.64+0xb800] ;  /* 0x00b8001406609981 */ /* 0x000364000c1e1d00 */
.L_x_504:
[----:B------:R-:W-:Y:S05]  /*52c0*/  BSYNC.RECONVERGENT B0 ;  /* 0x0000000000007941 */ /* 0x000fea0003800200 */
.L_x_503:
[----:B------:R-:W2:Y:S01]  /*52d0*/  S2R R0, SR_TID.X ;  /* 0x0000000000007919 */ /* 0x000ea20000002100 */
[----:B------:R-:W3:Y:S01]  /*52e0*/  S2UR UR15, SR_CgaCtaId ;  /* 0x00000000000f79c3 */ /* 0x000ee20000008800 */
[----:B------:R-:W-:Y:S01]  /*52f0*/  USEL UR18, URZ, 0x4400, UP0 ;  /* 0x00004400ff127887 */ /* 0x000fe20008000000 */
[----:B------:R-:W-:Y:S01]  /*5300*/  IMAD.U32 R109, RZ, RZ, UR4 ;  /* 0x00000004ff6d7e24 */ /* 0x000fe2000f8e00ff */
[----:B------:R-:W-:Y:S01]  /*5310*/  UMOV UR10, 0x400 ;  /* 0x00000400000a7882 */ /* 0x000fe20000000000 */
[----:B------:R-:W-:Y:S01]  /*5320*/  UIADD3 UR17, UPT, UPT, UR13, 0x2, URZ ;  /* 0x000000020d117890 */ /* 0x000fe2000fffe0ff */
[----:B------:R-:W-:Y:S01]  /*5330*/  BSSY.RECONVERGENT B0, `(.L_x_525) ;  /* 0x00002e5000007945 */ /* 0x000fe20003800200 */
[----:B------:R-:W-:Y:S01]  /*5340*/  UIADD3 UR13, UPT, UPT, -UR13, -0x2, URZ ;  /* 0xfffffffe0d0d7890 */ /* 0x000fe2000fffe1ff */
[----:B------:R-:W-:Y:S01]  /*5350*/  IMAD.WIDE R108, R109, 0x2, R158 ;  /* 0x000000026d6c7825 */ /* 0x000fe200078e029e */
[----:B------:R-:W1:Y:S01]  /*5360*/  LDC R122, c[0x0][0x3b0] ;  /* 0x0000ec00ff7a7b82 */ /* 0x000e620000000800 */
[----:B------:R-:W-:-:S02]  /*5370*/  UISETP.GE.AND UP0, UPT, UR17, UR29, UPT ;  /* 0x0000001d1100728c */ /* 0x000fc4000bf06270 */
[----:B------:R-:W-:-:S06]  /*5380*/  ULOP3.LUT UR13, UR13, 0x1, URZ, 0xc0, !UPT ;  /* 0x000000010d0d7892 */ /* 0x000fcc000f8ec0ff */
[----:B------:R-:W-:Y:S02]  /*5390*/  IMAD.U32 R135, RZ, RZ, UR13 ;  /* 0x0000000dff877e24 */ /* 0x000fe4000f8e00ff */
[----:B------:R-:W-:Y:S01]  /*53a0*/  IMAD.U32 R141, RZ, RZ, UR13 ;  /* 0x0000000dff8d7e24 */ /* 0x000fe2000f8e00ff */
[----:B---3--:R-:W-:-:S04]  /*53b0*/  ULEA UR10, UR15, UR10, 0x18 ;  /* 0x0000000a0f0a7291 */ /* 0x008fc8000f8ec0ff */
[----:B------:R-:W-:Y:S01]  /*53c0*/  UIADD3 UR15, UPT, UPT, UR10, 0x8000, URZ ;  /* 0x000080000a0f7890 */ /* 0x000fe2000fffe0ff */
[C---:B--2---:R-:W-:Y:S01]  /*53d0*/  IMAD.SHL.U32 R110, R0.reuse, 0x40, RZ ;  /* 0x00000040006e7824 */ /* 0x044fe200078e00ff */
[C---:B-1--4-:R-:W-:Y:S01]  /*53e0*/  LOP3.LUT R6, R0.reuse, 0x1f, RZ, 0xc0, !PT ;  /* 0x0000001f00067812 */ /* 0x052fe200078ec0ff */
[----:B------:R-:W-:Y:S01]  /*53f0*/  IMAD.SHL.U32 R153, R0, 0x10, RZ ;  /* 0x0000001000997824 */ /* 0x000fe200078e00ff */
[----:B------:R-:W-:Y:S02]  /*5400*/  SHF.R.U32.HI R7, RZ, 0x5, R0 ;  /* 0x00000005ff077819 */ /* 0x000fe40000011600 */
[----:B------:R-:W-:Y:S02]  /*5410*/  SHF.R.U32.HI R121, RZ, 0x3, R6 ;  /* 0x00000003ff797819 */ /* 0x000fe40000011606 */
[----:B------:R-:W-:Y:S02]  /*5420*/  LOP3.LUT R110, R110, 0x3c0, RZ, 0xc0, !PT ;  /* 0x000003c06e6e7812 */ /* 0x000fe400078ec0ff */
[----:B------:R-:W-:Y:S01]  /*5430*/  LOP3.LUT R120, R0, 0x7, RZ, 0xc0, !PT ;  /* 0x0000000700787812 */ /* 0x000fe200078ec0ff */
[----:B------:R-:W-:Y:S01]  /*5440*/  IMAD.SHL.U32 R130, R121, 0x40, RZ ;  /* 0x0000004079827824 */ /* 0x000fe200078e00ff */
[----:B------:R-:W-:Y:S01]  /*5450*/  SHF.R.U32.HI R111, RZ, 0x1, R0 ;  /* 0x00000001ff6f7819 */ /* 0x000fe20000011600 */
[----:B------:R-:W-:Y:S01]  /*5460*/  IMAD R110, R7, 0x1000, R110 ;  /* 0x00001000076e7824 */ /* 0x000fe200078e026e */
[C---:B------:R-:W-:Y:S01]  /*5470*/  LOP3.LUT R123, R121.reuse, R120, RZ, 0x3c, !PT ;  /* 0x00000078797b7212 */ /* 0x040fe200078e3cff */
[----:B------:R-:W-:Y:S01]  /*5480*/  VIADD R129, R121, 0x4 ;  /* 0x0000000479817836 */ /* 0x000fe20000000000 */
[----:B------:R-:W-:Y:S01]  /*5490*/  LOP3.LUT R111, R111, 0x8, RZ, 0xc0, !PT ;  /* 0x000000086f6f7812 */ /* 0x000fe200078ec0ff */
[----:B------:R-:W-:Y:S01]  /*54a0*/  IMAD R121, R121, R122, RZ ;  /* 0x0000007a79797224 */ /* 0x000fe200078e02ff */
[----:B------:R-:W-:Y:S01]  /*54b0*/  LOP3.LUT R153, R153, 0x70, RZ, 0xc0, !PT ;  /* 0x0000007099997812 */ /* 0x000fe200078ec0ff */
[----:B------:R-:W-:Y:S01]  /*54c0*/  IMAD R128, R123, 0x8, R130 ;  /* 0x000000087b807824 */ /* 0x000fe200078e0282 */
[----:B------:R-:W-:Y:S01]  /*54d0*/  IADD3 R156, PT, PT, R110, UR18, R111 ;  /* 0x000000126e9c7c10 */ /* 0x000fe2000fffe06f */
[----:B------:R-:W-:Y:S01]  /*54e0*/  IMAD.SHL.U32 R110, R0, 0x8, RZ ;  /* 0x00000008006e7824 */ /* 0x000fe200078e00ff */
[-C--:B------:R-:W-:Y:S01]  /*54f0*/  LOP3.LUT R129, R129, R120.reuse, RZ, 0x3c, !PT ;  /* 0x0000007881817212 */ /* 0x080fe200078e3cff */
[----:B------:R-:W-:Y:S01]  /*5500*/  IMAD R123, R7, 0x200, R128 ;  /* 0x00000200077b7824 */ /* 0x000fe200078e0280 */
[----:B------:R-:W-:-:S02]  /*5510*/  LOP3.LUT R120, R111, R120, RZ, 0xfc, !PT ;  /* 0x000000786f787212 */ /* 0x000fc400078efcff */
[----:B------:R-:W-:Y:S01]  /*5520*/  LOP3.LUT R111, R0, 0x8, RZ, 0xc0, !PT ;  /* 0x00000008006f7812 */ /* 0x000fe200078ec0ff */
[----:B------:R-:W-:Y:S01]  /*5530*/  IMAD R130, R129, 0x8, R130 ;  /* 0x0000000881827824 */ /* 0x000fe200078e0282 */
[----:B------:R-:W-:Y:S02]  /*5540*/  LOP3.LUT R128, R110, 0x38, RZ, 0xc0, !PT ;  /* 0x000000386e807812 */ /* 0x000fe400078ec0ff */
[----:B------:R-:W-:Y:S01]  /*5550*/  LEA R110, R123, UR15, 0x1 ;  /* 0x0000000f7b6e7c11 */ /* 0x000fe2000f8e08ff */
[----:B------:R-:W-:Y:S01]  /*5560*/  IMAD R120, R120, 0x40, R111 ;  /* 0x0000004078787824 */ /* 0x000fe200078e026f */
[----:B------:R-:W-:Y:S01]  /*5570*/  IADD3 R111, P0, PT, R128, R121, RZ ;  /* 0x00000079806f7210 */ /* 0x000fe20007f1e0ff */
[----:B------:R-:W-:Y:S01]  /*5580*/  IMAD R123, R122, 0x4, R121 ;  /* 0x000000047a7b7824 */ /* 0x000fe200078e0279 */
[----:B------:R-:W-:Y:S01]  /*5590*/  LEA R156, R156, UR10, 0x1 ;  /* 0x0000000a9c9c7c11 */ /* 0x000fe2000f8e08ff */
[----:B------:R-:W-:Y:S01]  /*55a0*/  IMAD R135, R135, 0x8800, R110 ;  /* 0x0000880087877824 */ /* 0x000fe200078e026e */
[----:B------:R-:W-:Y:S01]  /*55b0*/  LEA.HI.X.SX32 R121, R121, RZ, 0x1, P0 ;  /* 0x000000ff79797211 */ /* 0x000fe200000f0eff */
[----:B------:R-:W-:Y:S01]  /*55c0*/  IMAD R130, R7, 0x200, R130 ;  /* 0x0000020007827824 */ /* 0x000fe200078e0282 */
[----:B------:R-:W-:Y:S01]  /*55d0*/  LEA R110, P1, R111, R108, 0x1 ;  /* 0x0000006c6f6e7211 */ /* 0x000fe200078208ff */
[----:B------:R-:W-:Y:S01]  /*55e0*/  VIADD R154, R120, UR18 ;  /* 0x00000012789a7c36 */ /* 0x000fe20008000000 */
[----:B------:R-:W-:-:S02]  /*55f0*/  PLOP3.LUT P0, PT, PT, PT, UP0, 0x80, 0x8 ;  /* 0x000000000008781c */ /* 0x000fc40003f0f008 */
[----:B------:R-:W-:Y:S02]  /*5600*/  LEA.HI.X R111, R111, R109, R121, 0x1, P1 ;  /* 0x0000006d6f6f7211 */ /* 0x000fe400008f0c79 */
[----:B------:R-:W-:Y:S02]  /*5610*/  ISETP.LT.U32.AND P0, PT, R0, 0x20, !P0 ;  /* 0x000000200000780c */ /* 0x000fe40004701070 */
[----:B------:R-:W-:Y:S02]  /*5620*/  LEA R130, R130, 0x200, 0x1 ;  /* 0x0000020082827811 */ /* 0x000fe400078e08ff */
[----:B------:R-:W-:Y:S02]  /*5630*/  IADD3 R121, P1, PT, R128, R123, RZ ;  /* 0x0000007b80797210 */ /* 0x000fe40007f3e0ff */
[----:B------:R-:W-:Y:S01]  /*5640*/  LEA R154, R154, UR15, 0x1 ;  /* 0x0000000f9a9a7c11 */ /* 0x000fe2000f8e08ff */
[----:B------:R-:W-:Y:S01]  /*5650*/  VIADD R120, R130, UR15 ;  /* 0x0000000f82787c36 */ /* 0x000fe20008000000 */
[----:B------:R-:W-:-:S02]  /*5660*/  LEA.HI.X.SX32 R123, R123, RZ, 0x1, P1 ;  /* 0x000000ff7b7b7211 */ /* 0x000fc400008f0eff */
[----:B------:R-:W-:Y:S01]  /*5670*/  LEA R132, P1, R121, R108, 0x1 ;  /* 0x0000006c79847211 */ /* 0x000fe200078208ff */
[----:B------:R-:W-:Y:S01]  /*5680*/  IMAD R141, R141, 0x8800, R120 ;  /* 0x000088008d8d7824 */ /* 0x000fe200078e0278 */
[----:B------:R-:W-:Y:S01]  /*5690*/  LOP3.LUT R136, R153, R154, RZ, 0x3c, !PT ;  /* 0x0000009a99887212 */ /* 0x000fe200078e3cff */
[----:B------:R-:W-:Y:S01]  /*56a0*/  @!PT LDS RZ, [RZ] ;  /* 0x00000000fffff984 */ /* 0x000fe20000000800 */
[----:B------:R-:W-:Y:S01]  /*56b0*/  @!PT LDS RZ, [RZ] ;  /* 0x00000000fffff984 */ /* 0x000fe20000000800 */
[----:B------:R-:W-:Y:S01]  /*56c0*/  @!PT LDS RZ, [RZ] ;  /* 0x00000000fffff984 */ /* 0x000fe20000000800 */
[----:B------:R1:W-:Y:S01]  /*56d0*/  @P0 LDGSTS.E.BYPASS.128 [R135], desc[UR20][R110.64] ;  /* 0x000000006e870fae */ /* 0x0003e2000b981814 */
[----:B------:R-:W-:Y:S01]  /*56e0*/  LEA.HI.X R133, R121, R109, R123, 0x1, P1 ;  /* 0x0000006d79857211 */ /* 0x000fe200008f0c7b */
[----:B------:R-:W-:Y:S01]  /*56f0*/  VIADD R134, R154, 0x20 ;  /* 0x000000209a867836 */ /* 0x000fe20000000000 */
[C---:B------:R-:W-:Y:S01]  /*5700*/  LOP3.LUT R155, R153.reuse, R156, RZ, 0x3c, !PT ;  /* 0x0000009c999b7212 */ /* 0x040fe200078e3cff */
[----:B------:R-:W-:Y:S02]  /*5710*/  VIADD R108, R156, 0x20 ;  /* 0x000000209c6c7836 */ /* 0x000fe40000000000 */
[----:B------:R2:W-:Y:S01]  /*5720*/  @P0 LDGSTS.E.BYPASS.128 [R141], desc[UR20][R132.64] ;  /* 0x00000000848d0fae */ /* 0x0005e2000b981814 */
[----:B------:R-:W-:-:S02]  /*5730*/  LOP3.LUT R109, R153, R134, RZ, 0x3c, !PT ;  /* 0x00000086996d7212 */ /* 0x000fc400078e3cff */
[----:B------:R-:W-:Y:S01]  /*5740*/  LOP3.LUT R157, R153, R108, RZ, 0x3c, !PT ;  /* 0x0000006c999d7212 */ /* 0x000fe200078e3cff */
[----:B------:R-:W-:Y:S04]  /*5750*/  LDSM.16.M88.4 R136, [R136] ;  /* 0x000000008888783b */ /* 0x000fe80000000200 */
[----:B------:R-:W3:Y:S04]  /*5760*/  LDSM.16.M88.4 R120, [R155] ;  /* 0x000000009b78783b */ /* 0x000ee80000000200 */
[----:B------:R-:W4:Y:S04]  /*5770*/  LDSM.16.M88.4 R128, [R155+0x1000] ;  /* 0x001000009b80783b */ /* 0x000f280000000200 */
[----:B------:R-:W4:Y:S04]  /*5780*/  LDSM.16.M88.4 R148, [R155+0x800] ;  /* 0x000800009b94783b */ /* 0x000f280000000200 */
[----:B------:R4:W4:Y:S04]  /*5790*/  LDSM.16.M88.4 R144, [R155+0x1800] ;  /* 0x001800009b90783b */ /* 0x0009280000000200 */
[----:B-1----:R-:W-:Y:S04]  /*57a0*/  LDSM.16.M88.4 R108, [R109] ;  /* 0x000000006d6c783b */ /* 0x002fe80000000200 */
[----:B--2---:R-:W1:Y:S04]  /*57b0*/  LDSM.16.M88.4 R140, [R157] ;  /* 0x000000009d8c783b */ /* 0x004e680000000200 */
[----:B------:R-:W2:Y:S04]  /*57c0*/  LDSM.16.M88.4 R132, [R157+0x800] ;  /* 0x000800009d84783b */ /* 0x000ea80000000200 */
[----:B------:R-:W0:Y:S01]  /*57d0*/  LDGDEPBAR ;  /* 0x00000000000079af */ /* 0x000e220000000000 */
[----:B---3--:R-:W-:Y:S01]  /*57e0*/  HMMA.16816.F32 R120, R120, R136, R104 ;  /* 0x000000887878723c */ /* 0x008fe20000001868 */
[----:B------:R-:W-:-:S02]  /*57f0*/  VIADD R106, R154, 0x40 ;  /* 0x000000409a6a7836 */ /* 0x000fc40000000000 */
[----:B------:R-:W-:Y:S02]  /*5800*/  VIADD R104, R156, 0x40 ;  /* 0x000000409c687836 */ /* 0x000fe40000000000 */
[----:B------:R-:W-:Y:S02]  /*5810*/  VIADD R154, R154, 0x60 ;  /* 0x000000609a9a7836 */ /* 0x000fe40000000000 */
[----:B------:R-:W-:Y:S01]  /*5820*/  VIADD R156, R156, 0x60 ;  /* 0x000000609c9c7836 */ /* 0x000fe20000000000 */
[----:B----4-:R-:W-:Y:S01]  /*5830*/  HMMA.16816.F32 R112, R128, R136, R112 ;  /* 0x000000888070723c */ /* 0x010fe20000001870 */
[----:B------:R-:W3:Y:S01]  /*5840*/  LDSM.16.M88.4 R128, [R157+0x1000] ;  /* 0x001000009d80783b */ /* 0x000ee20000000200 */
[----:B------:R-:W-:-:S06]  /*5850*/  LOP3.LUT R155, R153, R104, RZ, 0x3c, !PT ;  /* 0x00000068999b7212 */ /* 0x000fcc00078e3cff */
[-C--:B------:R-:W-:Y:S01]  /*5860*/  HMMA.16816.F32 R148, R148, R136.reuse, R124 ;  /* 0x000000889494723c */ /* 0x080fe2000000187c */
[----:B------:R-:W4:Y:S07]  /*5870*/  LDSM.16.M88.4 R124, [R157+0x1800] ;  /* 0x001800009d7c783b */ /* 0x000f2e0000000200 */
[----:B------:R-:W-:Y:S01]  /*5880*/  HMMA.16816.F32 R116, R144, R136, R116 ;  /* 0x000000889074723c */ /* 0x000fe20000001874 */
[C---:B------:R-:W-:Y:S01]  /*5890*/  LOP3.LUT R136, R153.reuse, R106, RZ, 0x3c, !PT ;  /* 0x0000006a99887212 */ /* 0x040fe200078e3cff */
[----:B------:R-:W-:Y:S04]  /*58a0*/  LDSM.16.M88.4 R144, [R155+0x800] ;  /* 0x000800009b90783b */ /* 0x000fe80000000200 */
[----:B------:R-:W-:Y:S02]  /*58b0*/  LDSM.16.M88.4 R104, [R155] ;  /* 0x000000009b68783b */ /* 0x000fe40000000200 */
[-C--:B-1----:R-:W-:Y:S02]  /*58c0*/  HMMA.16816.F32 R120, R140, R108.reuse, R120 ;  /* 0x0000006c8c78723c */ /* 0x082fe40000001878 */
[----:B------:R-:W1:Y:S04]  /*58d0*/  LDSM.16.M88.4 R136, [R136] ;  /* 0x000000008888783b */ /* 0x000e680000000200 */
[----:B------:R-:W1:Y:S02]  /*58e0*/  LDSM.16.M88.4 R140, [R155+0x1000] ;  /* 0x001000009b8c783b */ /* 0x000e640000000200 */
[-C--:B--2---:R-:W-:Y:S02]  /*58f0*/  HMMA.16816.F32 R148, R132, R108.reuse, R148 ;  /* 0x0000006c8494723c */ /* 0x084fe40000001894 */
[----:B------:R-:W2:Y:S06]  /*5900*/  LDSM.16.M88.4 R132, [R155+0x1800] ;  /* 0x001800009b84783b */ /* 0x000eac0000000200 */
[-C--:B---3--:R-:W-:Y:S08]  /*5910*/  HMMA.16816.F32 R112, R128, R108.reuse, R112 ;  /* 0x0000006c8070723c */ /* 0x088ff00000001870 */
[----:B----4-:R-:W-:Y:S01]  /*5920*/  HMMA.16816.F32 R108, R124, R108, R116 ;  /* 0x0000006c7c6c723c */ /* 0x010fe20000001874 */
[----:B------:R-:W-:-:S02]  /*5930*/  LOP3.LUT R116, R153, R154, RZ, 0x3c, !PT ;  /* 0x0000009a99747212 */ /* 0x000fc400078e3cff */
[----:B------:R-:W-:-:S04]  /*5940*/  LOP3.LUT R153, R153, R156, RZ, 0x3c, !PT ;  /* 0x0000009c99997212 */ /* 0x000fc800078e3cff */
[----:B------:R-:W-:Y:S04]  /*5950*/  LDSM.16.M88.4 R116, [R116] ;  /* 0x000000007474783b */ /* 0x000fe80000000200 */
[----:B------:R-:W3:Y:S04]  /*5960*/  LDSM.16.M88.4 R128, [R153] ;  /* 0x000000009980783b */ /* 0x000ee80000000200 */
[----:B------:R-:W4:Y:S01]  /*5970*/  LDSM.16.M88.4 R124, [R153+0x800] ;  /* 0x00080000997c783b */ /* 0x000f220000000200 */
[-C--:B-1----:R-:W-:Y:S03]  /*5980*/  HMMA.16816.F32 R104, R104, R136.reuse, R120 ;  /* 0x000000886868723c */ /* 0x082fe60000001878 */
[----:B------:R-:W1:Y:S05]  /*5990*/  LDSM.16.M88.4 R120, [R153+0x1000] ;  /* 0x001000009978783b */ /* 0x000e6a0000000200 */
[----:B------:R-:W-:Y:S01]  /*59a0*/  HMMA.16816.F32 R144, R144, R136, R148 ;  /* 0x000000889090723c */ /* 0x000fe20000001894 */
[----:B------:R-:W1:Y:S01]  /*59b0*/  LDSM.16.M88.4 R148, [R153+0x1800] ;  /* 0x001800009994783b */ /* 0x000e620000000200 */
[----:B------:R-:W-:-:S06]  /*59c0*/  DEPBAR.LE SB0, 0x1 ;  /* 0x000080400000791a */ /* 0x000fcc0000000000 */
[-C--:B------:R-:W-:Y:S08]  /*59d0*/  HMMA.16816.F32 R112, R140, R136.reuse, R112 ;  /* 0x000000888c70723c */ /* 0x080ff00000001870 */
[----:B--2---:R-:W-:Y:S08]  /*59e0*/  HMMA.16816.F32 R108, R132, R136, R108 ;  /* 0x00000088846c723c */ /* 0x004ff0000000186c */
[-C--:B---3--:R-:W-:Y:S08]  /*59f0*/  HMMA.16816.F32 R104, R128, R116.reuse, R104 ;  /* 0x000000748068723c */ /* 0x088ff00000001868 */
[-C--:B----4-:R-:W-:Y:S08]  /*5a00*/  HMMA.16816.F32 R124, R124, R116.reuse, R144 ;  /* 0x000000747c7c723c */ /* 0x090ff00000001890 */
[-C--:B-1----:R-:W-:Y:S08]  /*5a10*/  HMMA.16816.F32 R112, R120, R116.reuse, R112 ;  /* 0x000000747870723c */ /* 0x082ff00000001870 */
[----:B------:R-:W-:Y:S01]  /*5a20*/  HMMA.16816.F32 R116, R148, R116, R108 ;  /* 0x000000749474723c */ /* 0x000fe2000000186c */
[----:B------:R-:W-:Y:S01]  /*5a30*/  VIMNMX.U32 R108, PT, PT, R3, R4, !PT ;  /* 0x00000004036c7248 */ /* 0x000fe20007fe0000 */
[----:B------:R-:W-:Y:S03]  /*5a40*/  BAR.SYNC.DEFER_BLOCKING 0x0 ;  /* 0x0000000000007b1d */ /* 0x000fe60000010000 */
[----:B------:R-:W-:-:S13]  /*5a50*/  ISETP.GE.AND P0, PT, R108, 0x1, PT ;  /* 0x000000016c00780c */ /* 0x000fda0003f06270 */
[----:B------:R-:W-:Y:S05]  /*5a60*/  @!P0 BRA `(.L_x_526) ;  /* 0x0000002400c48947 */ /* 0x000fea0003800000 */
        /* <DEDUP_REMOVED lines=22> */
.L_x_528:
[----:B------:R-:W-:Y:S05]  /*5bd0*/  BSYNC.RECONVERGENT B1 ;  /* 0x0000000000017941 */ /* 0x000fea0003800200 */
.L_x_527:
        /* <DEDUP_REMOVED lines=14> */
.L_x_530:
[----:B------:R-:W-:Y:S05]  /*5cc0*/  BSYNC.RECONVERGENT B1 ;  /* 0x0000000000017941 */ /* 0x000fea0003800200 */
.L_x_529:
        /* <DEDUP_REMOVED lines=19> */
.L_x_532:
[----:B------:R-:W-:Y:S05]  /*5e00*/  BSYNC.RECONVERGENT B1 ;  /* 0x0000000000017941 */ /* 0x000fea0003800200 */
.L_x_531:
        /* <DEDUP_REMOVED lines=14> */
.L_x_534:
[----:B------:R-:W-:Y:S05]  /*5ef0*/  BSYNC.RECONVERGENT B1 ;  /* 0x0000000000017941 */ /* 0x000fea0003800200 */
.L_x_533:
        /* <DEDUP_REMOVED lines=18> */
.L_x_536:
[----:B------:R-:W-:Y:S05]  /*6020*/  BSYNC.RECONVERGENT B1 ;  /* 0x0000000000017941 */ /* 0x000fea0003800200 */
.L_x_535:
        /* <DEDUP_REMOVED lines=14> */
.L_x_538:
[----:B------:R-:W-:Y:S05]  /*6110*/  BSYNC.RECONVERGENT B1 ;  /* 0x0000000000017941 */ /* 0x000fea0003800200 */
.L_x_537:
        /* <DEDUP_REMOVED lines=18> */
.L_x_540:
[----:B------:R-:W-:Y:S05]  /*6240*/  BSYNC.RECONVERGENT B1 ;  /* 0x0000000000017941 */ /* 0x000fea0003800200 */
.L_x_539:
        /* <DEDUP_REMOVED lines=14> */
.L_x_542:
[----:B------:R-:W-:Y:S05]  /*6330*/  BSYNC.RECONVERGENT B1 ;  /* 0x0000000000017941 */ /* 0x000fea0003800200 */
.L_x_541:
        /* <DEDUP_REMOVED lines=18> */
.L_x_544:
[----:B------:R-:W-:Y:S05]  /*6460*/  BSYNC.RECONVERGENT B1 ;  /* 0x0000000000017941 */ /* 0x000fea0003800200 */
.L_x_543:
        /* <DEDUP_REMOVED lines=14> */
.L_x_546:
[----:B------:R-:W-:Y:S05]  /*6550*/  BSYNC.RECONVERGENT B1 ;  /* 0x0000000000017941 */ /* 0x000fea0003800200 */
.L_x_545:
        /* <DEDUP_REMOVED lines=18> */
.L_x_548:
[----:B------:R-:W-:Y:S05]  /*6680*/  BSYNC.RECONVERGENT B1 ;  /* 0x0000000000017941 */ /* 0x000fea0003800200 */
.L_x_547:
        /* <DEDUP_REMOVED lines=14> */
.L_x_550:
[----:B------:R-:W-:Y:S05]  /*6770*/  BSYNC.RECONVERGENT B1 ;  /* 0x0000000000017941 */ /* 0x000fea0003800200 */
.L_x_549:
        /* <DEDUP_REMOVED lines=18> */
.L_x_552:
[----:B------:R-:W-:Y:S05]  /*68a0*/  BSYNC.RECONVERGENT B1 ;  /* 0x0000000000017941 */ /* 0x000fea0003800200 */
.L_x_551:
        /* <DEDUP_REMOVED lines=14> */
.L_x_554:
[----:B------:R-:W-:Y:S05]  /*6990*/  BSYNC.RECONVERGENT B1 ;  /* 0x0000000000017941 */ /* 0x000fea0003800200 */
.L_x_553:
        /* <DEDUP_REMOVED lines=18> */
.L_x_556:
[----:B------:R-:W-:Y:S05]  /*6ac0*/  BSYNC.RECONVERGENT B1 ;  /* 0x0000000000017941 */ /* 0x000fea0003800200 */
.L_x_555:
        /* <DEDUP_REMOVED lines=14> */
.L_x_558:
[----:B------:R-:W-:Y:S05]  /*6bb0*/  BSYNC.RECONVERGENT B1 ;  /* 0x0000000000017941 */ /* 0x000fea0003800200 */
.L_x_557:
        /* <DEDUP_REMOVED lines=18> */
.L_x_560:
[----:B------:R-:W-:Y:S05]  /*6ce0*/  BSYNC.RECONVERGENT B1 ;  /* 0x0000000000017941 */ /* 0x000fea0003800200 */
.L_x_559:
        /* <DEDUP_REMOVED lines=14> */
.L_x_562:
[----:B------:R-:W-:Y:S05]  /*6dd0*/  BSYNC.RECONVERGENT B1 ;  /* 0x0000000000017941 */ /* 0x000fea0003800200 */
.L_x_561:
        /* <DEDUP_REMOVED lines=18> */
.L_x_564:
[----:B------:R-:W-:Y:S05]  /*6f00*/  BSYNC.RECONVERGENT B1 ;  /* 0x0000000000017941 */ /* 0x000fea0003800200 */
.L_x_563:
        /* <DEDUP_REMOVED lines=14> */
.L_x_566:
[----:B------:R-:W-:Y:S05]  /*6ff0*/  BSYNC.RECONVERGENT B1 ;  /* 0x0000000000017941 */ /* 0x000fea0003800200 */
.L_x_565:
        /* <DEDUP_REMOVED lines=18> */
.L_x_568:
[----:B------:R-:W-:Y:S05]  /*7120*/  BSYNC.RECONVERGENT B1 ;  /* 0x0000000000017941 */ /* 0x000fea0003800200 */
.L_x_567:
        /* <DEDUP_REMOVED lines=14> */
.L_x_570:
[----:B------:R-:W-:Y:S05]  /*7210*/  BSYNC.RECONVERGENT B1 ;  /* 0x0000000000017941 */ /* 0x000fea0003800200 */
.L_x_569:
        /* <DEDUP_REMOVED lines=18> */
.L_x_572:
[----:B------:R-:W-:Y:S05]  /*7340*/  BSYNC.RECONVERGENT B1 ;  /* 0x0000000000017941 */ /* 0x000fea0003800200 */
.L_x_571:
        /* <DEDUP_REMOVED lines=14> */
.L_x_574:
[----:B------:R-:W-:Y:S05]  /*7430*/  BSYNC.RECONVERGENT B1 ;  /* 0x0000000000017941 */ /* 0x000fea0003800200 */
.L_x_573:
        /* <DEDUP_REMOVED lines=17> */
.L_x_576:
[----:B------:R-:W-:Y:S05]  /*7550*/  BSYNC.RECONVERGENT B1 ;  /* 0x0000000000017941 */ /* 0x000fea0003800200 */
.L_x_575:
        /* <DEDUP_REMOVED lines=17> */
.L_x_578:
[----:B------:R-:W-:Y:S05]  /*7670*/  BSYNC.RECONVERGENT B1 ;  /* 0x0000000000017941 */ /* 0x000fea0003800200 */
.L_x_577:
        /* <DEDUP_REMOVED lines=17> */
.L_x_580:
[----:B------:R-:W-:Y:S05]  /*7790*/  BSYNC.RECONVERGENT B1 ;  /* 0x0000000000017941 */ /* 0x000fea0003800200 */
.L_x_579:
        /* <DEDUP_REMOVED lines=17> */
.L_x_582:
[----:B------:R-:W-:Y:S05]  /*78b0*/  BSYNC.RECONVERGENT B1 ;  /* 0x0000000000017941 */ /* 0x000fea0003800200 */
.L_x_581:
        /* <DEDUP_REMOVED lines=17> */
.L_x_584:
[----:B------:R-:W-:Y:S05]  /*79d0*/  BSYNC.RECONVERGENT B1 ;  /* 0x0000000000017941 */ /* 0x000fea0003800200 */
.L_x_583:
        /* <DEDUP_REMOVED lines=17> */
.L_x_586:
[----:B------:R-:W-:Y:S05]  /*7af0*/  BSYNC.RECONVERGENT B1 ;  /* 0x0000000000017941 */ /* 0x000fea0003800200 */
.L_x_585:
        /* <DEDUP_REMOVED lines=17> */
.L_x_588:
[----:B------:R-:W-:Y:S05]  /*7c10*/  BSYNC.RECONVERGENT B1 ;  /* 0x0000000000017941 */ /* 0x000fea0003800200 */
.L_x_587:
        /* <DEDUP_REMOVED lines=17> */
.L_x_590:
[----:B------:R-:W-:Y:S05]  /*7d30*/  BSYNC.RECONVERGENT B1 ;  /* 0x0000000000017941 */ /* 0x000fea0003800200 */
.L_x_589:
        /* <DEDUP_REMOVED lines=17> */
.L_x_592:
[----:B------:R-:W-:Y:S05]  /*7e50*/  BSYNC.RECONVERGENT B1 ;  /* 0x0000000000017941 */ /* 0x000fea0003800200 */
.L_x_591:
        /* <DEDUP_REMOVED lines=17> */
.L_x_594:
[----:B------:R-:W-:Y:S05]  /*7f70*/  BSYNC.RECONVERGENT B1 ;  /* 0x0000000000017941 */ /* 0x000fea0003800200 */
.L_x_593:
        /* <DEDUP_REMOVED lines=18> */
.L_x_596:
[----:B------:R-:W-:Y:S05]  /*80a0*/  BSYNC.RECONVERGENT B1 ;  /* 0x0000000000017941 */ /* 0x000fea0003800200 */
.L_x_595:
        /* <DEDUP_REMOVED lines=13> */
.L_x_526:
[----:B------:R-:W-:Y:S05]  /*8180*/  BSYNC.RECONVERGENT B0 ;  /* 0x0000000000007941 */ /* 0x000fea0003800200 */
.L_x_525:
[----:B------:R-:W-:-:S04]  /*8190*/  DEPBAR.LE SB0, 0x0 ;  /* 0x000080000000791a */ /* 0x000fc80000000000 */
[----:B------:R-:W-:Y:S01]  /*81a0*/  UIADD3 UR5, UPT, UPT, UR5, 0x1, URZ ;  /* 0x0000000105057890 */ /* 0x000fe2000fffe0ff */
[----:B------:R-:W-:Y:S01]  /*81b0*/  UMOV UR13, UR14 ;  /* 0x0000000e000d7c82 */ /* 0x000fe20008000000 */
[----:B------:R-:W-:Y:S06]  /*81c0*/  BAR.SYNC.DEFER_BLOCKING 0x0 ;  /* 0x0000000000007b1d */ /* 0x000fec0000010000 */
[----:B------:R-:W-:Y:S05]  /*81d0*/  BRA.U UP1, `(.L_x_597) ;  /* 0xffffffc101047547 */ /* 0x000fea000b83ffff */
.L_x_502:
[C---:B------:R-:W-:Y:S01]  /*81e0*/  IMAD.SHL.U32 R2, R0.reuse, 0x2, RZ ;  /* 0x0000000200027824 */ /* 0x040fe200078e00ff */
[----:B-1----:R-:W-:Y:S01]  /*81f0*/  SHF.R.U32.HI R3, RZ, 0x2, R0 ;  /* 0x00000002ff037819 */ /* 0x002fe20000011600 */
[----:B------:R-:W-:Y:S01]  /*8200*/  IMAD.MOV.U32 R5, RZ, RZ, 0x410 ;  /* 0x00000410ff057424 */ /* 0x000fe200078e00ff */
[----:B----45:R-:W1:Y:S01]  /*8210*/  LDC.64 R20, c[0x0][0x3a8] ;  /* 0x0000ea00ff147b82 */ /* 0x030e620000000a00 */
[----:B------:R-:W-:Y:S02]  /*8220*/  ISETP.GT.U32.AND P0, PT, R0, 0xff, PT ;  /* 0x000000ff0000780c */ /* 0x000fe40003f04070 */
[----:B------:R-:W-:Y:S02]  /*8230*/  LOP3.LUT R4, R2, 0x6, RZ, 0xc0, !PT ;  /* 0x0000000602047812 */ /* 0x000fe400078ec0ff */
[----:B------:R-:W-:-:S03]  /*8240*/  LOP3.LUT R3, R3, 0x7, RZ, 0xc0, !PT ;  /* 0x0000000703037812 */ /* 0x000fc600078ec0ff */
[----:B------:R-:W-:Y:S01]  /*8250*/  IMAD R4, R4, R5, UR10 ;  /* 0x0000000a04047e24 */ /* 0x000fe2000f8e0205 */
[----:B------:R-:W-:-:S05]  /*8260*/  LOP3.LUT R3, R3, 0x7c0, R2, 0xf8, !PT ;  /* 0x000007c003037812 */ /* 0x000fca00078ef802 */
[----:B------:R-:W-:-:S05]  /*8270*/  IMAD R3, R3, 0x4, R4 ;  /* 0x0000000403037824 */ /* 0x000fca00078e0204 */
[----:B------:R4:W-:Y:S04]  /*8280*/  STS [R3], R104 ;  /* 0x0000006803007388 */ /* 0x0009e80000000800 */
[----:B------:R4:W-:Y:S01]  /*8290*/  STS [R3+0x410], R105 ;  /* 0x0004106903007388 */ /* 0x0009e20000000800 */
[----:B-1----:R-:W-:-:S03]  /*82a0*/  IMAD R2, R20, R21, RZ ;  /* 0x0000001514027224 */ /* 0x002fc600078e02ff */
[----:B------:R4:W-:Y:S01]  /*82b0*/  STS [R3+0x20], R106 ;  /* 0x0000206a03007388 */ /* 0x0009e20000000800 */
[----:B------:R-:W-:-:S03]  /*82c0*/  IMAD R2, R2, UR9, RZ ;  /* 0x0000000902027c24 */ /* 0x000fc6000f8e02ff */
        /* <DEDUP_REMOVED lines=13> */
[----:B------:R4:W-:Y:S04]  /*83a0*/  STS [R3+0x2080], RZ ;  /* 0x002080ff03007388 */ /* 0x0009e80000000800 */
        /* <DEDUP_REMOVED lines=14> */
[----:B------:R4:W-:Y:S01]  /*8490*/  STS [R3+0x2570], RZ ;  /* 0x002570ff03007388 */ /* 0x0009e20000000800 */
[----:B------:R-:W-:Y:S06]  /*84a0*/  BAR.SYNC.DEFER_BLOCKING 0x0 ;  /* 0x0000000000007b1d */ /* 0x000fec0000010000 */
[----:B------:R-:W-:Y:S05]  /*84b0*/  @P0 EXIT ;  /* 0x000000000000094d */ /* 0x000fea0003800000 */
[----:B------:R-:W1:Y:S01]  /*84c0*/  S2UR UR4, SR_CTAID.X ;  /* 0x00000000000479c3 */ /* 0x000e620000002500 */
[----:B------:R-:W-:Y:S01]  /*84d0*/  IMAD.SHL.U32 R4, R0, 0x4, RZ ;  /* 0x0000000400047824 */ /* 0x000fe200078e00ff */
[----:B------:R-:W5:Y:S01]  /*84e0*/  LDCU.64 UR6, c[0x0][0x3a0] ;  /* 0x00007400ff0677ac */ /* 0x000f620008000a00 */
[----:B------:R-:W-:-:S03]  /*84f0*/  IMAD.MOV.U32 R8, RZ, RZ, 0x410 ;  /* 0x00000410ff087424 */ /* 0x000fc600078e00ff */
[----:B------:R-:W-:Y:S01]  /*8500*/  LOP3.LUT R4, R4, 0x7c, RZ, 0xc0, !PT ;  /* 0x0000007c04047812 */ /* 0x000fe200078ec0ff */
[C---:B----4-:R-:W-:Y:S02]  /*8510*/  IMAD R3, R7.reuse, R8, UR10 ;  /* 0x0000000a07037e24 */ /* 0x050fe4000f8e0208 */
[----:B------:R-:W-:Y:S01]  /*8520*/  IMAD R7, R7, R20, R6 ;  /* 0x0000001407077224 */ /* 0x000fe200078e0206 */
[----:B------:R-:W-:Y:S01]  /*8530*/  SHF.R.S32.HI R6, RZ, 0x1f, R2 ;  /* 0x0000001fff067819 */ /* 0x000fe20000011402 */
[----:B------:R-:W-:-:S05]  /*8540*/  IMAD.IADD R4, R3, 0x1, R4 ;  /* 0x0000000103047824 */ /* 0x000fca00078e0204 */
[----:B------:R-:W4:Y:S04]  /*8550*/  LDS R8, [R4+0x80] ;  /* 0x0000800004087984 */ /* 0x000f280000000800 */
[----:B------:R-:W4:Y:S04]  /*8560*/  LDS R9, [R4+0x100] ;  /* 0x0001000004097984 */ /* 0x000f280000000800 */
[----:B------:R-:W4:Y:S01]  /*8570*/  LDS R10, [R4+0x180] ;  /* 0x00018000040a7984 */ /* 0x000f220000000800 */
[----:B-1----:R-:W-:Y:S01]  /*8580*/  IMAD R3, R20, UR4, RZ ;  /* 0x0000000414037c24 */ /* 0x002fe2000f8e02ff */
[----:B------:R-:W-:-:S02]  /*8590*/  USHF.L.U32 UR4, UR8, 0x8, URZ ;  /* 0x0000000808047899 */ /* 0x000fc400080006ff */
[----:B------:R-:W1:Y:S01]  /*85a0*/  LDS R11, [R4+0x200] ;  /* 0x00020000040b7984 */ /* 0x000e620000000800 */
[----:B------:R-:W-:-:S03]  /*85b0*/  IMAD.SHL.U32 R3, R3, 0x10, RZ ;  /* 0x0000001003037824 */ /* 0x000fc600078e00ff */
[----:B--2---:R-:W2:Y:S02]  /*85c0*/  LDS R12, [R4+0x280] ;  /* 0x00028000040c7984 */ /* 0x004ea40000000800 */
[--C-:B---3--:R-:W-:Y:S02]  /*85d0*/  IADD3 R16, P0, P1, R2, UR4, R3.reuse ;  /* 0x0000000402107c10 */ /* 0x108fe4000f91e003 */
[----:B------:R-:W3:Y:S01]  /*85e0*/  LDS R13, [R4+0x300] ;  /* 0x00030000040d7984 */ /* 0x000ee20000000800 */
[----:B------:R-:W-:-:S03]  /*85f0*/  SHF.R.S32.HI R3, RZ, 0x1f, R3 ;  /* 0x0000001fff037819 */ /* 0x000fc60000011403 */
[----:B------:R-:W3:Y:S01]  /*8600*/  LDS R5, [R4] ;  /* 0x0000000004057984 */ /* 0x000ee20000000800 */
[----:B------:R-:W-:Y:S02]  /*8610*/  IADD3.X R18, PT, PT, RZ, R6, R3, P0, P1 ;  /* 0x00000006ff127210 */ /* 0x000fe400007e2403 */
[C---:B------:R-:W-:Y:S01]  /*8620*/  IADD3 R3, P0, PT, R7.reuse, R16, RZ ;  /* 0x0000001007037210 */ /* 0x040fe20007f1e0ff */
[----:B------:R-:W3:Y:S03]  /*8630*/  LDS R14, [R4+0x380] ;  /* 0x00038000040e7984 */ /* 0x000ee60000000800 */
[----:B------:R-:W-:Y:S02]  /*8640*/  LEA.HI.X.SX32 R6, R7, R18, 0x1, P0 ;  /* 0x0000001207067211 */ /* 0x000fe400000f0eff */
[----:B-----5:R-:W-:-:S04]  /*8650*/  LEA R2, P0, R3, UR6, 0x1 ;  /* 0x0000000603027c11 */ /* 0x020fc8000f8008ff */
[----:B------:R-:W-:Y:S02]  /*8660*/  LEA.HI.X R3, R3, UR7, R6, 0x1, P0 ;  /* 0x0000000703037c11 */ /* 0x000fe400080f0c06 */
[----:B------:R-:W-:Y:S02]  /*8670*/  ISETP.GT.U32.AND P0, PT, R0, 0x7f, PT ;  /* 0x0000007f0000780c */ /* 0x000fe40003f04070 */
[----:B----4-:R-:W-:Y:S02]  /*8680*/  F2FP.F16.F32.PACK_AB R8, RZ, R8 ;  /* 0x00000008ff08723e */ /* 0x010fe400000000ff */
[----:B------:R-:W-:-:S03]  /*8690*/  F2FP.F16.F32.PACK_AB R9, RZ, R9 ;  /* 0x00000009ff09723e */ /* 0x000fc600000000ff */
[----:B------:R4:W-:Y:S01]  /*86a0*/  STG.E.U16 desc[UR20][R2.64+0x40], R8 ;  /* 0x0000400802007986 */ /* 0x0009e2000c101514 */
[----:B------:R-:W-:-:S03]  /*86b0*/  F2FP.F16.F32.PACK_AB R10, RZ, R10 ;  /* 0x0000000aff0a723e */ /* 0x000fc600000000ff */
[----:B------:R4:W-:Y:S01]  /*86c0*/  STG.E.U16 desc[UR20][R2.64+0x80], R9 ;  /* 0x0000800902007986 */ /* 0x0009e2000c101514 */
[----:B-1----:R-:W-:-:S03]  /*86d0*/  F2FP.F16.F32.PACK_AB R11, RZ, R11 ;  /* 0x0000000bff0b723e */ /* 0x002fc600000000ff */
[----:B------:R4:W-:Y:S01]  /*86e0*/  STG.E.U16 desc[UR20][R2.64+0xc0], R10 ;  /* 0x0000c00a02007986 */ /* 0x0009e2000c101514 */
[----:B--2---:R-:W-:-:S03]  /*86f0*/  F2FP.F16.F32.PACK_AB R12, RZ, R12 ;  /* 0x0000000cff0c723e */ /* 0x004fc600000000ff */
[----:B------:R4:W-:Y:S01]  /*8700*/  STG.E.U16 desc[UR20][R2.64+0x100], R11 ;  /* 0x0001000b02007986 */ /* 0x0009e2000c101514 */
[----:B---3--:R-:W-:-:S03]  /*8710*/  F2FP.F16.F32.PACK_AB R13, RZ, R13 ;  /* 0x0000000dff0d723e */ /* 0x008fc600000000ff */
[----:B------:R4:W-:Y:S01]  /*8720*/  STG.E.U16 desc[UR20][R2.64+0x140], R12 ;  /* 0x0001400c02007986 */ /* 0x0009e2000c101514 */
[----:B------:R-:W-:-:S03]  /*8730*/  F2FP.F16.F32.PACK_AB R5, RZ, R5 ;  /* 0x00000005ff05723e */ /* 0x000fc600000000ff */
[----:B------:R4:W-:Y:S01]  /*8740*/  STG.E.U16 desc[UR20][R2.64+0x180], R13 ;  /* 0x0001800d02007986 */ /* 0x0009e2000c101514 */
[----:B------:R-:W-:-:S03]  /*8750*/  F2FP.F16.F32.PACK_AB R14, RZ, R14 ;  /* 0x0000000eff0e723e */ /* 0x000fc600000000ff */
[----:B------:R4:W-:Y:S04]  /*8760*/  STG.E.U16 desc[UR20][R2.64], R5 ;  /* 0x0000000502007986 */ /* 0x0009e8000c101514 */
[----:B------:R4:W-:Y:S01]  /*8770*/  STG.E.U16 desc[UR20][R2.64+0x1c0], R14 ;  /* 0x0001c00e02007986 */ /* 0x0009e2000c101514 */
[----:B------:R-:W-:Y:S05]  /*8780*/  @P0 EXIT ;  /* 0x000000000000094d */ /* 0x000fea0003800000 */
[----:B----4-:R-:W1:Y:S01]  /*8790*/  LDS R3, [R4+0x10c0] ;  /* 0x0010c00004037984 */ /* 0x010e620000000800 */
        /* <DEDUP_REMOVED lines=29> */
.L_x_598:
        /* <DEDUP_REMOVED lines=9> */
.L_x_608:


//--------------------- .text._ZN15flash_llm_utils16SplitK_ReductionEP6__halfS1_iii --------------------------
	.section	.text._ZN15flash_llm_utils16SplitK_ReductionEP6__halfS1_iii,"ax",@progbits
	.align	128
        .global         _ZN15flash_llm_utils16SplitK_ReductionEP6__halfS1_iii
        .type           _ZN15flash_llm_utils16SplitK_ReductionEP6__halfS1_iii,@function
        .size           _ZN15flash_llm_utils16SplitK_ReductionEP6__halfS1_iii,(.L_x_609 - _ZN15flash_llm_utils16SplitK_ReductionEP6__halfS1_iii)
        .other          _ZN15flash_llm_utils16SplitK_ReductionEP6__halfS1_iii,@"STO_CUDA_ENTRY STV_DEFAULT"
_ZN15flash_llm_utils16SplitK_ReductionEP6__halfS1_iii:
.text._ZN15flash_llm_utils16SplitK_ReductionEP6__halfS1_iii:
[----:B------:R-:W-:Y:S01]  /*0000*/  LDC R1, c[0x0][0x37c] ;  /* 0x0000df00ff017b82 */ /* 0x000fe20000000800 */
[----:B------:R-:W0:Y:S07]  /*0010*/  LDCU UR7, c[0x0][0x398] ;  /* 0x00007300ff0777ac */ /* 0x000e2e0008000800 */
[----:B------:R-:W1:Y:S01]  /*0020*/  S2UR UR4, SR_CTAID.X ;  /* 0x00000000000479c3 */ /* 0x000e620000002500 */
[----:B------:R-:W-:Y:S01]  /*0030*/  HFMA2 R0, -RZ, RZ, 0, 0 ;  /* 0x00000000ff007431 */ /* 0x000fe200000001ff */
[----:B------:R-:W-:Y:S01]  /*0040*/  CS2R R24, SRZ ;  /* 0x0000000000187805 */ /* 0x000fe2000001ff00 */
[----:B------:R-:W-:Y:S01]  /*0050*/  HFMA2 R14, -RZ, RZ, 0, 0 ;  /* 0x00000000ff0e7431 */ /* 0x000fe200000001ff */
[----:B------:R-:W-:-:S02]  /*0060*/  CS2R R18, SRZ ;  /* 0x0000000000127805 */ /* 0x000fc4000001ff00 */
[----:B------:R-:W-:Y:S01]  /*0070*/  MOV R21, RZ ;  /* 0x000000ff00157202 */ /* 0x000fe20000000f00 */
[----:B------:R-:W2:Y:S01]  /*0080*/  LDCU.64 UR10, c[0x0][0x358] ;  /* 0x00006b00ff0a77ac */ /* 0x000ea20008000a00 */
[----:B------:R-:W-:Y:S01]  /*0090*/  MOV R23, RZ ;  /* 0x000000ff00177202 */ /* 0x000fe20000000f00 */
[----:B0-----:R-:W-:Y:S02]  /*00a0*/  UISETP.GE.AND UP0, UPT, UR7, 0x1, UPT ;  /* 0x000000010700788c */ /* 0x001fe4000bf06270 */
[----:B-1----:R-:W-:-:S07]  /*00b0*/  USHF.L.U32 UR4, UR4, 0x8, URZ ;  /* 0x0000000804047899 */ /* 0x002fce00080006ff */
[----:B--2---:R-:W-:Y:S05]  /*00c0*/  BRA.U !UP0, `(.L_x_599) ;  /* 0x0000000d08647547 */ /* 0x004fea000b800000 */
[----:B------:R-:W0:Y:S01]  /*00d0*/  LDCU.64 UR8, c[0x0][0x388] ;  /* 0x00007100ff0877ac */ /* 0x000e220008000a00 */
[----:B------:R-:W1:Y:S01]  /*00e0*/  LDC.64 R16, c[0x0][0x390] ;  /* 0x0000e400ff107b82 */ /* 0x000e620000000a00 */
[----:B------:R-:W2:Y:S01]  /*00f0*/  S2R R15, SR_TID.X ;  /* 0x00000000000f7919 */ /* 0x000ea20000002100 */
[----:B------:R-:W-:Y:S01]  /*0100*/  MOV R0, RZ ;  /* 0x000000ff00007202 */ /* 0x000fe20000000f00 */
[----:B------:R-:W-:Y:S02]  /*0110*/  UISETP.GE.U32.AND UP1, UPT, UR7, 0x4, UPT ;  /* 0x000000040700788c */ /* 0x000fe4000bf26070 */
[----:B0-----:R-:W-:Y:S02]  /*0120*/  ULEA UR5, UP0, UR4, UR8, 0x1 ;  /* 0x0000000804057291 */ /* 0x001fe4000f8008ff */
[----:B------:R-:W-:Y:S02]  /*0130*/  ULOP3.LUT UR8, UR7, 0x3, URZ, 0xc0, !UPT ;  /* 0x0000000307087892 */ /* 0x000fe4000f8ec0ff */
[----:B------:R-:W-:-:S02]  /*0140*/  ULEA.HI.X UR6, UR4, UR9, URZ, 0x1, UP0 ;  /* 0x0000000904067291 */ /* 0x000fc400080f0cff */
[----:B------:R-:W-:Y:S01]  /*0150*/  MOV R2, UR5 ;  /* 0x0000000500027c02 */ /* 0x000fe20008000f00 */
[----:B-1----:R-:W-:Y:S01]  /*0160*/  IMAD R17, R17, R16, RZ ;  /* 0x0000001011117224 */ /* 0x002fe200078e02ff */
[----:B------:R-:W-:Y:S02]  /*0170*/  UISETP.NE.AND UP0, UPT, UR8, URZ, UPT ;  /* 0x000000ff0800728c */ /* 0x000fe4000bf05270 */
[----:B------:R-:W-:Y:S01]  /*0180*/  MOV R3, UR6 ;  /* 0x0000000600037c02 */ /* 0x000fe20008000f00 */
[----:B--2---:R-:W-:Y:S08]  /*0190*/  BRA.U !UP1, `(.L_x_600) ;  /* 0x0000000509e07547 */ /* 0x004ff0000b800000 */
[----:B------:R-:W-:-:S04]  /*01a0*/  IMAD.WIDE.U32 R6, R15, 0x10, RZ ;  /* 0x000000100f067825 */ /* 0x000fc800078e00ff */
[----:B------:R-:W-:Y:S01]  /*01b0*/  HFMA2 R0, -RZ, RZ, 0, 0 ;  /* 0x00000000ff007431 */ /* 0x000fe200000001ff */
[----:B------:R-:W-:Y:S01]  /*01c0*/  ULOP3.LUT UR5, UR7, 0x7ffffffc, URZ, 0xc0, !UPT ;  /* 0x7ffffffc07057892 */ /* 0x000fe2000f8ec0ff */
[----:B------:R-:W-:Y:S01]  /*01d0*/  HFMA2 R14, -RZ, RZ, 0, 0 ;  /* 0x00000000ff0e7431 */ /* 0x000fe200000001ff */
[----:B------:R-:W-:Y:S02]  /*01e0*/  CS2R R24, SRZ ;  /* 0x0000000000187805 */ /* 0x000fe4000001ff00 */
[----:B------:R-:W-:Y:S02]  /*01f0*/  CS2R R18, SRZ ;  /* 0x0000000000127805 */ /* 0x000fe4000001ff00 */
[----:B------:R-:W-:Y:S01]  /*0200*/  MOV R21, RZ ;  /* 0x000000ff00157202 */ /* 0x000fe20000000f00 */
[----:B------:R-:W-:Y:S01]  /*0210*/  IMAD.WIDE R8, R17, 0x6, R6 ;  /* 0x0000000611087825 */ /* 0x000fe200078e0206 */
[----:B------:R-:W-:Y:S01]  /*0220*/  MOV R23, RZ ;  /* 0x000000ff00177202 */ /* 0x000fe20000000f00 */
[----:B------:R-:W-:-:S02]  /*0230*/  UIADD3 UR5, UPT, UPT, -UR5, URZ, URZ ;  /* 0x000000ff05057290 */ /* 0x000fc4000fffe1ff */
[----:B------:R-:W-:-:S04]  /*0240*/  IMAD.WIDE R10, R17, 0x2, R6 ;  /* 0x00000002110a7825 */ /* 0x000fc800078e0206 */
[----:B------:R-:W-:-:S07]  /*0250*/  IMAD.WIDE R4, R17, 0x4, R6 ;  /* 0x0000000411047825 */ /* 0x000fce00078e0206 */
.L_x_601:
[----:B------:R-:W-:-:S04]  /*0260*/  IADD3 R26, P0, PT, R6, R2, RZ ;  /* 0x00000002061a7210 */ /* 0x000fc80007f1e0ff */
[----:B------:R-:W-:-:S05]  /*0270*/  IADD3.X R27, PT, PT, R7, R3, RZ, P0, !PT ;  /* 0x00000003071b7210 */ /* 0x000fca00007fe4ff */
[----:B------:R-:W2:Y:S04]  /*0280*/  LDG.E.U16 R13, desc[UR10][R26.64] ;  /* 0x0000000a1a0d7981 */ /* 0x000ea8000c1e1500 */
[----:B------:R-:W3:Y:S04]  /*0290*/  LDG.E.U16 R12, desc[UR10][R26.64+0x6] ;  /* 0x0000060a1a0c7981 */ /* 0x000ee8000c1e1500 */
[----:B------:R-:W4:Y:S04]  /*02a0*/  LDG.E.U16 R20, desc[UR10][R26.64+0x2] ;  /* 0x0000020a1a147981 */ /* 0x000f28000c1e1500 */
[----:B------:R-:W5:Y:S04]  /*02b0*/  LDG.E.U16 R16, desc[UR10][R26.64+0x4] ;  /* 0x0000040a1a107981 */ /* 0x000f68000c1e1500 */
[----:B------:R-:W5:Y:S01]  /*02c0*/  LDG.E.U16 R28, desc[UR10][R26.64+0xc] ;  /* 0x00000c0a1a1c7981 */ /* 0x000f62000c1e1500 */
[----:B--2---:R-:W-:-:S03]  /*02d0*/  HADD2.F32 R22, -RZ, R13.H0_H0 ;  /* 0x2000000dff167230 */ /* 0x004fc60000004100 */
[----:B------:R-:W2:Y:S01]  /*02e0*/  LDG.E.U16 R13, desc[UR10][R26.64+0x8] ;  /* 0x0000080a1a0d7981 */ /* 0x000ea2000c1e1500 */
[----:B---3--:R-:W-:Y:S02]  /*02f0*/  HADD2.F32 R12, -RZ, R12.H0_H0 ;  /* 0x2000000cff0c7230 */ /* 0x008fe40000004100 */
[----:B------:R-:W-:Y:S01]  /*0300*/  FADD R22, R22, R23 ;  /* 0x0000001716167221 */ /* 0x000fe20000000000 */
[----:B----4-:R-:W-:Y:S02]  /*0310*/  HADD2.F32 R23, -RZ, R20.H0_H0 ;  /* 0x20000014ff177230 */ /* 0x010fe40000004100 */
[----:B------:R-:W-:Y:S01]  /*0320*/  FADD R21, R12, R21 ;  /* 0x000000150c157221 */ /* 0x000fe20000000000 */
[----:B-----5:R-:W-:Y:S01]  /*0330*/  HADD2.F32 R29, -RZ, R16.H0_H0 ;  /* 0x20000010ff1d7230 */ /* 0x020fe20000004100 */
[----:B------:R-:W-:Y:S01]  /*0340*/  IADD3 R12, P0, PT, R10, R2, RZ ;  /* 0x000000020a0c7210 */ /* 0x000fe20007f1e0ff */
[----:B------:R-:W-:Y:S01]  /*0350*/  FADD R24, R23, R24 ;  /* 0x0000001817187221 */ /* 0x000fe20000000000 */
[----:B------:R-:W3:Y:S02]  /*0360*/  LDG.E.U16 R20, desc[UR10][R26.64+0xe] ;  /* 0x00000e0a1a147981 */ /* 0x000ee4000c1e1500 */
[----:B------:R-:W-:-:S02]  /*0370*/  FADD R23, R29, R14 ;  /* 0x0000000e1d177221 */ /* 0x000fc40000000000 */
[----:B------:R3:W4:Y:S01]  /*0380*/  LDG.E.U16 R16, desc[UR10][R26.64+0xa] ;  /* 0x00000a0a1a107981 */ /* 0x000722000c1e1500 */
[----:B--2---:R-:W-:Y:S01]  /*0390*/  HADD2.F32 R14, -RZ, R13.H0_H0 ;  /* 0x2000000dff0e7230 */ /* 0x004fe20000004100 */
[----:B------:R-:W-:-:S04]  /*03a0*/  IADD3.X R13, PT, PT, R11, R3, RZ, P0, !PT ;  /* 0x000000030b0d7210 */ /* 0x000fc800007fe4ff */
[----:B------:R-:W-:Y:S01]  /*03b0*/  FADD R14, R14, R19 ;  /* 0x000000130e0e7221 */ /* 0x000fe20000000000 */
[----:B------:R-:W2:Y:S04]  /*03c0*/  LDG.E.U16 R26, desc[UR10][R12.64+0x4] ;  /* 0x0000040a0c1a7981 */ /* 0x000ea8000c1e1500 */
[----:B------:R-:W5:Y:S01]  /*03d0*/  LDG.E.U16 R19, desc[UR10][R12.64] ;  /* 0x0000000a0c137981 */ /* 0x000f62000c1e1500 */
[----:B---3--:R-:W-:-:S03]  /*03e0*/  HADD2.F32 R27, -RZ, R20.H0_H0 ;  /* 0x20000014ff1b7230 */ /* 0x008fc60000004100 */
[----:B------:R-:W3:Y:S01]  /*03f0*/  LDG.E.U16 R20, desc[UR10][R12.64+0x6] ;  /* 0x0000060a0c147981 */ /* 0x000ee2000c1e1500 */
[----:B----4-:R-:W-:Y:S02]  /*0400*/  HADD2.F32 R29, -RZ, R16.H0_H0 ;  /* 0x20000010ff1d7230 */ /* 0x010fe40000004100 */
[----:B------:R-:W-:-:S05]  /*0410*/  HADD2.F32 R16, -RZ, R28.H0_H0 ;  /* 0x2000001cff107230 */ /* 0x000fca0000004100 */
[----:B------:R-:W-:Y:S02]  /*0420*/  FADD R16, R16, R25 ;  /* 0x0000001910107221 */ /* 0x000fe40000000000 */
[----:B------:R-:W4:Y:S01]  /*0430*/  LDG.E.U16 R25, desc[UR10][R12.64+0x2] ;  /* 0x0000020a0c197981 */ /* 0x000f22000c1e1500 */
[----:B-----5:R-:W-:-:S05]  /*0440*/  HADD2.F32 R19, -RZ, R19.H0_H0 ;  /* 0x20000013ff137230 */ /* 0x020fca0000004100 */
[----:B------:R-:W-:Y:S02]  /*0450*/  FADD R22, R22, R19 ;  /* 0x0000001316167221 */ /* 0x000fe40000000000 */
[----:B------:R-:W5:Y:S01]  /*0460*/  LDG.E.U16 R19, desc[UR10][R12.64+0x8] ;  /* 0x0000080a0c137981 */ /* 0x000f62000c1e1500 */
[----:B---3--:R-:W-:Y:S02]  /*0470*/  HADD2.F32 R20, -RZ, R20.H0_H0 ;  /* 0x20000014ff147230 */ /* 0x008fe40000004100 */
[----:B--2---:R-:W-:-:S03]  /*0480*/  HADD2.F32 R26, -RZ, R26.H0_H0 ;  /* 0x2000001aff1a7230 */ /* 0x004fc60000004100 */
[----:B------:R-:W-:Y:S01]  /*0490*/  FADD R28, R21, R20 ;  /* 0x00000014151c7221 */ /* 0x000fe20000000000 */
[----:B------:R-:W-:Y:S01]  /*04a0*/  IADD3 R20, P0, PT, R4, R2, RZ ;  /* 0x0000000204147210 */ /* 0x000fe20007f1e0ff */
[----:B------:R-:W-:Y:S01]  /*04b0*/  FADD R26, R23, R26 ;  /* 0x0000001a171a7221 */ /* 0x000fe20000000000 */
[----:B----4-:R-:W-:Y:S01]  /*04c0*/  HADD2.F32 R25, -RZ, R25.H0_H0 ;  /* 0x20000019ff197230 */ /* 0x010fe20000004100 */
[----:B------:R-:W2:Y:S01]  /*04d0*/  LDG.E.U16 R23, desc[UR10][R12.64+0xc] ;  /* 0x00000c0a0c177981 */ /* 0x000ea2000c1e1500 */
[----:B------:R-:W-:-:S03]  /*04e0*/  IADD3.X R21, PT, PT, R5, R3, RZ, P0, !PT ;  /* 0x0000000305157210 */ /* 0x000fc600007fe4ff */
[----:B------:R-:W-:Y:S02]  /*04f0*/  FADD R24, R24, R25 ;  /* 0x0000001918187221 */ /* 0x000fe40000000000 */
[----:B------:R-:W3:Y:S01]  /*0500*/  LDG.E.U16 R25, desc[UR10][R12.64+0xa] ;  /* 0x00000a0a0c197981 */ /* 0x000ee2000c1e1500 */
[----:B------:R-:W-:-:S03]  /*0510*/  FADD R0, R27, R0 ;  /* 0x000000001b007221 */ /* 0x000fc60000000000 */
[----:B------:R0:W4:Y:S04]  /*0520*/  LDG.E.U16 R27, desc[UR10][R12.64+0xe] ;  /* 0x00000e0a0c1b7981 */ /* 0x000128000c1e1500 */
[----:B------:R-:W4:Y:S04]  /*0530*/  LDG.E.U16 R12, desc[UR10][R20.64+0x2] ;  /* 0x0000020a140c7981 */ /* 0x000f28000c1e1500 */
[----:B------:R-:W0:Y:S01]  /*0540*/  LDG.E.U16 R13, desc[UR10][R20.64+0x4] ;  /* 0x0000040a140d7981 */ /* 0x000e22000c1e1500 */
[----:B-----5:R-:W-:-:S05]  /*0550*/  HADD2.F32 R19, -RZ, R19.H0_H0 ;  /* 0x20000013ff137230 */ /* 0x020fca0000004100 */
[----:B------:R-:W-:Y:S02]  /*0560*/  FADD R14, R14, R19 ;  /* 0x000000130e0e7221 */ /* 0x000fe40000000000 */
[----:B------:R-:W5:Y:S01]  /*0570*/  LDG.E.U16 R19, desc[UR10][R20.64] ;  /* 0x0000000a14137981 */ /* 0x000f62000c1e1500 */
[----:B--2---:R-:W-:Y:S02]  /*0580*/  HADD2.F32 R23, -RZ, R23.H0_H0 ;  /* 0x20000017ff177230 */ /* 0x004fe40000004100 */
[----:B------:R-:W-:-:S03]  /*0590*/  FADD R18, R29, R18 ;  /* 0x000000121d127221 */ /* 0x000fc60000000000 */
[----:B------:R-:W-:Y:S01]  /*05a0*/  FADD R16, R16, R23 ;  /* 0x0000001710107221 */ /* 0x000fe20000000000 */
[----:B---3--:R-:W-:Y:S01]  /*05b0*/  HADD2.F32 R25, -RZ, R25.H0_H0 ;  /* 0x20000019ff197230 */ /* 0x008fe20000004100 */
[----:B------:R-:W2:Y:S04]  /*05c0*/  LDG.E.U16 R23, desc[UR10][R20.64+0x6] ;  /* 0x0000060a14177981 */ /* 0x000ea8000c1e1500 */
[----:B------:R-:W-:Y:S01]  /*05d0*/  FADD R18, R18, R25 ;  /* 0x0000001912127221 */ /* 0x000fe20000000000 */
[----:B----4-:R-:W-:-:S05]  /*05e0*/  HADD2.F32 R25, -RZ, R12.H0_H0 ;  /* 0x2000000cff197230 */ /* 0x010fca0000004100 */
[----:B------:R-:W-:Y:S02]  /*05f0*/  FADD R24, R24, R25 ;  /* 0x0000001918187221 */ /* 0x000fe40000000000 */
[----:B------:R-:W3:Y:S01]  /*0600*/  LDG.E.U16 R25, desc[UR10][R20.64+0xa] ;  /* 0x00000a0a14197981 */ /* 0x000ee2000c1e1500 */
[----:B-----5:R-:W-:-:S05]  /*0610*/  HADD2.F32 R19, -RZ, R19.H0_H0 ;  /* 0x20000013ff137230 */ /* 0x020fca0000004100 */
[----:B------:R-:W-:Y:S02]  /*0620*/  FADD R22, R22, R19 ;  /* 0x0000001316167221 */ /* 0x000fe40000000000 */
[----:B------:R-:W4:Y:S01]  /*0630*/  LDG.E.U16 R19, desc[UR10][R20.64+0x8] ;  /* 0x0000080a14137981 */ /* 0x000f22000c1e1500 */
[----:B0-----:R-:W-:Y:S01]  /*0640*/  HADD2.F32 R13, -RZ, R13.H0_H0 ;  /* 0x2000000dff0d7230 */ /* 0x001fe20000004100 */
[----:B------:R-:W-:-:S04]  /*0650*/  IADD3 R12, P0, PT, R8, R2, RZ ;  /* 0x00000002080c7210 */ /* 0x000fc80007f1e0ff */
[----:B------:R-:W-:Y:S01]  /*0660*/  FADD R26, R26, R13 ;  /* 0x0000000d1a1a7221 */ /* 0x000fe20000000000 */
[----:B--2---:R-:W-:Y:S02]  /*0670*/  HADD2.F32 R13, -RZ, R23.H0_H0 ;  /* 0x20000017ff0d7230 */ /* 0x004fe40000004100 */
[----:B------:R-:W-:Y:S01]  /*0680*/  HADD2.F32 R27, -RZ, R27.H0_H0 ;  /* 0x2000001bff1b7230 */ /* 0x000fe20000004100 */
[----:B------:R-:W2:Y:S02]  /*0690*/  LDG.E.U16 R23, desc[UR10][R20.64+0xe] ;  /* 0x00000e0a14177981 */ /* 0x000ea4000c1e1500 */
[----:B------:R-:W-:Y:S01]  /*06a0*/  FADD R28, R28, R13 ;  /* 0x0000000d1c1c7221 */ /* 0x000fe20000000000 */
[----:B------:R-:W-:Y:S01]  /*06b0*/  IADD3.X R13, PT, PT, R9, R3, RZ, P0, !PT ;  /* 0x00000003090d7210 */ /* 0x000fe200007fe4ff */
[----:B------:R-:W-:Y:S02]  /*06c0*/  FADD R0, R0, R27 ;  /* 0x0000001b00007221 */ /* 0x000fe40000000000 */
[----:B------:R-:W5:Y:S01]  /*06d0*/  LDG.E.U16 R27, desc[UR10][R20.64+0xc] ;  /* 0x00000c0a141b7981 */ /* 0x000f62000c1e1500 */
[----:B---3--:R-:W-:-:S03]  /*06e0*/  HADD2.F32 R25, -RZ, R25.H0_H0 ;  /* 0x20000019ff197230 */ /* 0x008fc60000004100 */
[----:B------:R-:W3:Y:S02]  /*06f0*/  LDG.E.U16 R20, desc[UR10][R12.64+0x4] ;  /* 0x0000040a0c147981 */ /* 0x000ee4000c1e1500 */
[----:B------:R-:W-:Y:S02]  /*0700*/  FADD R18, R18, R25 ;  /* 0x0000001912127221 */ /* 0x000fe40000000000 */
[----:B------:R-:W3:Y:S01]  /*0710*/  LDG.E.U16 R25, desc[UR10][R12.64+0x2] ;  /* 0x0000020a0c197981 */ /* 0x000ee2000c1e1500 */
[----:B----4-:R-:W-:-:S05]  /*0720*/  HADD2.F32 R19, -RZ, R19.H0_H0 ;  /* 0x20000013ff137230 */ /* 0x010fca0000004100 */
[----:B------:R-:W-:Y:S02]  /*0730*/  FADD R19, R14, R19 ;  /* 0x000000130e137221 */ /* 0x000fe40000000000 */
[----:B------:R-:W4:Y:S01]  /*0740*/  LDG.E.U16 R14, desc[UR10][R12.64] ;  /* 0x0000000a0c0e7981 */ /* 0x000f22000c1e1500 */
[----:B--2---:R-:W-:-:S05]  /*0750*/  HADD2.F32 R23, -RZ, R23.H0_H0 ;  /* 0x20000017ff177230 */ /* 0x004fca0000004100 */
[----:B------:R-:W-:Y:S01]  /*0760*/  FADD R0, R0, R23 ;  /* 0x0000001700007221 */ /* 0x000fe20000000000 */
[----:B-----5:R-:W-:-:S05]  /*0770*/  HADD2.F32 R27, -RZ, R27.H0_H0 ;  /* 0x2000001bff1b7230 */ /* 0x020fca0000004100 */
[----:B------:R-:W-:Y:S02]  /*0780*/  FADD R16, R16, R27 ;  /* 0x0000001b10107221 */ /* 0x000fe40000000000 */
[----:B------:R-:W2:Y:S01]  /*0790*/  LDG.E.U16 R27, desc[UR10][R12.64+0x8] ;  /* 0x0000080a0c1b7981 */ /* 0x000ea2000c1e1500 */
[----:B---3--:R-:W-:-:S05]  /*07a0*/  HADD2.F32 R25, -RZ, R25.H0_H0 ;  /* 0x20000019ff197230 */ /* 0x008fca0000004100 */
[----:B------:R-:W-:Y:S02]  /*07b0*/  FADD R24, R24, R25 ;  /* 0x0000001918187221 */ /* 0x000fe40000000000 */
[----:B------:R-:W3:Y:S01]  /*07c0*/  LDG.E.U16 R25, desc[UR10][R12.64+0xa] ;  /* 0x00000a0a0c197981 */ /* 0x000ee2000c1e1500 */
[----:B----4-:R-:W-:-:S05]  /*07d0*/  HADD2.F32 R21, -RZ, R14.H0_H0 ;  /* 0x2000000eff157230 */ /* 0x010fca0000004100 */
[----:B------:R-:W-:Y:S01]  /*07e0*/  FADD R23, R22, R21 ;  /* 0x0000001516177221 */ /* 0x000fe20000000000 */
[----:B------:R-:W-:Y:S01]  /*07f0*/  HADD2.F32 R21, -RZ, R20.H0_H0 ;  /* 0x20000014ff157230 */ /* 0x000fe20000004100 */
[----:B------:R-:W4:Y:S04]  /*0800*/  LDG.E.U16 R22, desc[UR10][R12.64+0xc] ;  /* 0x00000c0a0c167981 */ /* 0x000f28000c1e1500 */
[----:B------:R-:W5:Y:S01]  /*0810*/  LDG.E.U16 R20, desc[UR10][R12.64+0x6] ;  /* 0x0000060a0c147981 */ /* 0x000f62000c1e1500 */
[----:B------:R-:W-:-:S03]  /*0820*/  FADD R14, R26, R21 ;  /* 0x000000151a0e7221 */ /* 0x000fc60000000000 */
[----:B------:R-:W4:Y:S01]  /*0830*/  LDG.E.U16 R26, desc[UR10][R12.64+0xe] ;  /* 0x00000e0a0c1a7981 */ /* 0x000f22000c1e1500 */
[----:B------:R-:W-:-:S04]  /*0840*/  UIADD3 UR5, UPT, UPT, UR5, 0x4, URZ ;  /* 0x0000000405057890 */ /* 0x000fc8000fffe0ff */
[----:B------:R-:W-:Y:S01]  /*0850*/  UISETP.NE.AND UP1, UPT, UR5, URZ, UPT ;  /* 0x000000ff0500728c */ /* 0x000fe2000bf25270 */
[----:B------:R-:W-:-:S04]  /*0860*/  IMAD.WIDE R2, R17, 0x8, R2 ;  /* 0x0000000811027825 */ /* 0x000fc800078e0202 */
[----:B---3--:R-:W-:-:S05]  /*0870*/  HADD2.F32 R25, -RZ, R25.H0_H0 ;  /* 0x20000019ff197230 */ /* 0x008fca0000004100 */
[----:B------:R-:W-:Y:S01]  /*0880*/  FADD R18, R18, R25 ;  /* 0x0000001912127221 */ /* 0x000fe20000000000 */
[----:B-----5:R-:W-:Y:S02]  /*0890*/  HADD2.F32 R21, -RZ, R20.H0_H0 ;  /* 0x20000014ff157230 */ /* 0x020fe40000004100 */
[----:B--2---:R-:W-:Y:S02]  /*08a0*/  HADD2.F32 R20, -RZ, R27.H0_H0 ;  /* 0x2000001bff147230 */ /* 0x004fe40000004100 */
[----:B----4-:R-:W-:Y:S02]  /*08b0*/  HADD2.F32 R27, -RZ, R22.H0_H0 ;  /* 0x20000016ff1b7230 */ /* 0x010fe40000004100 */
[----:B------:R-:W-:Y:S02]  /*08c0*/  HADD2.F32 R29, -RZ, R26.H0_H0 ;  /* 0x2000001aff1d7230 */ /* 0x000fe40000004100 */
[----:B------:R-:W-:Y:S01]  /*08d0*/  FADD R21, R28, R21 ;  /* 0x000000151c157221 */ /* 0x000fe20000000000 */
[----:B------:R-:W-:Y:S01]  /*08e0*/  FADD R19, R19, R20 ;  /* 0x0000001413137221 */ /* 0x000fe20000000000 */
[----:B------:R-:W-:Y:S01]  /*08f0*/  FADD R25, R16, R27 ;  /* 0x0000001b10197221 */ /* 0x000fe20000000000 */
[----:B------:R-:W-:Y:S01]  /*0900*/  FADD R0, R0, R29 ;  /* 0x0000001d00007221 */ /* 0x000fe20000000000 */
[----:B------:R-:W-:Y:S06]  /*0910*/  BRA.U UP1, `(.L_x_601) ;  /* 0xfffffff901507547 */ /* 0x000fec000b83ffff */
.L_x_600:
[----:B------:R-:W-:Y:S01]  /*0920*/  SHF.L.U32 R15, R15, 0x3, RZ ;  /* 0x000000030f0f7819 */ /* 0x000fe200000006ff */
[----:B------:R-:W-:Y:S06]  /*0930*/  BRA.U !UP0, `(.L_x_599) ;  /* 0x0000000508487547 */ /* 0x000fec000b800000 */
[----:B------:R-:W-:Y:S02]  /*0940*/  UISETP.NE.AND UP0, UPT, UR8, 0x1, UPT ;  /* 0x000000010800788c */ /* 0x000fe4000bf05270 */
[----:B------:R-:W-:-:S04]  /*0950*/  ULOP3.LUT UR5, UR7, 0x1, URZ, 0xc0, !UPT ;  /* 0x0000000107057892 */ /* 0x000fc8000f8ec0ff */
[----:B------:R-:W-:-:S03]  /*0960*/  UISETP.NE.U32.AND UP1, UPT, UR5, 0x1, UPT ;  /* 0x000000010500788c */ /* 0x000fc6000bf25070 */
[----:B------:R-:W-:Y:S08]  /*0970*/  BRA.U !UP0, `(.L_x_602) ;  /* 0x0000000108d07547 */ /* 0x000ff0000b800000 */
[----:B------:R-:W-:-:S05]  /*0980*/  IMAD.WIDE.U32 R4, R15, 0x2, R2 ;  /* 0x000000020f047825 */ /* 0x000fca00078e0002 */
[----:B------:R-:W2:Y:S04]  /*0990*/  LDG.E.U16 R16, desc[UR10][R4.64] ;  /* 0x0000000a04107981 */ /* 0x000ea8000c1e1500 */
[----:B------:R-:W3:Y:S01]  /*09a0*/  LDG.E.U16 R27, desc[UR10][R4.64+0x2] ;  /* 0x0000020a041b7981 */ /* 0x000ee2000c1e1500 */
[----:B------:R-:W-:-:S03]  /*09b0*/  IMAD.WIDE R2, R17, 0x2, R2 ;  /* 0x0000000211027825 */ /* 0x000fc600078e0202 */
[----:B------:R-:W4:Y:S01]  /*09c0*/  LDG.E.U16 R8, desc[UR10][R4.64+0x4] ;  /* 0x0000040a04087981 */ /* 0x000f22000c1e1500 */
[----:B------:R-:W-:-:S03]  /*09d0*/  IMAD.WIDE.U32 R6, R15, 0x2, R2 ;  /* 0x000000020f067825 */ /* 0x000fc600078e0002 */
[----:B------:R-:W5:Y:S04]  /*09e0*/  LDG.E.U16 R10, desc[UR10][R4.64+0x6] ;  /* 0x0000060a040a7981 */ /* 0x000f68000c1e1500 */
[----:B------:R-:W5:Y:S01]  /*09f0*/  LDG.E.U16 R12, desc[UR10][R4.64+0x8] ;  /* 0x0000080a040c7981 */ /* 0x000f62000c1e1500 */
[----:B------:R-:W-:-:S03]  /*0a00*/  IMAD.WIDE R2, R17, 0x2, R2 ;  /* 0x0000000211027825 */ /* 0x000fc600078e0202 */
[----:B------:R-:W5:Y:S04]  /*0a10*/  LDG.E.U16 R11, desc[UR10][R4.64+0xa] ;  /* 0x00000a0a040b7981 */ /* 0x000f68000c1e1500 */
[----:B------:R-:W5:Y:S04]  /*0a20*/  LDG.E.U16 R9, desc[UR10][R4.64+0xc] ;  /* 0x00000c0a04097981 */ /* 0x000f68000c1e1500 */
[----:B------:R-:W5:Y:S04]  /*0a30*/  LDG.E.U16 R13, desc[UR10][R4.64+0xe] ;  /* 0x00000e0a040d7981 */ /* 0x000f68000c1e1500 */
[----:B------:R-:W5:Y:S04]  /*0a40*/  LDG.E.U16 R22, desc[UR10][R6.64] ;  /* 0x0000000a06167981 */ /* 0x000f68000c1e1500 */
[----:B------:R-:W5:Y:S04]  /*0a50*/  LDG.E.U16 R20, desc[UR10][R6.64+0x2] ;  /* 0x0000020a06147981 */ /* 0x000f68000c1e1500 */
[----:B------:R-:W5:Y:S04]  /*0a60*/  LDG.E.U16 R17, desc[UR10][R6.64+0x8] ;  /* 0x0000080a06117981 */ /* 0x000f68000c1e1500 */
[----:B------:R-:W5:Y:S04]  /*0a70*/  LDG.E.U16 R5, desc[UR10][R6.64+0xa] ;  /* 0x00000a0a06057981 */ /* 0x000f68000c1e1500 */
[----:B------:R-:W5:Y:S01]  /*0a80*/  LDG.E.U16 R4, desc[UR10][R6.64+0xc] ;  /* 0x00000c0a06047981 */ /* 0x000f62000c1e1500 */
[----:B--2---:R-:W-:-:S03]  /*0a90*/  HADD2.F32 R26, -RZ, R16.H0_H0 ;  /* 0x20000010ff1a7230 */ /* 0x004fc60000004100 */
[----:B------:R-:W2:Y:S01]  /*0aa0*/  LDG.E.U16 R16, desc[UR10][R6.64+0x4] ;  /* 0x0000040a06107981 */ /* 0x000ea2000c1e1500 */
[----:B---3--:R-:W-:Y:S02]  /*0ab0*/  HADD2.F32 R27, -RZ, R27.H0_H0 ;  /* 0x2000001bff1b7230 */ /* 0x008fe40000004100 */
[----:B------:R-:W-:Y:S02]  /*0ac0*/  FADD R23, R23, R26 ;  /* 0x0000001a17177221 */ /* 0x000fe40000000000 */
[----:B------:R-:W3:Y:S01]  /*0ad0*/  LDG.E.U16 R26, desc[UR10][R6.64+0x6] ;  /* 0x0000060a061a7981 */ /* 0x000ee2000c1e1500 */
[----:B------:R-:W-:-:S03]  /*0ae0*/  FADD R24, R24, R27 ;  /* 0x0000001b18187221 */ /* 0x000fc60000000000 */
[----:B------:R0:W3:Y:S01]  /*0af0*/  LDG.E.U16 R27, desc[UR10][R6.64+0xe] ;  /* 0x00000e0a061b7981 */ /* 0x0000e2000c1e1500 */
[----:B----4-:R-:W-:Y:S02]  /*0b00*/  HADD2.F32 R29, -RZ, R8.H0_H0 ;  /* 0x20000008ff1d7230 */ /* 0x010fe40000004100 */
[----:B-----5:R-:W-:Y:S02]  /*0b10*/  HADD2.F32 R10, -RZ, R10.H0_H0 ;  /* 0x2000000aff0a7230 */ /* 0x020fe40000004100 */
[----:B------:R-:W-:Y:S02]  /*0b20*/  HADD2.F32 R12, -RZ, R12.H0_H0 ;  /* 0x2000000cff0c7230 */ /* 0x000fe40000004100 */
[----:B------:R-:W-:Y:S02]  /*0b30*/  HADD2.F32 R11, -RZ, R11.H0_H0 ;  /* 0x2000000bff0b7230 */ /* 0x000fe40000004100 */
[----:B------:R-:W-:Y:S02]  /*0b40*/  HADD2.F32 R8, -RZ, R9.H0_H0 ;  /* 0x20000009ff087230 */ /* 0x000fe40000004100 */
[----:B------:R-:W-:-:S02]  /*0b50*/  HADD2.F32 R13, -RZ, R13.H0_H0 ;  /* 0x2000000dff0d7230 */ /* 0x000fc40000004100 */
[----:B------:R-:W-:Y:S01]  /*0b60*/  FADD R14, R14, R29 ;  /* 0x0000001d0e0e7221 */ /* 0x000fe20000000000 */
[----:B------:R-:W-:Y:S01]  /*0b70*/  FADD R21, R21, R10 ;  /* 0x0000000a15157221 */ /* 0x000fe20000000000 */
[----:B------:R-:W-:Y:S01]  /*0b80*/  FADD R19, R19, R12 ;  /* 0x0000000c13137221 */ /* 0x000fe20000000000 */
[----:B------:R-:W-:Y:S02]  /*0b90*/  HADD2.F32 R22, -RZ, R22.H0_H0 ;  /* 0x20000016ff167230 */ /* 0x000fe40000004100 */
[----:B------:R-:W-:Y:S01]  /*0ba0*/  FADD R18, R18, R11 ;  /* 0x0000000b12127221 */ /* 0x000fe20000000000 */
[----:B------:R-:W-:Y:S01]  /*0bb0*/  FADD R25, R25, R8 ;  /* 0x0000000819197221 */ /* 0x000fe20000000000 */
[----:B------:R-:W-:Y:S01]  /*0bc0*/  FADD R0, R0, R13 ;  /* 0x0000000d00007221 */ /* 0x000fe20000000000 */
[----:B0-----:R-:W-:Y:S02]  /*0bd0*/  HADD2.F32 R7, -RZ, R20.H0_H0 ;  /* 0x20000014ff077230 */ /* 0x001fe40000004100 */
[----:B------:R-:W-:-:S02]  /*0be0*/  HADD2.F32 R6, -RZ, R17.H0_H0 ;  /* 0x20000011ff067230 */ /* 0x000fc40000004100 */
[----:B------:R-:W-:Y:S02]  /*0bf0*/  HADD2.F32 R5, -RZ, R5.H0_H0 ;  /* 0x20000005ff057230 */ /* 0x000fe40000004100 */
[----:B------:R-:W-:Y:S02]  /*0c00*/  HADD2.F32 R4, -RZ, R4.H0_H0 ;  /* 0x20000004ff047230 */ /* 0x000fe40000004100 */
[----:B------:R-:W-:Y:S01]  /*0c10*/  FADD R23, R23, R22 ;  /* 0x0000001617177221 */ /* 0x000fe20000000000 */
[----:B------:R-:W-:Y:S01]  /*0c20*/  FADD R24, R24, R7 ;  /* 0x0000000718187221 */ /* 0x000fe20000000000 */
[----:B------:R-:W-:Y:S01]  /*0c30*/  FADD R19, R19, R6 ;  /* 0x0000000613137221 */ /* 0x000fe20000000000 */
[----:B------:R-:W-:Y:S01]  /*0c40*/  FADD R18, R18, R5 ;  /* 0x0000000512127221 */ /* 0x000fe20000000000 */
[----:B------:R-:W-:Y:S01]  /*0c50*/  FADD R25, R25, R4 ;  /* 0x0000000419197221 */ /* 0x000fe20000000000 */
[----:B--2---:R-:W-:Y:S02]  /*0c60*/  HADD2.F32 R9, -RZ, R16.H0_H0 ;  /* 0x20000010ff097230 */ /* 0x004fe40000004100 */
[----:B---3--:R-:W-:-:S02]  /*0c70*/  HADD2.F32 R26, -RZ, R26.H0_H0 ;  /* 0x2000001aff1a7230 */ /* 0x008fc40000004100 */
[----:B------:R-:W-:Y:S02]  /*0c80*/  HADD2.F32 R27, -RZ, R27.H0_H0 ;  /* 0x2000001bff1b7230 */ /* 0x000fe40000004100 */
[----:B------:R-:W-:Y:S01]  /*0c90*/  FADD R14, R14, R9 ;  /* 0x000000090e0e7221 */ /* 0x000fe20000000000 */
[----:B------:R-:W-:Y:S02]  /*0ca0*/  FADD R21, R21, R26 ;  /* 0x0000001a15157221 */ /* 0x000fe40000000000 */
[----:B------:R-:W-:-:S07]  /*0cb0*/  FADD R0, R0, R27 ;  /* 0x0000001b00007221 */ /* 0x000fce0000000000 */
.L_x_602:
[----:B------:R-:W-:Y:S05]  /*0cc0*/  BRA.U UP1, `(.L_x_599) ;  /* 0x0000000101647547 */ /* 0x000fea000b800000 */
[----:B------:R-:W-:-:S05]  /*0cd0*/  IMAD.WIDE.U32 R2, R15, 0x2, R2 ;  /* 0x000000020f027825 */ /* 0x000fca00078e0002 */
[----:B------:R-:W2:Y:S04]  /*0ce0*/  LDG.E.U16 R4, desc[UR10][R2.64] ;  /* 0x0000000a02047981 */ /* 0x000ea8000c1e1500 */
[----:B------:R-:W3:Y:S04]  /*0cf0*/  LDG.E.U16 R5, desc[UR10][R2.64+0x2] ;  /* 0x0000020a02057981 */ /* 0x000ee8000c1e1500 */
[----:B------:R-:W4:Y:S04]  /*0d00*/  LDG.E.U16 R6, desc[UR10][R2.64+0x4] ;  /* 0x0000040a02067981 */ /* 0x000f28000c1e1500 */
[----:B------:R-:W5:Y:S04]  /*0d10*/  LDG.E.U16 R8, desc[UR10][R2.64+0x6] ;  /* 0x0000060a02087981 */ /* 0x000f68000c1e1500 */
[----:B------:R-:W5:Y:S04]  /*0d20*/  LDG.E.U16 R9, desc[UR10][R2.64+0x8] ;  /* 0x0000080a02097981 */ /* 0x000f68000c1e1500 */
[----:B------:R-:W5:Y:S04]  /*0d30*/  LDG.E.U16 R10, desc[UR10][R2.64+0xa] ;  /* 0x00000a0a020a7981 */ /* 0x000f68000c1e1500 */
[----:B------:R-:W5:Y:S04]  /*0d40*/  LDG.E.U16 R11, desc[UR10][R2.64+0xc] ;  /* 0x00000c0a020b7981 */ /* 0x000f68000c1e1500 */
[----:B------:R-:W5:Y:S01]  /*0d50*/  LDG.E.U16 R12, desc[UR10][R2.64+0xe] ;  /* 0x00000e0a020c7981 */ /* 0x000f62000c1e1500 */
[----:B--2---:R-:W-:-:S02]  /*0d60*/  HADD2.F32 R4, -RZ, R4.H0_H0 ;  /* 0x20000004ff047230 */ /* 0x004fc40000004100 */
[----:B---3--:R-:W-:-:S03]  /*0d70*/  HADD2.F32 R5, -RZ, R5.H0_H0 ;  /* 0x20000005ff057230 */ /* 0x008fc60000004100 */
[----:B------:R-:W-:Y:S01]  /*0d80*/  FADD R23, R23, R4 ;  /* 0x0000000417177221 */ /* 0x000fe20000000000 */
[----:B----4-:R-:W-:Y:S02]  /*0d90*/  HADD2.F32 R7, -RZ, R6.H0_H0 ;  /* 0x20000006ff077230 */ /* 0x010fe40000004100 */
[----:B------:R-:W-:Y:S01]  /*0da0*/  FADD R24, R24, R5 ;  /* 0x0000000518187221 */ /* 0x000fe20000000000 */
[----:B-----5:R-:W-:Y:S02]  /*0db0*/  HADD2.F32 R8, -RZ, R8.H0_H0 ;  /* 0x20000008ff087230 */ /* 0x020fe40000004100 */
[----:B------:R-:W-:Y:S01]  /*0dc0*/  FADD R14, R14, R7 ;  /* 0x000000070e0e7221 */ /* 0x000fe20000000000 */
[----:B------:R-:W-:Y:S02]  /*0dd0*/  HADD2.F32 R4, -RZ, R9.H0_H0 ;  /* 0x20000009ff047230 */ /* 0x000fe40000004100 */
[----:B------:R-:W-:Y:S01]  /*0de0*/  FADD R21, R21, R8 ;  /* 0x0000000815157221 */ /* 0x000fe20000000000 */
[----:B------:R-:W-:-:S02]  /*0df0*/  HADD2.F32 R5, -RZ, R10.H0_H0 ;  /* 0x2000000aff057230 */ /* 0x000fc40000004100 */
[----:B------:R-:W-:Y:S01]  /*0e00*/  FADD R19, R19, R4 ;  /* 0x0000000413137221 */ /* 0x000fe20000000000 */
[----:B------:R-:W-:Y:S02]  /*0e10*/  HADD2.F32 R6, -RZ, R11.H0_H0 ;  /* 0x2000000bff067230 */ /* 0x000fe40000004100 */
[----:B------:R-:W-:Y:S01]  /*0e20*/  FADD R18, R18, R5 ;  /* 0x0000000512127221 */ /* 0x000fe20000000000 */
[----:B------:R-:W-:Y:S02]  /*0e30*/  HADD2.F32 R3, -RZ, R12.H0_H0 ;  /* 0x2000000cff037230 */ /* 0x000fe40000004100 */
[----:B------:R-:W-:-:S03]  /*0e40*/  FADD R25, R25, R6 ;  /* 0x0000000619197221 */ /* 0x000fc60000000000 */
[----:B------:R-:W-:-:S07]  /*0e50*/  FADD R0, R0, R3 ;  /* 0x0000000300007221 */ /* 0x000fce0000000000 */
.L_x_599:
[----:B------:R-:W0:Y:S01]  /*0e60*/  S2R R3, SR_TID.X ;  /* 0x0000000000037919 */ /* 0x000e220000002100 */
[----:B------:R-:W1:Y:S01]  /*0e70*/  LDCU.64 UR6, c[0x0][0x380] ;  /* 0x00007000ff0677ac */ /* 0x000e620008000a00 */
[----:B------:R-:W-:Y:S02]  /*0e80*/  F2FP.F16.F32.PACK_AB R23, R24, R23 ;  /* 0x000000171817723e */ /* 0x000fe400000000ff */
[----:B------:R-:W-:Y:S02]  /*0e90*/  F2FP.F16.F32.PACK_AB R14, R21, R14 ;  /* 0x0000000e150e723e */ /* 0x000fe400000000ff */
[----:B------:R-:W-:Y:S02]  /*0ea0*/  F2FP.F16.F32.PACK_AB R18, R18, R19 ;  /* 0x000000131212723e */ /* 0x000fe400000000ff */
[----:B------:R-:W-:Y:S02]  /*0eb0*/  F2FP.F16.F32.PACK_AB R0, R0, R25 ;  /* 0x000000190000723e */ /* 0x000fe400000000ff */
[----:B------:R-:W-:-:S02]  /*0ec0*/  PRMT R5, R14, 0x7632, R5 ;  /* 0x000076320e057816 */ /* 0x000fc40000000005 */
[----:B------:R-:W-:Y:S02]  /*0ed0*/  PRMT R6, R18, 0x7632, R6 ;  /* 0x0000763212067816 */ /* 0x000fe40000000006 */
[----:B------:R-:W-:Y:S02]  /*0ee0*/  PRMT R7, R0, 0x7632, R7 ;  /* 0x0000763200077816 */ /* 0x000fe40000000007 */
[----:B0-----:R-:W-:-:S04]  /*0ef0*/  LEA R3, P0, R3, UR4, 0x3 ;  /* 0x0000000403037c11 */ /* 0x001fc8000f8018ff */
[----:B------:R-:W-:Y:S02]  /*0f00*/  IADD3.X R4, PT, PT, RZ, RZ, RZ, P0, !PT ;  /* 0x000000ffff047210 */ /* 0x000fe400007fe4ff */
[----:B-1----:R-:W-:-:S04]  /*0f10*/  LEA R2, P0, R3, UR6, 0x1 ;  /* 0x0000000603027c11 */ /* 0x002fc8000f8008ff */
[--C-:B------:R-:W-:Y:S02]  /*0f20*/  LEA.HI.X R3, R3, UR7, R4.reuse, 0x1, P0 ;  /* 0x0000000703037c11 */ /* 0x100fe400080f0c04 */
[----:B------:R-:W-:-:S03]  /*0f30*/  PRMT R4, R23, 0x7632, R4 ;  /* 0x0000763217047816 */ /* 0x000fc60000000004 */
[----:B------:R-:W-:Y:S04]  /*0f40*/  STG.E.U16 desc[UR10][R2.64], R23 ;  /* 0x0000001702007986 */ /* 0x000fe8000c10150a */
[----:B------:R-:W-:Y:S04]  /*0f50*/  STG.E.U16 desc[UR10][R2.64+0x2], R4 ;  /* 0x0000020402007986 */ /* 0x000fe8000c10150a */
[----:B------:R-:W-:Y:S04]  /*0f60*/  STG.E.U16 desc[UR10][R2.64+0x4], R14 ;  /* 0x0000040e02007986 */ /* 0x000fe8000c10150a */
[----:B------:R-:W-:Y:S04]  /*0f70*/  STG.E.U16 desc[UR10][R2.64+0x6], R5 ;  /* 0x0000060502007986 */ /* 0x000fe8000c10150a */
[----:B------:R-:W-:Y:S04]  /*0f80*/  STG.E.U16 desc[UR10][R2.64+0x8], R18 ;  /* 0x0000081202007986 */ /* 0x000fe8000c10150a */
[----:B------:R-:W-:Y:S04]  /*0f90*/  STG.E.U16 desc[UR10][R2.64+0xa], R6 ;  /* 0x00000a0602007986 */ /* 0x000fe8000c10150a */
[----:B------:R-:W-:Y:S04]  /*0fa0*/  STG.E.U16 desc[UR10][R2.64+0xc], R0 ;  /* 0x00000c0002007986 */ /* 0x000fe8000c10150a */
[----:B------:R-:W-:Y:S01]  /*0fb0*/  STG.E.U16 desc[UR10][R2.64+0xe], R7 ;  /* 0x00000e0702007986 */ /* 0x000fe2000c10150a */
[----:B------:R-:W-:Y:S05]  /*0fc0*/  EXIT ;  /* 0x000000000000794d */ /* 0x000fea0003800000 */
.L_x_603:
        /* <DEDUP_REMOVED lines=11> */
.L_x_609:


//--------------------- .nv.shared._ZN15flash_llm_utils11SpMM_KernelINS_12TilingConfigILi2ELi2ELi4ELi0EEENS_18SparseKernelConfigILi64EEEEEvPK6__halfPK5uint4PKiS7_PS5_iiii --------------------------
	.section	.nv.shared._ZN15flash_llm_utils11SpMM_KernelINS_12TilingConfigILi2ELi2ELi4ELi0EEENS_18SparseKernelConfigILi64EEEEEvPK6__halfPK5uint4PKiS7_PS5_iiii,"aw",@nobits
	.sectionflags	@""
	.align	128
	.zero		1024


//--------------------- .nv.shared.reserved.0     --------------------------
	.section	.nv.shared.reserved.0,"aw",@nobits
	.weak		__nv_reservedSMEM_offset_0_alias
	.size		__nv_reservedSMEM_offset_0_alias, 0, 64
	.other		__nv_reservedSMEM_offset_0_alias,@"STO_CUDA_RESERVED_SHARED STV_DEFAULT"
__nv_reservedSMEM_offset_0_alias:
	.zero		0
	.zero		64


//--------------------- .nv.shared._ZN15flash_llm_utils11SpMM_KernelINS_12TilingConfigILi2ELi2ELi2ELi0EEENS_18SparseKernelConfigILi64EEEEEvPK6__halfPK5uint4PKiS7_PS5_iiii --------------------------
	.section	.nv.shared._ZN15flash_llm_utils11SpMM_KernelINS_12TilingConfigILi2ELi2ELi2ELi0EEENS_18SparseKernelConfigILi64EEEEEvPK6__halfPK5uint4PKiS7_PS5_iiii,"aw",@nobits
	.sectionflags	@""
	.align	128
	.zero		1024


//--------------------- .nv.shared._ZN15flash_llm_utils11SpMM_KernelINS_12TilingConfigILi4ELi1ELi2ELi0EEENS_18SparseKernelConfigILi96EEEEEvPK6__halfPK5uint4PKiS7_PS5_iiii --------------------------
	.section	.nv.shared._ZN15flash_llm_utils11SpMM_KernelINS_12TilingConfigILi4ELi1ELi2ELi0EEENS_18SparseKernelConfigILi96EEEEEvPK6__halfPK5uint4PKiS7_PS5_iiii,"aw",@nobits
	.sectionflags	@""
	.align	128
	.zero		1024


//--------------------- .nv.shared._ZN15flash_llm_utils11SpMM_KernelINS_12TilingConfigILi4ELi1ELi1ELi0EEENS_18SparseKernelConfigILi96EEEEEvPK6__halfPK5uint4PKiS7_PS5_iiii --------------------------
	.section	.nv.shared._ZN15flash_llm_utils11SpMM_KernelINS_12TilingConfigILi4ELi1ELi1ELi0EEENS_18SparseKernelConfigILi96EEEEEvPK6__halfPK5uint4PKiS7_PS5_iiii,"aw",@nobits
	.sectionflags	@""
	.align	128
	.zero		1024


//--------------------- .nv.shared._ZN15flash_llm_utils11SpMM_KernelINS_12TilingConfigILi4ELi1ELi1ELi1EEENS_18SparseKernelConfigILi96EEEEEvPK6__halfPK5uint4PKiS7_PS5_iiii --------------------------
	.section	.nv.shared._ZN15flash_llm_utils11SpMM_KernelINS_12TilingConfigILi4ELi1ELi1ELi1EEENS_18SparseKernelConfigILi96EEEEEvPK6__halfPK5uint4PKiS7_PS5_iiii,"aw",@nobits
	.sectionflags	@""
	.align	128
	.zero		1024


//--------------------- .nv.shared._ZN15flash_llm_utils16SplitK_ReductionEP6__halfS1_iii --------------------------
	.section	.nv.shared._ZN15flash_llm_utils16SplitK_ReductionEP6__halfS1_iii,"aw",@nobits
	.sectionflags	@""
	.align	128
	.zero		1024


//--------------------- .nv.constant0._ZN15flash_llm_utils11SpMM_KernelINS_12TilingConfigILi2ELi2ELi4ELi0EEENS_18SparseKernelConfigILi64EEEEEvPK6__halfPK5uint4PKiS7_PS5_iiii --------------------------
	.section	.nv.constant0._ZN15flash_llm_utils11SpMM_KernelINS_12TilingConfigILi2ELi2ELi4ELi0EEENS_18SparseKernelConfigILi64EEEEEvPK6__halfPK5uint4PKiS7_PS5_iiii,"a",@progbits
	.sectionflags	@""
	.align	4
.nv.constant0._ZN15flash_llm_utils11SpMM_KernelINS_12TilingConfigILi2ELi2ELi4ELi0EEENS_18SparseKernelConfigILi64EEEEEvPK6__halfPK5uint4PKiS7_PS5_iiii:
	.zero		952


//--------------------- .nv.constant0._ZN15flash_llm_utils11SpMM_KernelINS_12TilingConfigILi2ELi2ELi2ELi0EEENS_18SparseKernelConfigILi64EEEEEvPK6__halfPK5uint4PKiS7_PS5_iiii --------------------------
	.section	.nv.constant0._ZN15flash_llm_utils11SpMM_KernelINS_12TilingConfigILi2ELi2ELi2ELi0EEENS_18SparseKernelConfigILi64EEEEEvPK6__halfPK5uint4PKiS7_PS5_iiii,"a",@progbits
	.sectionflags	@""
	.align	4
.nv.constant0._ZN15flash_llm_utils11SpMM_KernelINS_12TilingConfigILi2ELi2ELi2ELi0EEENS_18SparseKernelConfigILi64EEEEEvPK6__halfPK5uint4PKiS7_PS5_iiii:
	.zero		952


//--------------------- .nv.constant0._ZN15flash_llm_utils11SpMM_KernelINS_12TilingConfigILi4ELi1ELi2ELi0EEENS_18SparseKernelConfigILi96EEEEEvPK6__halfPK5uint4PKiS7_PS5_iiii --------------------------
	.section	.nv.constant0._ZN15flash_llm_utils11SpMM_KernelINS_12TilingConfigILi4ELi1ELi2ELi0EEENS_18SparseKernelConfigILi96EEEEEvPK6__halfPK5uint4PKiS7_PS5_iiii,"a",@progbits
	.sectionflags	@""
	.align	4
.nv.constant0._ZN15flash_llm_utils11SpMM_KernelINS_12TilingConfigILi4ELi1ELi2ELi0EEENS_18SparseKernelConfigILi96EEEEEvPK6__halfPK5uint4PKiS7_PS5_iiii:
	.zero		952


//--------------------- .nv.constant0._ZN15flash_llm_utils11SpMM_KernelINS_12TilingConfigILi4ELi1ELi1ELi0EEENS_18SparseKernelConfigILi96EEEEEvPK6__halfPK5uint4PKiS7_PS5_iiii --------------------------
	.section	.nv.constant0._ZN15flash_llm_utils11SpMM_KernelINS_12TilingConfigILi4ELi1ELi1ELi0EEENS_18SparseKernelConfigILi96EEEEEvPK6__halfPK5uint4PKiS7_PS5_iiii,"a",@progbits
	.sectionflags	@""
	.align	4
.nv.constant0._ZN15flash_llm_utils11SpMM_KernelINS_12TilingConfigILi4ELi1ELi1ELi0EEENS_18SparseKernelConfigILi96EEEEEvPK6__halfPK5uint4PKiS7_PS5_iiii:
	.zero		952


//--------------------- .nv.constant0._ZN15flash_llm_utils11SpMM_KernelINS_12TilingConfigILi4ELi1ELi1ELi1EEENS_18SparseKernelConfigILi96EEEEEvPK6__halfPK5uint4PKiS7_PS5_iiii --------------------------
	.section	.nv.constant0._ZN15flash_llm_utils11SpMM_KernelINS_12TilingConfigILi4ELi1ELi1ELi1EEENS_18SparseKernelConfigILi96EEEEEvPK6__halfPK5uint4PKiS7_PS5_iiii,"a",@progbits
	.sectionflags	@""
	.align	4
.nv.constant0._ZN15flash_llm_utils11SpMM_KernelINS_12TilingConfigILi4ELi1ELi1ELi1EEENS_18SparseKernelConfigILi96EEEEEvPK6__halfPK5uint4PKiS7_PS5_iiii:
	.zero		952


//--------------------- .nv.constant0._ZN15flash_llm_utils16SplitK_ReductionEP6__halfS1_iii --------------------------
	.section	.nv.constant0._ZN15flash_llm_utils16SplitK_ReductionEP6__halfS1_iii,"a",@progbits
	.sectionflags	@""
	.align	4
.nv.constant0._ZN15flash_llm_utils16SplitK_ReductionEP6__halfS1_iii:
	.zero		924


//--------------------- SYMBOLS --------------------------

	.type		.nv.reservedSmem.offset0,@object
	.size		.nv.reservedSmem.offset0,0x4
	.type		.nv.reservedSmem.cap,@object
	.size		.nv.reservedSmem.cap,0x4
